def attn_fwd(
    Q,
    K,
    V,
    Out,
    Lse,
    sm_scale,
    stride_qz,
    stride_qh,
    stride_qm,
    stride_qk,
    stride_kz,
    stride_kh,
    stride_kn,
    stride_kk,
    stride_vz,
    stride_vh,
    stride_vn,
    stride_vk,
    stride_oz,
    stride_oh,
    stride_om,
    stride_ok,
    seqlen_q,
    seqlen_k,
    BLOCK_M: tl.constexpr,
    BLOCK_N: tl.constexpr,
    HEAD_DIM: tl.constexpr,
    CAUSAL: tl.constexpr,
):
    start_m = tl.program_id(0)
    off_hz = tl.program_id(1)
    q_off = off_hz * stride_qh
    k_off = off_hz * stride_kh
    v_off = off_hz * stride_vh
    offs_m = start_m * BLOCK_M + tl.arange(0, BLOCK_M)
    offs_d = tl.arange(0, HEAD_DIM)
    offs_n = tl.arange(0, BLOCK_N)
    q_ptrs = Q + q_off + offs_m[:, None] * stride_qm + offs_d[None, :] * stride_qk
    k_ptrs = K + k_off + offs_d[:, None] * stride_kk + offs_n[None, :] * stride_kn
    v_ptrs = V + v_off + offs_n[:, None] * stride_vn + offs_d[None, :] * stride_vk
    m_i = tl.full([BLOCK_M], float("-inf"), dtype=tl.float32)
    l_i = tl.zeros([BLOCK_M], dtype=tl.float32) + 1.0
    acc = tl.zeros([BLOCK_M, HEAD_DIM], dtype=tl.float32)
    q = tl.load(q_ptrs)
    acc, l_i, m_i = _attn_fwd_inner(
        acc,
        l_i,
        m_i,
        q,
        k_ptrs,
        v_ptrs,
        sm_scale,
        stride_kn,
        stride_vn,
        start_m,
        seqlen_k,
        BLOCK_M,
        BLOCK_N,
        HEAD_DIM,
        CAUSAL,
    )
    acc = acc / l_i[:, None]
    lse = m_i + tl.math.log2(l_i) / 1.4426950408889634
    o_ptrs = (
        Out
        + off_hz * stride_oh
        + offs_m[:, None] * stride_om
        + offs_d[None, :] * stride_ok
    )
    tl.store(o_ptrs, acc.to(Out.dtype.element_ty))
    tl.store(Lse + off_hz * seqlen_q + offs_m, lse)

# config = {"BLOCK_M": 128, "BLOCK_N": 16, "HEAD_DIM": 512, "arch": "sm_90", "causal": true, "dtype": "bf16", "num_stages": 3, "num_warps": 4}
# arch = sm_90


// ===== COMPILED SASS (sm_90a) =====

	.target	sm_90a

	.elftype	@"ET_EXEC"


//--------------------- .note.nv.tkinfo           --------------------------
	.section	.note.nv.tkinfo,"",@"SHT_NOTE"
	.sectionflags	@"SHF_NOTE_NV_TKINFO"
	.tkinfo
        /*0018*/ 	.word	0x00000002
        /*0030*/ 	.string	""
        /*0030*/ 	.string	"ptxas"
        /*0030*/ 	.string	"Cuda compilation tools, release 13.0, V13.0.88"
        /*0030*/ 	.string	"Build cuda_13.0.r13.0/compiler.36424714_0"
        /*0030*/ 	.string	"-v  -suppress-debug-info  -lineinfo  -arch sm_90a "



//--------------------- .note.nv.cuinfo           --------------------------
	.section	.note.nv.cuinfo,"",@"SHT_NOTE"
	.sectionflags	@"SHF_NOTE_NV_CUINFO"
        /*0018*/ 	.short	0x0002
        /*001a*/ 	.short	0x005a
        /*001c*/ 	.short	0x0082
	.zero		2


//--------------------- .nv.info                  --------------------------
	.section	.nv.info,"",@"SHT_CUDA_INFO"
	.align	4


	//----- nvinfo : EIATTR_REGCOUNT
	.align		4
        /*0000*/ 	.byte	0x04, 0x2f
        /*0002*/ 	.short	(.L_2 - .L_1)
	.align		4
.L_1:
        /*0004*/ 	.word	index@(attn_fwd)
        /*0008*/ 	.word	0x000000ff


	//----- nvinfo : EIATTR_FRAME_SIZE
	.align		4
.L_2:
        /*000c*/ 	.byte	0x04, 0x11
        /*000e*/ 	.short	(.L_4 - .L_3)
	.align		4
.L_3:
        /*0010*/ 	.word	index@(attn_fwd)
        /*0014*/ 	.word	0x00001320


	//----- nvinfo : EIATTR_MIN_STACK_SIZE
	.align		4
.L_4:
        /*0018*/ 	.byte	0x04, 0x12
        /*001a*/ 	.short	(.L_6 - .L_5)
	.align		4
.L_5:
        /*001c*/ 	.word	index@(attn_fwd)
        /*0020*/ 	.word	0x00001320
.L_6:


//--------------------- .nv.compat                --------------------------
	.section	.nv.compat,"",@"SHT_CUDA_COMPAT_INFO"
	.align	4
        /*0000*/ 	.byte	0x02, 0x09, 0x01, 0x00, 0x02, 0x02, 0x04, 0x00, 0x02, 0x05, 0x05, 0x00, 0x03, 0x07, 0x01, 0x01
        /*0010*/ 	.byte	0x02, 0x03, 0x00, 0x00, 0x02, 0x06, 0x01, 0x00, 0x04, 0x0b, 0x08, 0x00, 0x00, 0x00, 0x00, 0x00
        /*0020*/ 	.byte	0x00, 0x00, 0x00, 0x00


//--------------------- .nv.info.attn_fwd         --------------------------
	.section	.nv.info.attn_fwd,"",@"SHT_CUDA_INFO"
	.sectionflags	@""
	.align	4


	//----- nvinfo : EIATTR_CUDA_API_VERSION
	.align		4
        /*0000*/ 	.byte	0x04, 0x37
        /*0002*/ 	.short	(.L_8 - .L_7)
.L_7:
        /*0004*/ 	.word	0x00000082


	//----- nvinfo : EIATTR_KPARAM_INFO
	.align		4
.L_8:
        /*0008*/ 	.byte	0x04, 0x17
        /*000a*/ 	.short	(.L_10 - .L_9)
.L_9:
        /*000c*/ 	.word	0x00000000
        /*0010*/ 	.short	0x0019
        /*0012*/ 	.short	0x0080
        /*0014*/ 	.byte	0x00, 0xf4, 0x21, 0x00


	//----- nvinfo : EIATTR_KPARAM_INFO
	.align		4
.L_10:
        /*0018*/ 	.byte	0x04, 0x17
        /*001a*/ 	.short	(.L_12 - .L_11)
.L_11:
        /*001c*/ 	.word	0x00000000
        /*0020*/ 	.short	0x0018
        /*0022*/ 	.short	0x0078
        /*0024*/ 	.byte	0x00, 0xf4, 0x21, 0x00


	//----- nvinfo : EIATTR_KPARAM_INFO
	.align		4
.L_12:
        /*0028*/ 	.byte	0x04, 0x17
        /*002a*/ 	.short	(.L_14 - .L_13)
.L_13:
        /*002c*/ 	.word	0x00000000
        /*0030*/ 	.short	0x0017
        /*0032*/ 	.short	0x0070
        /*0034*/ 	.byte	0x00, 0xf0, 0x11, 0x00


	//----- nvinfo : EIATTR_KPARAM_INFO
	.align		4
.L_14:
        /*0038*/ 	.byte	0x04, 0x17
        /*003a*/ 	.short	(.L_16 - .L_15)
.L_15:
        /*003c*/ 	.word	0x00000000
        /*0040*/ 	.short	0x0016
        /*0042*/ 	.short	0x006c
        /*0044*/ 	.byte	0x00, 0xf0, 0x11, 0x00


	//----- nvinfo : EIATTR_KPARAM_INFO
	.align		4
.L_16:
        /*0048*/ 	.byte	0x04, 0x17
        /*004a*/ 	.short	(.L_18 - .L_17)
.L_17:
        /*004c*/ 	.word	0x00000000
        /*0050*/ 	.short	0x0015
        /*0052*/ 	.short	0x0068
        /*0054*/ 	.byte	0x00, 0xf0, 0x11, 0x00


	//----- nvinfo : EIATTR_KPARAM_INFO
	.align		4
.L_18:
        /*0058*/ 	.byte	0x04, 0x17
        /*005a*/ 	.short	(.L_20 - .L_19)
.L_19:
        /*005c*/ 	.word	0x00000000
        /*0060*/ 	.short	0x0014
        /*0062*/ 	.short	0x0064
        /*0064*/ 	.byte	0x00, 0xf0, 0x11, 0x00


	//----- nvinfo : EIATTR_KPARAM_INFO
	.align		4
.L_20:
        /*0068*/ 	.byte	0x04, 0x17
        /*006a*/ 	.short	(.L_22 - .L_21)
.L_21:
        /*006c*/ 	.word	0x00000000
        /*0070*/ 	.short	0x0013
        /*0072*/ 	.short	0x0060
        /*0074*/ 	.byte	0x00, 0xf0, 0x11, 0x00


	//----- nvinfo : EIATTR_KPARAM_INFO
	.align		4
.L_22:
        /*0078*/ 	.byte	0x04, 0x17
        /*007a*/ 	.short	(.L_24 - .L_23)
.L_23:
        /*007c*/ 	.word	0x00000000
        /*0080*/ 	.short	0x0012
        /*0082*/ 	.short	0x005c
        /*0084*/ 	.byte	0x00, 0xf0, 0x11, 0x00


	//----- nvinfo : EIATTR_KPARAM_INFO
	.align		4
.L_24:
        /*0088*/ 	.byte	0x04, 0x17
        /*008a*/ 	.short	(.L_26 - .L_25)
.L_25:
        /*008c*/ 	.word	0x00000000
        /*0090*/ 	.short	0x0011
        /*0092*/ 	.short	0x0058
        /*0094*/ 	.byte	0x00, 0xf0, 0x11, 0x00


	//----- nvinfo : EIATTR_KPARAM_INFO
	.align		4
.L_26:
        /*0098*/ 	.byte	0x04, 0x17
        /*009a*/ 	.short	(.L_28 - .L_27)
.L_27:
        /*009c*/ 	.word	0x00000000
        /*00a0*/ 	.short	0x0010
        /*00a2*/ 	.short	0x0054
        /*00a4*/ 	.byte	0x00, 0xf0, 0x11, 0x00


	//----- nvinfo : EIATTR_KPARAM_INFO
	.align		4
.L_28:
        /*00a8*/ 	.byte	0x04, 0x17
        /*00aa*/ 	.short	(.L_30 - .L_29)
.L_29:
        /*00ac*/ 	.word	0x00000000
        /*00b0*/ 	.short	0x000f
        /*00b2*/ 	.short	0x0050
        /*00b4*/ 	.byte	0x00, 0xf0, 0x11, 0x00


	//----- nvinfo : EIATTR_KPARAM_INFO
	.align		4
.L_30:
        /*00b8*/ 	.byte	0x04, 0x17
        /*00ba*/ 	.short	(.L_32 - .L_31)
.L_31:
        /*00bc*/ 	.word	0x00000000
        /*00c0*/ 	.short	0x000e
        /*00c2*/ 	.short	0x004c
        /*00c4*/ 	.byte	0x00, 0xf0, 0x11, 0x00


	//----- nvinfo : EIATTR_KPARAM_INFO
	.align		4
.L_32:
        /*00c8*/ 	.byte	0x04, 0x17
        /*00ca*/ 	.short	(.L_34 - .L_33)
.L_33:
        /*00cc*/ 	.word	0x00000000
        /*00d0*/ 	.short	0x000d
        /*00d2*/ 	.short	0x0048
        /*00d4*/ 	.byte	0x00, 0xf0, 0x11, 0x00


	//----- nvinfo : EIATTR_KPARAM_INFO
	.align		4
.L_34:
        /*00d8*/ 	.byte	0x04, 0x17
        /*00da*/ 	.short	(.L_36 - .L_35)
.L_35:
        /*00dc*/ 	.word	0x00000000
        /*00e0*/ 	.short	0x000c
        /*00e2*/ 	.short	0x0044
        /*00e4*/ 	.byte	0x00, 0xf0, 0x11, 0x00


	//----- nvinfo : EIATTR_KPARAM_INFO
	.align		4
.L_36:
        /*00e8*/ 	.byte	0x04, 0x17
        /*00ea*/ 	.short	(.L_38 - .L_37)
.L_37:
        /*00ec*/ 	.word	0x00000000
        /*00f0*/ 	.short	0x000b
        /*00f2*/ 	.short	0x0040
        /*00f4*/ 	.byte	0x00, 0xf0, 0x11, 0x00


	//----- nvinfo : EIATTR_KPARAM_INFO
	.align		4
.L_38:
        /*00f8*/ 	.byte	0x04, 0x17
        /*00fa*/ 	.short	(.L_40 - .L_39)
.L_39:
        /*00fc*/ 	.word	0x00000000
        /*0100*/ 	.short	0x000a
        /*0102*/ 	.short	0x003c
        /*0104*/ 	.byte	0x00, 0xf0, 0x11, 0x00


	//----- nvinfo : EIATTR_KPARAM_INFO
	.align		4
.L_40:
        /*0108*/ 	.byte	0x04, 0x17
        /*010a*/ 	.short	(.L_42 - .L_41)
.L_41:
        /*010c*/ 	.word	0x00000000
        /*0110*/ 	.short	0x0009
        /*0112*/ 	.short	0x0038
        /*0114*/ 	.byte	0x00, 0xf0, 0x11, 0x00


	//----- nvinfo : EIATTR_KPARAM_INFO
	.align		4
.L_42:
        /*0118*/ 	.byte	0x04, 0x17
        /*011a*/ 	.short	(.L_44 - .L_43)
.L_43:
        /*011c*/ 	.word	0x00000000
        /*0120*/ 	.short	0x0008
        /*0122*/ 	.short	0x0034
        /*0124*/ 	.byte	0x00, 0xf0, 0x11, 0x00


	//----- nvinfo : EIATTR_KPARAM_INFO
	.align		4
.L_44:
        /*0128*/ 	.byte	0x04, 0x17
        /*012a*/ 	.short	(.L_46 - .L_45)
.L_45:
        /*012c*/ 	.word	0x00000000
        /*0130*/ 	.short	0x0007
        /*0132*/ 	.short	0x0030
        /*0134*/ 	.byte	0x00, 0xf0, 0x11, 0x00


	//----- nvinfo : EIATTR_KPARAM_INFO
	.align		4
.L_46:
        /*0138*/ 	.byte	0x04, 0x17
        /*013a*/ 	.short	(.L_48 - .L_47)
.L_47:
        /*013c*/ 	.word	0x00000000
        /*0140*/ 	.short	0x0006
        /*0142*/ 	.short	0x002c
        /*0144*/ 	.byte	0x00, 0xf0, 0x11, 0x00


	//----- nvinfo : EIATTR_KPARAM_INFO
	.align		4
.L_48:
        /*0148*/ 	.byte	0x04, 0x17
        /*014a*/ 	.short	(.L_50 - .L_49)
.L_49:
        /*014c*/ 	.word	0x00000000
        /*0150*/ 	.short	0x0005
        /*0152*/ 	.short	0x0028
        /*0154*/ 	.byte	0x00, 0xf0, 0x11, 0x00


	//----- nvinfo : EIATTR_KPARAM_INFO
	.align		4
.L_50:
        /*0158*/ 	.byte	0x04, 0x17
        /*015a*/ 	.short	(.L_52 - .L_51)
.L_51:
        /*015c*/ 	.word	0x00000000
        /*0160*/ 	.short	0x0004
        /*0162*/ 	.short	0x0020
        /*0164*/ 	.byte	0x00, 0xf4, 0x21, 0x00


	//----- nvinfo : EIATTR_KPARAM_INFO
	.align		4
.L_52:
        /*0168*/ 	.byte	0x04, 0x17
        /*016a*/ 	.short	(.L_54 - .L_53)
.L_53:
        /*016c*/ 	.word	0x00000000
        /*0170*/ 	.short	0x0003
        /*0172*/ 	.short	0x0018
        /*0174*/ 	.byte	0x00, 0xf4, 0x21, 0x00


	//----- nvinfo : EIATTR_KPARAM_INFO
	.align		4
.L_54:
        /*0178*/ 	.byte	0x04, 0x17
        /*017a*/ 	.short	(.L_56 - .L_55)
.L_55:
        /*017c*/ 	.word	0x00000000
        /*0180*/ 	.short	0x0002
        /*0182*/ 	.short	0x0010
        /*0184*/ 	.byte	0x00, 0xf4, 0x21, 0x00


	//----- nvinfo : EIATTR_KPARAM_INFO
	.align		4
.L_56:
        /*0188*/ 	.byte	0x04, 0x17
        /*018a*/ 	.short	(.L_58 - .L_57)
.L_57:
        /*018c*/ 	.word	0x00000000
        /*0190*/ 	.short	0x0001
        /*0192*/ 	.short	0x0008
        /*0194*/ 	.byte	0x00, 0xf4, 0x21, 0x00


	//----- nvinfo : EIATTR_KPARAM_INFO
	.align		4
.L_58:
        /*0198*/ 	.byte	0x04, 0x17
        /*019a*/ 	.short	(.L_60 - .L_59)
.L_59:
        /*019c*/ 	.word	0x00000000
        /*01a0*/ 	.short	0x0000
        /*01a2*/ 	.short	0x0000
        /*01a4*/ 	.byte	0x00, 0xf4, 0x21, 0x00


	//----- nvinfo : EIATTR_SPARSE_MMA_MASK
	.align		4
.L_60:
        /*01a8*/ 	.byte	0x03, 0x50
        /*01aa*/ 	.short	0x0000


	//----- nvinfo : EIATTR_MAXREG_COUNT
	.align		4
        /*01ac*/ 	.byte	0x03, 0x1b
        /*01ae*/ 	.short	0x00ff


	//----- nvinfo : EIATTR_NUM_BARRIERS
	.align		4
        /*01b0*/ 	.byte	0x02, 0x4c
        /*01b2*/ 	.byte	0x01
	.zero		1


	//----- nvinfo : EIATTR_ANNOTATIONS
	.align		4
        /*01b4*/ 	.byte	0x04, 0x55
        /*01b6*/ 	.short	(.L_62 - .L_61)


	//   ....[0]....
.L_61:
        /*01b8*/ 	.word	0x00000001
        /*01bc*/ 	.byte	0x80, 0x02, 0x00, 0x00, 0x01, 0x00, 0x00, 0x00, 0x60, 0x03, 0x00, 0x00, 0x01, 0x00, 0x00, 0x00
        /* <DEDUP_REMOVED lines=2406> */
        /*982c*/ 	.byte	0x80, 0x3b, 0x04, 0x00


	//----- nvinfo : EIATTR_MERCURY_ISA_VERSION
	.align		4
.L_62:
        /*9830*/ 	.byte	0x03, 0x5f
        /*9832*/ 	.short	0x0101


	//----- nvinfo : EIATTR_COOP_GROUP_MASK_REGIDS
	.align		4
        /*9834*/ 	.byte	0x04, 0x29
        /*9836*/ 	.short	(.L_64 - .L_63)


	//   ....[0]....
.L_63:
        /*9838*/ 	.word	0xffffffff


	//   ....[1]....
        /*983c*/ 	.word	0xffffffff


	//   ....[2]....
        /*9840*/ 	.word	0xffffffff


	//   ....[3]....
        /*9844*/ 	.word	0xffffffff


	//   ....[4]....
        /*9848*/ 	.word	0xffffffff


	//   ....[5]....
        /*984c*/ 	.word	0xffffffff


	//   ....[6]....
        /*9850*/ 	.word	0xffffffff


	//   ....[7]....
        /*9854*/ 	.word	0xffffffff


	//   ....[8]....
        /*9858*/ 	.word	0xffffffff


	//   ....[9]....
        /*985c*/ 	.word	0xffffffff


	//   ....[10]....
        /*9860*/ 	.word	0xffffffff


	//   ....[11]....
        /*9864*/ 	.word	0xffffffff


	//   ....[12]....
        /*9868*/ 	.word	0xffffffff


	//   ....[13]....
        /*986c*/ 	.word	0xffffffff


	//   ....[14]....
        /*9870*/ 	.word	0xffffffff


	//   ....[15]....
        /*9874*/ 	.word	0xffffffff


	//----- nvinfo : EIATTR_COOP_GROUP_INSTR_OFFSETS
	.align		4
.L_64:
        /*9878*/ 	.byte	0x04, 0x28
        /*987a*/ 	.short	(.L_66 - .L_65)


	//   ....[0]....
.L_65:
        /*987c*/ 	.word	0x000194e0


	//   ....[1]....
        /*9880*/ 	.word	0x00019760


	//   ....[2]....
        /*9884*/ 	.word	0x00019ae0


	//   ....[3]....
        /*9888*/ 	.word	0x00019b10


	//   ....[4]....
        /*988c*/ 	.word	0x00019ca0


	//   ....[5]....
        /*9890*/ 	.word	0x00019cd0


	//   ....[6]....
        /*9894*/ 	.word	0x0001a340


	//   ....[7]....
        /*9898*/ 	.word	0x0001a370


	//   ....[8]....
        /*989c*/ 	.word	0x0001fec0


	//   ....[9]....
        /*98a0*/ 	.word	0x0001fed0


	//   ....[10]....
        /*98a4*/ 	.word	0x0001fee0


	//   ....[11]....
        /*98a8*/ 	.word	0x0001fef0


	//   ....[12]....
        /*98ac*/ 	.word	0x0001ff30


	//   ....[13]....
        /*98b0*/ 	.word	0x0001ff50


	//   ....[14]....
        /*98b4*/ 	.word	0x0001ff60


	//   ....[15]....
        /*98b8*/ 	.word	0x0001ff70


	//----- nvinfo : EIATTR_EXIT_INSTR_OFFSETS
	.align		4
.L_66:
        /*98bc*/ 	.byte	0x04, 0x1c
        /*98be*/ 	.short	(.L_68 - .L_67)


	//   ....[0]....
.L_67:
        /*98c0*/ 	.word	0x00043fd0


	//----- nvinfo : EIATTR_REQNTID
	.align		4
.L_68:
        /*98c4*/ 	.byte	0x04, 0x10
        /*98c6*/ 	.short	(.L_70 - .L_69)
.L_69:
        /*98c8*/ 	.word	0x00000080
        /*98cc*/ 	.word	0x00000001
        /*98d0*/ 	.word	0x00000001


	//----- nvinfo : EIATTR_CBANK_PARAM_SIZE
	.align		4
.L_70:
        /*98d4*/ 	.byte	0x03, 0x19
        /*98d6*/ 	.short	0x0088


	//----- nvinfo : EIATTR_PARAM_CBANK
	.align		4
        /*98d8*/ 	.byte	0x04, 0x0a
        /*98da*/ 	.short	(.L_72 - .L_71)
	.align		4
.L_71:
        /*98dc*/ 	.word	index@(.nv.constant0.attn_fwd)
        /*98e0*/ 	.short	0x0210
        /*98e2*/ 	.short	0x0088


	//----- nvinfo : EIATTR_SW_WAR
	.align		4
.L_72:
        /*98e4*/ 	.byte	0x04, 0x36
        /*98e6*/ 	.short	(.L_74 - .L_73)
.L_73:
        /*98e8*/ 	.word	0x00000008
.L_74:


//--------------------- .nv.callgraph             --------------------------
	.section	.nv.callgraph,"",@"SHT_CUDA_CALLGRAPH"
	.align	4
	.sectionentsize	8
	.align		4
        /*0000*/ 	.word	0x00000000
	.align		4
        /*0004*/ 	.word	0xffffffff
	.align		4
        /*0008*/ 	.word	0x00000000
	.align		4
        /*000c*/ 	.word	0xfffffffe
	.align		4
        /*0010*/ 	.word	0x00000000
	.align		4
        /*0014*/ 	.word	0xfffffffd
	.align		4
        /*0018*/ 	.word	0x00000000
	.align		4
        /*001c*/ 	.word	0xfffffffc


//--------------------- .nv.constant4             --------------------------
	.section	.nv.constant4,"a",@progbits
	.align	8
	.align		8
.nv.constant4:
        /*0000*/ 	.dword	_$_str


//--------------------- .text.attn_fwd            --------------------------
	.section	.text.attn_fwd,"ax",@progbits
	.align	128
        .global         attn_fwd
        .type           attn_fwd,@function
        .size           attn_fwd,(.L_x_3 - attn_fwd)
        .other          attn_fwd,@"STO_CUDA_ENTRY STV_DEFAULT"
attn_fwd:
.text.attn_fwd:
[----:B------:R-:W0:Y:S01]  /*0000*/  LDC R1, c[0x0][0x28] ;  /* 0x00000a00ff017b82 */ /* 0x000e220000000800 */
[----:B------:R-:W1:Y:S07]  /*0010*/  S2R R0, SR_CTAID.X ;  /* 0x0000000000007919 */ /* 0x000e6e0000002500 */
[----:B------:R-:W2:Y:S01]  /*0020*/  LDC.64 R2, c[0x0][0x240] ;  /* 0x00009000ff027b82 */ /* 0x000ea20000000a00 */
[----:B0-----:R-:W-:Y:S01]  /*0030*/  IADD3 R1, R1, -0x1320, RZ ;  /* 0xffffece001017810 */ /* 0x001fe20007ffe0ff */
[----:B------:R-:W-:Y:S01]  /*0040*/  ULDC.64 UR60, c[0x0][0x208] ;  /* 0x00008200003c7ab9 */ /* 0x000fe20000000a00 */
[----:B------:R-:W0:Y:S01]  /*0050*/  S2R R92, SR_TID.X ;  /* 0x00000000005c7919 */ /* 0x000e220000002100 */
[----:B------:R-:W2:Y:S04]  /*0060*/  S2R R10, SR_CTAID.Y ;  /* 0x00000000000a7919 */ /* 0x000ea80000002600 */
[----:B------:R-:W3:Y:S01]  /*0070*/  LDC.64 R6, c[0x0][0x210] ;  /* 0x00008400ff067b82 */ /* 0x000ee20000000a00 */
[----:B------:R-:W4:Y:S01]  /*0080*/  S2R R5, SR_TID.X ;  /* 0x0000000000057919 */ /* 0x000f220000002100 */
[----:B------:R-:W5:Y:S06]  /*0090*/  S2R R4, SR_CgaCtaId ;  /* 0x0000000000047919 */ /* 0x000f6c0000008800 */
[----:B------:R-:W4:Y:S01]  /*00a0*/  LDC R26, c[0x0][0x248] ;  /* 0x00009200ff1a7b82 */ /* 0x000f220000000800 */
[----:B------:R-:W3:Y:S07]  /*00b0*/  S2R R8, SR_TID.X ;  /* 0x0000000000087919 */ /* 0x000eee0000002100 */
[----:B------:R-:W4:Y:S01]  /*00c0*/  LDC R75, c[0x0][0x248] ;  /* 0x00009200ff4b7b82 */ /* 0x000f220000000800 */
[----:B-1----:R-:W-:-:S07]  /*00d0*/  SHF.L.U32 R9, R0, 0x7, RZ ;  /* 0x0000000700097819 */ /* 0x002fce00000006ff */
[----:B------:R-:W1:Y:S01]  /*00e0*/  LDC R62, c[0x0][0x248] ;  /* 0x00009200ff3e7b82 */ /* 0x000e620000000800 */
[----:B0-----:R-:W-:Y:S01]  /*00f0*/  LOP3.LUT R9, R9, 0x7f, R92, 0xf8, !PT ;  /* 0x0000007f09097812 */ /* 0x001fe200078ef85c */
[----:B--2---:R-:W-:-:S06]  /*0100*/  IMAD R0, R10, R2, RZ ;  /* 0x000000020a007224 */ /* 0x004fcc00078e02ff */
[----:B------:R-:W0:Y:S01]  /*0110*/  LDC R197, c[0x0][0x248] ;  /* 0x00009200ffc57b82 */ /* 0x000e220000000800 */
[----:B------:R-:W-:Y:S01]  /*0120*/  IMAD R2, R9, R3, RZ ;  /* 0x0000000309027224 */ /* 0x000fe200078e02ff */
[----:B------:R-:W-:Y:S01]  /*0130*/  MOV R3, 0x400 ;  /* 0x0000040000037802 */ /* 0x000fe20000000f00 */
[C---:B------:R-:W-:Y:S02]  /*0140*/  IMAD.SHL.U32 R121, R0.reuse, 0x2, RZ ;  /* 0x0000000200797824 */ /* 0x040fe400078e00ff */
[----:B------:R-:W-:Y:S01]  /*0150*/  IMAD.HI R0, R0, 0x2, RZ ;  /* 0x0000000200007827 */ /* 0x000fe200078e02ff */
[----:B------:R-:W-:Y:S02]  /*0160*/  SHF.L.U32 R120, R2, 0x1, RZ ;  /* 0x0000000102787819 */ /* 0x000fe400000006ff */
[----:B-----5:R-:W-:Y:S01]  /*0170*/  LEA R58, R4, R3, 0x18 ;  /* 0x00000003043a7211 */ /* 0x020fe200078ec0ff */
[----:B------:R-:W-:Y:S01]  /*0180*/  IMAD.HI R2, R2, 0x2, RZ ;  /* 0x0000000202027827 */ /* 0x000fe200078e02ff */
[----:B---3--:R-:W-:Y:S01]  /*0190*/  IADD3 R120, P0, P1, R120, R6, R121 ;  /* 0x0000000678787210 */ /* 0x008fe2000791e079 */
[----:B------:R-:W2:Y:S01]  /*01a0*/  LDC R198, c[0x0][0x248] ;  /* 0x00009200ffc67b82 */ /* 0x000ea20000000800 */
[----:B------:R-:W-:Y:S01]  /*01b0*/  LOP3.LUT R3, R8, 0xf, RZ, 0xc0, !PT ;  /* 0x0000000f08037812 */ /* 0x000fe200078ec0ff */
[----:B----4-:R-:W-:Y:S01]  /*01c0*/  IMAD R24, R26, 0x90, RZ ;  /* 0x000000901a187824 */ /* 0x010fe200078e02ff */
[----:B------:R-:W-:Y:S01]  /*01d0*/  IADD3.X R121, R2, R7, R0, P0, P1 ;  /* 0x0000000702797210 */ /* 0x000fe200007e2400 */
[----:B------:R-:W-:Y:S01]  /*01e0*/  IMAD.SHL.U32 R2, R5, 0x8, RZ ;  /* 0x0000000805027824 */ /* 0x000fe200078e00ff */
[----:B------:R-:W-:Y:S01]  /*01f0*/  SHF.L.U32 R0, R8, 0x6, RZ ;  /* 0x0000000608007819 */ /* 0x000fe200000006ff */
[C---:B------:R-:W-:Y:S01]  /*0200*/  IMAD R43, R26.reuse, 0x48, RZ ;  /* 0x000000481a2b7824 */ /* 0x040fe200078e02ff */
[----:B------:R-:W-:Y:S01]  /*0210*/  LEA R3, R3, R58, 0x4 ;  /* 0x0000003a03037211 */ /* 0x000fe200078e20ff */
[----:B------:R-:W-:Y:S01]  /*0220*/  IMAD R7, R26, 0x50, RZ ;  /* 0x000000501a077824 */ /* 0x000fe200078e02ff */
[----:B------:R-:W-:Y:S01]  /*0230*/  LOP3.LUT R4, R2, 0x38, RZ, 0xc0, !PT ;  /* 0x0000003802047812 */ /* 0x000fe200078ec0ff */
[----:B------:R-:W-:Y:S01]  /*0240*/  IMAD R19, R26, 0x28, RZ ;  /* 0x000000281a137824 */ /* 0x000fe200078e02ff */
[----:B------:R-:W-:Y:S01]  /*0250*/  LOP3.LUT R0, R0, 0x400, RZ, 0xc0, !PT ;  /* 0x0000040000007812 */ /* 0x000fe200078ec0ff */
[----:B------:R-:W-:Y:S01]  /*0260*/  IMAD R17, R26, 0xa0, RZ ;  /* 0x000000a01a117824 */ /* 0x000fe200078e02ff */
[----:B------:R-:W-:Y:S01]  /*0270*/  LOP3.LUT R5, R5, 0x70, RZ, 0xc0, !PT ;  /* 0x0000007005057812 */ /* 0x000fe200078ec0ff */
[----:B------:R-:W-:Y:S01]  /*0280*/  STL [R1+0xbb0], R58 ;  /* 0x000bb03a01007387 */ /* 0x000fe20000100800 */
[----:B------:R-:W-:Y:S01]  /*0290*/  IADD3 R2, P0, R24, R120, RZ ;  /* 0x0000007818027210 */ /* 0x000fe20007f1e0ff */
[----:B------:R-:W-:Y:S01]  /*02a0*/  IMAD.IADD R6, R0, 0x1, R3 ;  /* 0x0000000100067824 */ /* 0x000fe200078e0203 */
[----:B------:R-:W-:Y:S01]  /*02b0*/  IADD3 R4, R58, R4, RZ ;  /* 0x000000043a047210 */ /* 0x000fe20007ffe0ff */
[C---:B------:R-:W-:Y:S01]  /*02c0*/  IMAD R25, R26.reuse, 0x18, RZ ;  /* 0x000000181a197824 */ /* 0x040fe200078e02ff */
[-C--:B------:R-:W-:Y:S01]  /*02d0*/  LEA.HI.X.SX32 R3, R43, R121.reuse, 0x1, P0 ;  /* 0x000000792b037211 */ /* 0x080fe200000f0eff */
[C---:B------:R-:W-:Y:S01]  /*02e0*/  IMAD R21, R26.reuse, 0xb0, RZ ;  /* 0x000000b01a157824 */ /* 0x040fe200078e02ff */
[----:B------:R-:W-:Y:S01]  /*02f0*/  LEA R0, R5, R4, 0x2 ;  /* 0x0000000405007211 */ /* 0x000fe200078e10ff */
[C---:B------:R-:W-:Y:S01]  /*0300*/  IMAD R5, R26.reuse, 0x30, RZ ;  /* 0x000000301a057824 */ /* 0x040fe200078e02ff */
[-C--:B------:R-:W-:Y:S01]  /*0310*/  IADD3 R46, P0, R7, R120.reuse, RZ ;  /* 0x00000078072e7210 */ /* 0x080fe20007f1e0ff */
[----:B------:R3:W4:Y:S01]  /*0320*/  LDG.E.U16 R61, desc[UR60][R2.64] ;  /* 0x0000003c023d7981 */ /* 0x000722000c1e1500 */
[C---:B------:R-:W-:Y:S01]  /*0330*/  IMAD R9, R26.reuse, 0x60, RZ ;  /* 0x000000601a097824 */ /* 0x040fe200078e02ff */
[----:B------:R-:W5:Y:S01]  /*0340*/  LDC R210, c[0x0][0x248] ;  /* 0x00009200ffd27b82 */ /* 0x000f620000000800 */
[----:B------:R-:W-:Y:S01]  /*0350*/  LEA.HI.X.SX32 R47, R19, R121, 0x1, P0 ;  /* 0x00000079132f7211 */ /* 0x000fe200000f0eff */
[----:B------:R1:W-:Y:S01]  /*0360*/  STL [R1+0xbf0], R6 ;  /* 0x000bf00601007387 */ /* 0x0003e20000100800 */
[C---:B------:R-:W-:Y:S01]  /*0370*/  IMAD R50, R26.reuse, 0xc0, RZ ;  /* 0x000000c01a327824 */ /* 0x040fe200078e02ff */
[-C--:B------:R-:W-:Y:S01]  /*0380*/  IADD3 R72, P2, R21, R120.reuse, RZ ;  /* 0x0000007815487210 */ /* 0x080fe20007f5e0ff */
[C---:B------:R-:W-:Y:S01]  /*0390*/  IMAD R11, R26.reuse, 0x58, RZ ;  /* 0x000000581a0b7824 */ /* 0x040fe200078e02ff */
[----:B------:R-:W4:Y:S01]  /*03a0*/  LDG.E.U16 R46, desc[UR60][R46.64] ;  /* 0x0000003c2e2e7981 */ /* 0x000f22000c1e1500 */
[----:B---3--:R-:W-:Y:S01]  /*03b0*/  IADD3 R2, P0, R5, R120, RZ ;  /* 0x0000007805027210 */ /* 0x008fe20007f1e0ff */
[----:B------:R-:W-:-:S02]  /*03c0*/  IMAD R16, R26, 0xd0, RZ ;  /* 0x000000d01a107824 */ /* 0x000fc400078e02ff */
[----:B------:R-:W3:Y:S01]  /*03d0*/  LDG.E.U16 R51, desc[UR60][R120.64] ;  /* 0x0000003c78337981 */ /* 0x000ee2000c1e1500 */
[----:B------:R-:W5:Y:S01]  /*03e0*/  LDC R211, c[0x0][0x248] ;  /* 0x00009200ffd37b82 */ /* 0x000f620000000800 */
[-C--:B-1----:R-:W-:Y:S01]  /*03f0*/  IADD3 R6, P1, R17, R120.reuse, RZ ;  /* 0x0000007811067210 */ /* 0x082fe20007f3e0ff */
[C---:B------:R-:W-:Y:S01]  /*0400*/  IMAD R13, R26.reuse, 0x70, RZ ;  /* 0x000000701a0d7824 */ /* 0x040fe200078e02ff */
[-C--:B------:R-:W-:Y:S01]  /*0410*/  LEA.HI.X.SX32 R3, R25, R121.reuse, 0x1, P0 ;  /* 0x0000007919037211 */ /* 0x080fe200000f0eff */
[C---:B------:R-:W-:Y:S01]  /*0420*/  IMAD R22, R26.reuse, 0xe0, RZ ;  /* 0x000000e01a167824 */ /* 0x040fe200078e02ff */
[-C--:B------:R-:W-:Y:S01]  /*0430*/  LEA.HI.X.SX32 R7, R7, R121.reuse, 0x1, P1 ;  /* 0x0000007907077211 */ /* 0x080fe200008f0eff */
[C---:B------:R-:W-:Y:S01]  /*0440*/  IMAD R57, R26.reuse, 0x68, RZ ;  /* 0x000000681a397824 */ /* 0x040fe200078e02ff */
[-C--:B------:R-:W-:Y:S01]  /*0450*/  IADD3 R4, P0, R9, R120.reuse, RZ ;  /* 0x0000007809047210 */ /* 0x080fe20007f1e0ff */
[----:B------:R-:W-:Y:S01]  /*0460*/  IMAD R59, R26, 0x38, RZ ;  /* 0x000000381a3b7824 */ /* 0x000fe200078e02ff */
[-C--:B------:R-:W-:Y:S01]  /*0470*/  IADD3 R28, P1, R50, R120.reuse, RZ ;  /* 0x00000078321c7210 */ /* 0x080fe20007f3e0ff */
[----:B------:R1:W4:Y:S01]  /*0480*/  LDG.E.U16 R60, desc[UR60][R6.64] ;  /* 0x0000003c063c7981 */ /* 0x000322000c1e1500 */
[-C--:B------:R-:W-:Y:S01]  /*0490*/  LEA.HI.X.SX32 R73, R11, R121.reuse, 0x1, P2 ;  /* 0x000000790b497211 */ /* 0x080fe200010f0eff */
[C---:B------:R-:W-:Y:S01]  /*04a0*/  IMAD R33, R26.reuse, 0x12, RZ ;  /* 0x000000121a217824 */ /* 0x040fe200078e02ff */
[-C--:B------:R-:W-:Y:S01]  /*04b0*/  LEA.HI.X.SX32 R5, R5, R121.reuse, 0x1, P0 ;  /* 0x0000007905057211 */ /* 0x080fe200000f0eff */
[----:B------:R-:W-:Y:S01]  /*04c0*/  IMAD R35, R26, 0x22, RZ ;  /* 0x000000221a237824 */ /* 0x000fe200078e02ff */
[-C--:B------:R-:W-:Y:S01]  /*04d0*/  IADD3 R8, P2, R16, R120.reuse, RZ ;  /* 0x0000007810087210 */ /* 0x080fe20007f5e0ff */
[----:B------:R-:W-:Y:S01]  /*04e0*/  IMAD R95, R26, 0xf0, RZ ;  /* 0x000000f01a5f7824 */ /* 0x000fe200078e02ff */
[-C--:B------:R-:W-:Y:S01]  /*04f0*/  IADD3 R68, P0, R13, R120.reuse, RZ ;  /* 0x000000780d447210 */ /* 0x080fe20007f1e0ff */
[----:B------:R0:W4:Y:S01]  /*0500*/  LDG.E.U16 R23, desc[UR60][R2.64] ;  /* 0x0000003c02177981 */ /* 0x000122000c1e1500 */
[-C--:B------:R-:W-:Y:S01]  /*0510*/  LEA.HI.X.SX32 R29, R9, R121.reuse, 0x1, P1 ;  /* 0x00000079091d7211 */ /* 0x080fe200008f0eff */
[----:B------:R-:W3:Y:S01]  /*0520*/  LDC R209, c[0x0][0x248] ;  /* 0x00009200ffd17b82 */ /* 0x000ee20000000800 */
[----:B-1----:R-:W-:Y:S01]  /*0530*/  IADD3 R6, P1, R22, R120, RZ ;  /* 0x0000007816067210 */ /* 0x002fe20007f3e0ff */
[----:B------:R1:W4:Y:S01]  /*0540*/  LDG.E.U16 R66, desc[UR60][R4.64] ;  /* 0x0000003c04427981 */ /* 0x000322000c1e1500 */
[----:B------:R-:W-:-:S02]  /*0550*/  LEA.HI.X.SX32 R9, R57, R121, 0x1, P2 ;  /* 0x0000007939097211 */ /* 0x000fc400010f0eff */
[-C--:B------:R-:W-:Y:S01]  /*0560*/  LEA.HI.X.SX32 R69, R59, R121.reuse, 0x1, P0 ;  /* 0x000000793b457211 */ /* 0x080fe200000f0eff */
[C---:B------:R-:W-:Y:S01]  /*0570*/  IMAD R15, R26.reuse, 0x78, RZ ;  /* 0x000000781a0f7824 */ /* 0x040fe200078e02ff */
[-C--:B------:R-:W-:Y:S01]  /*0580*/  IADD3 R90, P0, R33, R120.reuse, RZ ;  /* 0x00000078215a7210 */ /* 0x080fe20007f1e0ff */
[C---:B0-----:R-:W-:Y:S01]  /*0590*/  IMAD R3, R26.reuse, 0x9, RZ ;  /* 0x000000091a037824 */ /* 0x041fe200078e02ff */
[-C--:B------:R-:W-:Y:S01]  /*05a0*/  LEA.HI.X.SX32 R7, R13, R121.reuse, 0x1, P1 ;  /* 0x000000790d077211 */ /* 0x080fe200008f0eff */
[C---:B------:R-:W-:Y:S01]  /*05b0*/  IMAD R49, R26.reuse, 0x42, RZ ;  /* 0x000000421a317824 */ /* 0x040fe200078e02ff */
[-C--:B------:R-:W-:Y:S01]  /*05c0*/  IADD3 R2, P1, R35, R120.reuse, RZ ;  /* 0x0000007823027210 */ /* 0x080fe20007f3e0ff */
[C---:B-1----:R-:W-:Y:S01]  /*05d0*/  IMAD R5, R26.reuse, 0x11, RZ ;  /* 0x000000111a057824 */ /* 0x042fe200078e02ff */
[-C--:B------:R-:W-:Y:S01]  /*05e0*/  IADD3 R12, P2, R95, R120.reuse, RZ ;  /* 0x000000785f0c7210 */ /* 0x080fe20007f5e0ff */
[C---:B------:R-:W-:Y:S01]  /*05f0*/  IMAD R53, R26.reuse, 0x52, RZ ;  /* 0x000000521a357824 */ /* 0x040fe200078e02ff */
[----:B------:R-:W4:Y:S01]  /*0600*/  LDG.E.U16 R72, desc[UR60][R72.64] ;  /* 0x0000003c48487981 */ /* 0x000f22000c1e1500 */
[-C--:B------:R-:W-:Y:S01]  /*0610*/  LEA.HI.X.SX32 R91, R3, R121.reuse, 0x1, P0 ;  /* 0x00000079035b7211 */ /* 0x080fe200000f0eff */
[C---:B------:R-:W-:Y:S01]  /*0620*/  IMAD R27, R26.reuse, 0x29, RZ ;  /* 0x000000291a1b7824 */ /* 0x040fe200078e02ff */
[-C--:B------:R-:W-:Y:S01]  /*0630*/  LEA.HI.X.SX32 R3, R5, R121.reuse, 0x1, P1 ;  /* 0x0000007905037211 */ /* 0x080fe200008f0eff */
[----:B------:R0:W4:Y:S01]  /*0640*/  LDG.E.U16 R67, desc[UR60][R8.64] ;  /* 0x0000003c08437981 */ /* 0x000122000c1e1500 */
[----:B------:R-:W-:Y:S01]  /*0650*/  LEA.HI.X.SX32 R13, R15, R121, 0x1, P2 ;  /* 0x000000790f0d7211 */ /* 0x000fe200010f0eff */
[C---:B------:R-:W-:Y:S01]  /*0660*/  IMAD R39, R26.reuse, 0x32, RZ ;  /* 0x000000321a277824 */ /* 0x040fe200078e02ff */
[----:B------:R-:W1:Y:S01]  /*0670*/  LDC R208, c[0x0][0x248] ;  /* 0x00009200ffd07b82 */ /* 0x000e620000000800 */
[C---:B------:R-:W-:Y:S01]  /*0680*/  IMAD R184, R26.reuse, 0x92, RZ ;  /* 0x000000921ab87824 */ /* 0x040fe200078e02ff */
[----:B------:R-:W4:Y:S04]  /*0690*/  LDG.E.U16 R89, desc[UR60][R2.64] ;  /* 0x0000003c02597981 */ /* 0x000f28000c1e1500 */
[----:B------:R2:W4:Y:S01]  /*06a0*/  LDG.E.U16 R73, desc[UR60][R6.64] ;  /* 0x0000003c06497981 */ /* 0x000522000c1e1500 */
[C---:B0-----:R-:W-:Y:S01]  /*06b0*/  IMAD R9, R26.reuse, 0x21, RZ ;  /* 0x000000211a097824 */ /* 0x041fe200078e02ff */
[-C--:B------:R-:W-:Y:S01]  /*06c0*/  IADD3 R8, P2, R53, R120.reuse, RZ ;  /* 0x0000007835087210 */ /* 0x080fe20007f5e0ff */
[C---:B------:R-:W-:Y:S01]  /*06d0*/  IMAD R5, R26.reuse, 0x19, RZ ;  /* 0x000000191a057824 */ /* 0x040fe200078e02ff */
[----:B------:R0:W4:Y:S01]  /*06e0*/  LDG.E.U16 R14, desc[UR60][R12.64] ;  /* 0x0000003c0c0e7981 */ /* 0x000122000c1e1500 */
[C---:B------:R-:W-:Y:S01]  /*06f0*/  IMAD R55, R26.reuse, 0x62, RZ ;  /* 0x000000621a377824 */ /* 0x040fe200078e02ff */
[----:B------:R-:W1:Y:S01]  /*0700*/  LDC R206, c[0x0][0x248] ;  /* 0x00009200ffce7b82 */ /* 0x000e620000000800 */
[C---:B------:R-:W-:Y:S01]  /*0710*/  IMAD R31, R26.reuse, 0x49, RZ ;  /* 0x000000491a1f7824 */ /* 0x040fe200078e02ff */
[----:B------:R-:W4:Y:S01]  /*0720*/  LDG.E.U16 R28, desc[UR60][R28.64] ;  /* 0x0000003c1c1c7981 */ /* 0x000f22000c1e1500 */
[----:B--2---:R-:W-:Y:S01]  /*0730*/  IADD3 R6, P1, R49, R120, RZ ;  /* 0x0000007831067210 */ /* 0x004fe20007f3e0ff */
[----:B------:R-:W-:-:S02]  /*0740*/  IMAD R192, R26, 0xd2, RZ ;  /* 0x000000d21ac07824 */ /* 0x000fc400078e02ff */
[----:B------:R2:W-:Y:S01]  /*0750*/  STL [R1+0xbf4], R0 ;  /* 0x000bf40001007387 */ /* 0x0005e20000100800 */
[-C--:B------:R-:W-:Y:S01]  /*0760*/  LEA.HI.X.SX32 R7, R9, R121.reuse, 0x1, P1 ;  /* 0x0000007909077211 */ /* 0x080fe200008f0eff */
[----:B------:R-:W1:Y:S01]  /*0770*/  LDC R207, c[0x0][0x248] ;  /* 0x00009200ffcf7b82 */ /* 0x000e620000000800 */
[-C--:B------:R-:W-:Y:S01]  /*0780*/  LEA.HI.X.SX32 R9, R27, R121.reuse, 0x1, P2 ;  /* 0x000000791b097211 */ /* 0x080fe200010f0eff */
[C---:B------:R-:W-:Y:S01]  /*0790*/  IMAD R63, R26.reuse, 0x82, RZ ;  /* 0x000000821a3f7824 */ /* 0x040fe200078e02ff */
[----:B------:R-:W-:Y:S01]  /*07a0*/  IADD3 R4, P0, R39, R120, RZ ;  /* 0x0000007827047210 */ /* 0x000fe20007f1e0ff */
[----:B------:R-:W-:Y:S01]  /*07b0*/  IMAD R3, R26, 0x31, RZ ;  /* 0x000000311a037824 */ /* 0x000fe200078e02ff */
[----:B------:R-:W4:Y:S03]  /*07c0*/  LDG.E.U16 R87, desc[UR60][R6.64] ;  /* 0x0000003c06577981 */ /* 0x000f26000c1e1500 */
[----:B------:R-:W1:Y:S01]  /*07d0*/  LDC R205, c[0x0][0x248] ;  /* 0x00009200ffcd7b82 */ /* 0x000e620000000800 */
[----:B------:R5:W4:Y:S01]  /*07e0*/  LDG.E.U16 R86, desc[UR60][R8.64] ;  /* 0x0000003c08567981 */ /* 0x000b22000c1e1500 */
[----:B------:R-:W-:-:S02]  /*07f0*/  LEA.HI.X.SX32 R5, R5, R121, 0x1, P0 ;  /* 0x0000007905057211 */ /* 0x000fc400000f0eff */
[-C--:B0-----:R-:W-:Y:S01]  /*0800*/  IADD3 R12, P0, R55, R120.reuse, RZ ;  /* 0x00000078370c7210 */ /* 0x081fe20007f1e0ff */
[C---:B------:R-:W-:Y:S01]  /*0810*/  IMAD R27, R26.reuse, 0x39, RZ ;  /* 0x000000391a1b7824 */ /* 0x040fe200078e02ff */
[----:B------:R-:W4:Y:S01]  /*0820*/  LDG.E.U16 R68, desc[UR60][R68.64] ;  /* 0x0000003c44447981 */ /* 0x000f22000c1e1500 */
[C---:B------:R-:W-:Y:S01]  /*0830*/  IMAD R186, R26.reuse, 0xa2, RZ ;  /* 0x000000a21aba7824 */ /* 0x040fe200078e02ff */
[----:B------:R-:W0:Y:S01]  /*0840*/  LDC R204, c[0x0][0x248] ;  /* 0x00009200ffcc7b82 */ /* 0x000e220000000800 */
[----:B------:R-:W-:Y:S01]  /*0850*/  IMAD R150, R26, 0x10a, RZ ;  /* 0x0000010a1a967824 */ /* 0x000fe200078e02ff */
[----:B------:R-:W4:Y:S01]  /*0860*/  LDG.E.U16 R90, desc[UR60][R90.64] ;  /* 0x0000003c5a5a7981 */ /* 0x000f22000c1e1500 */
[----:B-----5:R-:W-:Y:S01]  /*0870*/  IADD3 R8, P2, R184, R120, RZ ;  /* 0x00000078b8087210 */ /* 0x020fe20007f5e0ff */
[C---:B------:R-:W-:Y:S02]  /*0880*/  IMAD R29, R26.reuse, 0x41, RZ ;  /* 0x000000411a1d7824 */ /* 0x040fe400078e02ff */
[----:B------:R5:W4:Y:S01]  /*0890*/  LDG.E.U16 R88, desc[UR60][R4.64] ;  /* 0x0000003c04587981 */ /* 0x000b22000c1e1500 */
[-C--:B------:R-:W-:Y:S01]  /*08a0*/  LEA.HI.X.SX32 R9, R31, R121.reuse, 0x1, P2 ;  /* 0x000000791f097211 */ /* 0x080fe200010f0eff */
[----:B------:R-:W0:Y:S01]  /*08b0*/  LDC R214, c[0x0][0x248] ;  /* 0x00009200ffd67b82 */ /* 0x000e220000000800 */
[----:B------:R-:W-:Y:S01]  /*08c0*/  LEA.HI.X.SX32 R13, R3, R121, 0x1, P0 ;  /* 0x00000079030d7211 */ /* 0x000fe200000f0eff */
[----:B------:R-:W-:-:S02]  /*08d0*/  IMAD R3, R26, 0x72, RZ ;  /* 0x000000721a037824 */ /* 0x000fc400078e02ff */
[----:B------:R2:W4:Y:S01]  /*08e0*/  LDG.E.U16 R82, desc[UR60][R8.64] ;  /* 0x0000003c08527981 */ /* 0x000522000c1e1500 */
[----:B------:R-:W-:Y:S01]  /*08f0*/  IMAD R31, R26, 0x69, RZ ;  /* 0x000000691a1f7824 */ /* 0x000fe200078e02ff */
[-C--:B------:R-:W-:Y:S02]  /*0900*/  IADD3 R6, P1, R63, R120.reuse, RZ ;  /* 0x000000783f067210 */ /* 0x080fe40007f3e0ff */
[-C--:B-----5:R-:W-:Y:S01]  /*0910*/  IADD3 R4, P0, R3, R120.reuse, RZ ;  /* 0x0000007803047210 */ /* 0x0a0fe20007f1e0ff */
[----:B------:R5:W4:Y:S01]  /*0920*/  LDG.E.U16 R85, desc[UR60][R12.64] ;  /* 0x0000003c0c557981 */ /* 0x000b22000c1e1500 */
[----:B------:R-:W0:Y:S01]  /*0930*/  LDC R203, c[0x0][0x248] ;  /* 0x00009200ffcb7b82 */ /* 0x000e220000000800 */
[----:B--2---:R-:W-:-:S04]  /*0940*/  IADD3 R8, P2, R192, R120, RZ ;  /* 0x00000078c0087210 */ /* 0x004fc80007f5e0ff */
[-C--:B------:R-:W-:Y:S01]  /*0950*/  LEA.HI.X.SX32 R9, R31, R121.reuse, 0x1, P2 ;  /* 0x000000791f097211 */ /* 0x080fe200010f0eff */
[C---:B-----5:R-:W-:Y:S01]  /*0960*/  IMAD R13, R26.reuse, 0x51, RZ ;  /* 0x000000511a0d7824 */ /* 0x060fe200078e02ff */
[-C--:B------:R-:W-:Y:S01]  /*0970*/  LEA.HI.X.SX32 R5, R27, R121.reuse, 0x1, P0 ;  /* 0x000000791b057211 */ /* 0x080fe200000f0eff */
[----:B------:R-:W-:Y:S01]  /*0980*/  IMAD R188, R26, 0xb2, RZ ;  /* 0x000000b21abc7824 */ /* 0x000fe200078e02ff */
[-C--:B------:R-:W-:Y:S01]  /*0990*/  IADD3 R12, P0, R186, R120.reuse, RZ ;  /* 0x00000078ba0c7210 */ /* 0x080fe20007f1e0ff */
[C---:B------:R-:W-:Y:S01]  /*09a0*/  IMAD R190, R26.reuse, 0xc2, RZ ;  /* 0x000000c21abe7824 */ /* 0x040fe200078e02ff */
[-C--:B------:R-:W-:Y:S01]  /*09b0*/  LEA.HI.X.SX32 R7, R29, R121.reuse, 0x1, P1 ;  /* 0x000000791d077211 */ /* 0x080fe200008f0eff */
[----:B------:R2:W5:Y:S01]  /*09c0*/  LDG.E.U16 R78, desc[UR60][R8.64] ;  /* 0x0000003c084e7981 */ /* 0x000562000c1e1500 */
[C---:B------:R-:W-:Y:S01]  /*09d0*/  IMAD R37, R26.reuse, 0x85, RZ ;  /* 0x000000851a257824 */ /* 0x040fe200078e02ff */
[----:B------:R-:W-:Y:S01]  /*09e0*/  LEA.HI.X.SX32 R13, R13, R121, 0x1, P0 ;  /* 0x000000790d0d7211 */ /* 0x000fe200000f0eff */
[C---:B------:R-:W-:Y:S01]  /*09f0*/  IMAD R27, R26.reuse, 0x59, RZ ;  /* 0x000000591a1b7824 */ /* 0x040fe200078e02ff */
[----:B------:R1:W5:Y:S01]  /*0a00*/  LDG.E.U16 R84, desc[UR60][R4.64] ;  /* 0x0000003c04547981 */ /* 0x000362000c1e1500 */
[C---:B------:R-:W-:Y:S01]  /*0a10*/  IMAD R29, R26.reuse, 0x61, RZ ;  /* 0x000000611a1d7824 */ /* 0x040fe200078e02ff */
[----:B------:R-:W4:Y:S01]  /*0a20*/  LDC R102, c[0x0][0x248] ;  /* 0x00009200ff667b82 */ /* 0x000f220000000800 */
[----:B------:R-:W-:Y:S01]  /*0a30*/  IMAD R194, R26, 0xe2, RZ ;  /* 0x000000e21ac27824 */ /* 0x000fe200078e02ff */
[----:B------:R1:W5:Y:S01]  /*0a40*/  LDG.E.U16 R83, desc[UR60][R6.64] ;  /* 0x0000003c06537981 */ /* 0x000362000c1e1500 */
[----:B--2---:R-:W-:-:S03]  /*0a50*/  IADD3 R8, P2, R150, R120, RZ ;  /* 0x0000007896087210 */ /* 0x004fc60007f5e0ff */
[----:B------:R2:W5:Y:S01]  /*0a60*/  LDG.E.U16 R81, desc[UR60][R12.64] ;  /* 0x0000003c0c517981 */ /* 0x000562000c1e1500 */
[-C--:B-1----:R-:W-:Y:S01]  /*0a70*/  IADD3 R4, P0, R188, R120.reuse, RZ ;  /* 0x00000078bc047210 */ /* 0x082fe20007f1e0ff */
[----:B------:R-:W1:Y:S01]  /*0a80*/  LDC R100, c[0x0][0x248] ;  /* 0x00009200ff647b82 */ /* 0x000e620000000800 */
[-C--:B------:R-:W-:Y:S02]  /*0a90*/  LEA.HI.X.SX32 R9, R37, R121.reuse, 0x1, P2 ;  /* 0x0000007925097211 */ /* 0x080fe400010f0eff */
[-C--:B------:R-:W-:Y:S01]  /*0aa0*/  IADD3 R6, P1, R190, R120.reuse, RZ ;  /* 0x00000078be067210 */ /* 0x080fe20007f3e0ff */
[C---:B------:R-:W-:Y:S01]  /*0ab0*/  IMAD R196, R26.reuse, 0xf2, RZ ;  /* 0x000000f21ac47824 */ /* 0x040fe200078e02ff */
[-C--:B------:R-:W-:Y:S01]  /*0ac0*/  LEA.HI.X.SX32 R5, R27, R121.reuse, 0x1, P0 ;  /* 0x000000791b057211 */ /* 0x080fe200000f0eff */
[----:B------:R-:W3:Y:S01]  /*0ad0*/  LDG.E.U16 R2, desc[UR60][R8.64] ;  /* 0x0000003c08027981 */ /* 0x000ee2000c1e1500 */
[----:B--2---:R-:W-:Y:S01]  /*0ae0*/  IMAD R13, R26, 0x71, RZ ;  /* 0x000000711a0d7824 */ /* 0x004fe200078e02ff */
[-C--:B------:R-:W-:Y:S01]  /*0af0*/  LEA.HI.X.SX32 R7, R29, R121.reuse, 0x1, P1 ;  /* 0x000000791d077211 */ /* 0x080fe200008f0eff */
[----:B------:R-:W2:Y:S01]  /*0b00*/  LDC R212, c[0x0][0x248] ;  /* 0x00009200ffd47b82 */ /* 0x000ea20000000800 */
[----:B------:R-:W-:Y:S01]  /*0b10*/  IADD3 R12, P0, R194, R120, RZ ;  /* 0x00000078c20c7210 */ /* 0x000fe20007f1e0ff */
[----:B------:R-:W-:Y:S01]  /*0b20*/  IMAD R27, R26, 0x79, RZ ;  /* 0x000000791a1b7824 */ /* 0x000fe200078e02ff */
[----:B------:R0:W5:Y:S02]  /*0b30*/  LDG.E.U16 R80, desc[UR60][R4.64] ;  /* 0x0000003c04507981 */ /* 0x000164000c1e1500 */
[----:B------:R-:W-:-:S02]  /*0b40*/  LEA.HI.X.SX32 R13, R13, R121, 0x1, P0 ;  /* 0x000000790d0d7211 */ /* 0x000fc400000f0eff */
[----:B------:R0:W5:Y:S01]  /*0b50*/  LDG.E.U16 R79, desc[UR60][R6.64] ;  /* 0x0000003c064f7981 */ /* 0x000162000c1e1500 */
[-C--:B------:R-:W-:Y:S01]  /*0b60*/  IADD3 R30, P0, R196, R120.reuse, RZ ;  /* 0x00000078c41e7210 */ /* 0x080fe20007f1e0ff */
[C---:B------:R-:W-:Y:S01]  /*0b70*/  IMAD R37, R26.reuse, 0x24, RZ ;  /* 0x000000241a257824 */ /* 0x040fe200078e02ff */
[----:B------:R-:W4:Y:S01]  /*0b80*/  LDC R103, c[0x0][0x248] ;  /* 0x00009200ff677b82 */ /* 0x000f220000000800 */
[----:B------:R0:W5:Y:S01]  /*0b90*/  LDG.E.U16 R77, desc[UR60][R12.64] ;  /* 0x0000003c0c4d7981 */ /* 0x000162000c1e1500 */
[----:B------:R-:W-:Y:S01]  /*0ba0*/  LEA.HI.X.SX32 R31, R27, R121, 0x1, P0 ;  /* 0x000000791b1f7211 */ /* 0x000fe200000f0eff */
[C---:B0-----:R-:W-:Y:S02]  /*0bb0*/  IMAD R5, R26.reuse, 0x5, RZ ;  /* 0x000000051a057824 */ /* 0x041fe400078e02ff */
[----:B------:R-:W-:Y:S02]  /*0bc0*/  IMAD R7, R26, 0xa, RZ ;  /* 0x0000000a1a077824 */ /* 0x000fe400078e02ff */
[----:B------:R0:W5:Y:S01]  /*0bd0*/  LDG.E.U16 R76, desc[UR60][R30.64] ;  /* 0x0000003c1e4c7981 */ /* 0x000162000c1e1500 */
[----:B------:R-:W4:Y:S02]  /*0be0*/  LDC R99, c[0x0][0x248] ;  /* 0x00009200ff637b82 */ /* 0x000f240000000800 */
[----:B------:R-:W-:-:S04]  /*0bf0*/  IADD3 R4, P0, R7, R120, RZ ;  /* 0x0000007807047210 */ /* 0x000fc80007f1e0ff */
[-C--:B------:R-:W-:Y:S01]  /*0c00*/  LEA.HI.X.SX32 R5, R5, R121.reuse, 0x1, P0 ;  /* 0x0000007905057211 */ /* 0x080fe200000f0eff */
[----:B------:R-:W-:Y:S01]  /*0c10*/  IMAD R13, R26, 0x14, RZ ;  /* 0x000000141a0d7824 */ /* 0x000fe200078e02ff */
[----:B------:R-:W4:Y:S03]  /*0c20*/  LDC R104, c[0x0][0x248] ;  /* 0x00009200ff687b82 */ /* 0x000f260000000800 */
[----:B------:R-:W2:Y:S01]  /*0c30*/  LDG.E.U16 R0, desc[UR60][R4.64] ;  /* 0x0000003c04007981 */ /* 0x000ea2000c1e1500 */
[-C--:B------:R-:W-:Y:S02]  /*0c40*/  IADD3 R18, P0, R19, R120.reuse, RZ ;  /* 0x0000007813127210 */ /* 0x080fe40007f1e0ff */
[----:B0-----:R-:W-:Y:S02]  /*0c50*/  IADD3 R30, P2, R43, R120, RZ ;  /* 0x000000782b1e7210 */ /* 0x001fe40007f5e0ff */
[-C--:B------:R-:W-:Y:S01]  /*0c60*/  LEA.HI.X.SX32 R19, R13, R121.reuse, 0x1, P0 ;  /* 0x000000790d137211 */ /* 0x080fe200000f0eff */
[----:B------:R-:W0:Y:S01]  /*0c70*/  LDC R106, c[0x0][0x248] ;  /* 0x00009200ff6a7b82 */ /* 0x000e220000000800 */
[----:B------:R-:W-:-:S03]  /*0c80*/  LEA.HI.X.SX32 R31, R37, R121, 0x1, P2 ;  /* 0x00000079251f7211 */ /* 0x000fc600010f0eff */
[----:B------:R-:W4:Y:S04]  /*0c90*/  LDG.E.U16 R38, desc[UR60][R18.64] ;  /* 0x0000003c12267981 */ /* 0x000f28000c1e1500 */
[----:B------:R-:W5:Y:S01]  /*0ca0*/  LDG.E.U16 R36, desc[UR60][R30.64] ;  /* 0x0000003c1e247981 */ /* 0x000f62000c1e1500 */
[C---:B------:R-:W-:Y:S01]  /*0cb0*/  IMAD R151, R26.reuse, 0x102, RZ ;  /* 0x000001021a977824 */ /* 0x040fe200078e02ff */
[----:B------:R-:W0:Y:S01]  /*0cc0*/  LDC R107, c[0x0][0x248] ;  /* 0x00009200ff6b7b82 */ /* 0x000e220000000800 */
[----:B------:R-:W-:-:S03]  /*0cd0*/  IMAD R29, R26, 0x81, RZ ;  /* 0x000000811a1d7824 */ /* 0x000fc600078e02ff */
[----:B------:R-:W-:-:S04]  /*0ce0*/  IADD3 R64, P1, R151, R120, RZ ;  /* 0x0000007897407210 */ /* 0x000fc80007f3e0ff */
[-C--:B------:R-:W-:Y:S01]  /*0cf0*/  LEA.HI.X.SX32 R65, R29, R121.reuse, 0x1, P1 ;  /* 0x000000791d417211 */ /* 0x080fe200008f0eff */
[----:B------:R-:W0:Y:S01]  /*0d00*/  LDC R101, c[0x0][0x248] ;  /* 0x00009200ff657b82 */ /* 0x000e220000000800 */
[-C--:B------:R-:W-:Y:S01]  /*0d10*/  IADD3 R6, P1, R13, R120.reuse, RZ ;  /* 0x000000780d067210 */ /* 0x080fe20007f3e0ff */
[C---:B------:R-:W-:Y:S02]  /*0d20*/  IMAD R29, R26.reuse, 0x1a, RZ ;  /* 0x0000001a1a1d7824 */ /* 0x040fe400078e02ff */
[C---:B------:R-:W-:Y:S01]  /*0d30*/  IMAD R41, R26.reuse, 0x34, RZ ;  /* 0x000000341a297824 */ /* 0x040fe200078e02ff */
[-C--:B------:R-:W-:Y:S01]  /*0d40*/  LEA.HI.X.SX32 R7, R7, R121.reuse, 0x1, P1 ;  /* 0x0000007907077211 */ /* 0x080fe200008f0eff */
[C---:B------:R-:W-:Y:S01]  /*0d50*/  IMAD R27, R26.reuse, 0xd, RZ ;  /* 0x0000000d1a1b7824 */ /* 0x040fe200078e02ff */
[-C--:B------:R-:W-:Y:S01]  /*0d60*/  IADD3 R12, P1, R37, R120.reuse, RZ ;  /* 0x00000078250c7210 */ /* 0x080fe20007f3e0ff */
[----:B------:R1:W5:Y:S01]  /*0d70*/  LDG.E.U16 R64, desc[UR60][R64.64] ;  /* 0x0000003c40407981 */ /* 0x000362000c1e1500 */
[----:B------:R-:W-:Y:S01]  /*0d80*/  IADD3 R8, P0, R29, R120, RZ ;  /* 0x000000781d087210 */ /* 0x000fe20007f1e0ff */
[----:B------:R-:W0:Y:S01]  /*0d90*/  LDC R108, c[0x0][0x248] ;  /* 0x00009200ff6c7b82 */ /* 0x000e220000000800 */
[-C--:B------:R-:W-:Y:S01]  /*0da0*/  LEA.HI.X.SX32 R13, R33, R121.reuse, 0x1, P1 ;  /* 0x00000079210d7211 */ /* 0x080fe200008f0eff */
[----:B------:R1:W5:Y:S01]  /*0db0*/  LDG.E.U16 R45, desc[UR60][R6.64] ;  /* 0x0000003c062d7981 */ /* 0x000362000c1e1500 */
[----:B------:R-:W-:Y:S01]  /*0dc0*/  LEA.HI.X.SX32 R9, R27, R121, 0x1, P0 ;  /* 0x000000791b097211 */ /* 0x000fe200000f0eff */
[----:B-1----:R-:W-:-:S02]  /*0dd0*/  IMAD R65, R26, 0x88, RZ ;  /* 0x000000881a417824 */ /* 0x002fc400078e02ff */
[----:B------:R1:W5:Y:S02]  /*0de0*/  LDG.E.U16 R44, desc[UR60][R12.64] ;  /* 0x0000003c0c2c7981 */ /* 0x000364000c1e1500 */
[----:B------:R-:W0:Y:S01]  /*0df0*/  LDC R105, c[0x0][0x248] ;  /* 0x00009200ff697b82 */ /* 0x000e220000000800 */
[-C--:B------:R-:W-:Y:S01]  /*0e00*/  IADD3 R6, P1, R41, R120.reuse, RZ ;  /* 0x0000007829067210 */ /* 0x080fe20007f3e0ff */
[----:B------:R-:W5:Y:S01]  /*0e10*/  LDG.E.U16 R34, desc[UR60][R8.64] ;  /* 0x0000003c08227981 */ /* 0x000f62000c1e1500 */
[-C--:B------:R-:W-:Y:S02]  /*0e20*/  IADD3 R32, P0, R57, R120.reuse, RZ ;  /* 0x0000007839207210 */ /* 0x080fe40007f1e0ff */
[----:B------:R-:W-:Y:S01]  /*0e30*/  LEA.HI.X.SX32 R7, R29, R121, 0x1, P1 ;  /* 0x000000791d077211 */ /* 0x000fe200008f0eff */
[----:B------:R-:W-:Y:S02]  /*0e40*/  IMAD R29, R26, 0x44, RZ ;  /* 0x000000441a1d7824 */ /* 0x000fe400078e02ff */
[----:B------:R-:W0:Y:S01]  /*0e50*/  LDC R109, c[0x0][0x248] ;  /* 0x00009200ff6d7b82 */ /* 0x000e220000000800 */
[----:B-1----:R-:W-:-:S02]  /*0e60*/  IADD3 R12, P2, R65, R120, RZ ;  /* 0x00000078410c7210 */ /* 0x002fc40007f5e0ff */
[-C--:B------:R-:W-:Y:S01]  /*0e70*/  LEA.HI.X.SX32 R33, R41, R121.reuse, 0x1, P0 ;  /* 0x0000007929217211 */ /* 0x080fe200000f0eff */
[C---:B------:R-:W-:Y:S01]  /*0e80*/  IMAD R27, R26.reuse, 0x2a, RZ ;  /* 0x0000002a1a1b7824 */ /* 0x040fe200078e02ff */
[----:B------:R-:W-:Y:S01]  /*0e90*/  LEA.HI.X.SX32 R13, R29, R121, 0x1, P2 ;  /* 0x000000791d0d7211 */ /* 0x000fe200010f0eff */
[----:B------:R-:W-:Y:S01]  /*0ea0*/  IMAD R5, R26, 0x15, RZ ;  /* 0x000000151a057824 */ /* 0x000fe200078e02ff */
[----:B------:R1:W5:Y:S01]  /*0eb0*/  LDG.E.U16 R43, desc[UR60][R6.64] ;  /* 0x0000003c062b7981 */ /* 0x000362000c1e1500 */
[----:B------:R-:W0:Y:S03]  /*0ec0*/  LDC R112, c[0x0][0x248] ;  /* 0x00009200ff707b82 */ /* 0x000e260000000800 */
[----:B------:R-:W5:Y:S01]  /*0ed0*/  LDG.E.U16 R10, desc[UR60][R32.64] ;  /* 0x0000003c200a7981 */ /* 0x000f62000c1e1500 */
[----:B------:R-:W-:-:S04]  /*0ee0*/  IADD3 R4, P0, R27, R120, RZ ;  /* 0x000000781b047210 */ /* 0x000fc80007f1e0ff */
[----:B------:R-:W-:Y:S01]  /*0ef0*/  LEA.HI.X.SX32 R5, R5, R121, 0x1, P0 ;  /* 0x0000007905057211 */ /* 0x000fe200000f0eff */
[C---:B------:R-:W-:Y:S01]  /*0f00*/  IMAD R20, R26.reuse, 0xa8, RZ ;  /* 0x000000a81a147824 */ /* 0x040fe200078e02ff */
[----:B------:R-:W0:Y:S01]  /*0f10*/  LDC R113, c[0x0][0x248] ;  /* 0x00009200ff717b82 */ /* 0x000e220000000800 */
[----:B------:R-:W-:-:S03]  /*0f20*/  IMAD R37, R26, 0x54, RZ ;  /* 0x000000541a257824 */ /* 0x000fc600078e02ff */
[----:B------:R-:W-:-:S04]  /*0f30*/  IADD3 R30, P0, R20, R120, RZ ;  /* 0x00000078141e7210 */ /* 0x000fc80007f1e0ff */
[----:B------:R-:W-:Y:S01]  /*0f40*/  LEA.HI.X.SX32 R31, R37, R121, 0x1, P0 ;  /* 0x00000079251f7211 */ /* 0x000fe200000f0eff */
[----:B------:R-:W0:Y:S08]  /*0f50*/  LDC R110, c[0x0][0x248] ;  /* 0x00009200ff6e7b82 */ /* 0x000e300000000800 */
        /* <DEDUP_REMOVED lines=22> */
[----:B------:R-:W0:Y:S01]  /*10c0*/  LDC R178, c[0x0][0x248] ;  /* 0x00009200ffb27b82 */ /* 0x000e220000000800 */
[----:B---3--:R3:W-:Y:S07]  /*10d0*/  STL [R1+0x34], R2 ;  /* 0x0000340201007387 */ /* 0x0087ee0000100800 */
[----:B------:R-:W0:Y:S01]  /*10e0*/  LDC R143, c[0x0][0x248] ;  /* 0x00009200ff8f7b82 */ /* 0x000e220000000800 */
[----:B---3--:R-:W3:Y:S07]  /*10f0*/  LDG.E.U16 R2, desc[UR60][R12.64] ;  /* 0x0000003c0c027981 */ /* 0x008eee000c1e1500 */
[----:B------:R-:W0:Y:S08]  /*1100*/  LDC R180, c[0x0][0x248] ;  /* 0x00009200ffb47b82 */ /* 0x000e300000000800 */
[----:B------:R-:W0:Y:S08]  /*1110*/  LDC R144, c[0x0][0x248] ;  /* 0x00009200ff907b82 */ /* 0x000e300000000800 */
[----:B------:R-:W0:Y:S01]  /*1120*/  LDC R167, c[0x0][0x248] ;  /* 0x00009200ffa77b82 */ /* 0x000e220000000800 */
[----:B--2---:R2:W-:Y:S07]  /*1130*/  STL [R1+0x108], R0 ;  /* 0x0001080001007387 */ /* 0x0045ee0000100800 */
[----:B------:R-:W0:Y:S01]  /*1140*/  LDC R168, c[0x0][0x248] ;  /* 0x00009200ffa87b82 */ /* 0x000e220000000800 */
[----:B--2---:R2:W3:Y:S07]  /*1150*/  LDG.E.U16 R0, desc[UR60][R4.64] ;  /* 0x0000003c04007981 */ /* 0x0044ee000c1e1500 */
[----:B------:R-:W0:Y:S01]  /*1160*/  LDC R155, c[0x0][0x248] ;  /* 0x00009200ff9b7b82 */ /* 0x000e220000000800 */
[----:B----4-:R-:W-:Y:S04]  /*1170*/  STL [R1+0xec], R38 ;  /* 0x0000ec2601007387 */ /* 0x010fe80000100800 */
[----:B-----5:R4:W-:Y:S03]  /*1180*/  STL [R1+0xcc], R36 ;  /* 0x0000cc2401007387 */ /* 0x0209e60000100800 */
[----:B------:R-:W5:Y:S01]  /*1190*/  LDC R201, c[0x0][0x248] ;  /* 0x00009200ffc97b82 */ /* 0x000f620000000800 */
[----:B----4-:R4:W5:Y:S01]  /*11a0*/  LDG.E.U16 R36, desc[UR60][R30.64] ;  /* 0x0000003c1e247981 */ /* 0x010962000c1e1500 */
[----:B------:R-:W-:Y:S01]  /*11b0*/  IADD3 R18, P1, R29, R120, RZ ;  /* 0x000000781d127210 */ /* 0x000fe20007f3e0ff */
[----:B------:R-:W-:-:S05]  /*11c0*/  IMAD R29, R26, 0x3a, RZ ;  /* 0x0000003a1a1d7824 */ /* 0x000fca00078e02ff */
[----:B------:R-:W0:Y:S01]  /*11d0*/  LDC R164, c[0x0][0x248] ;  /* 0x00009200ffa47b82 */ /* 0x000e220000000800 */
[-C--:B------:R-:W-:Y:S02]  /*11e0*/  LEA.HI.X.SX32 R19, R35, R121.reuse, 0x1, P1 ;  /* 0x0000007923137211 */ /* 0x080fe400008f0eff */
[-C--:B-1----:R-:W-:Y:S01]  /*11f0*/  IADD3 R6, P1, R37, R120.reuse, RZ ;  /* 0x0000007825067210 */ /* 0x082fe20007f3e0ff */
[C---:B------:R-:W-:Y:S01]  /*1200*/  IMAD R47, R26.reuse, 0xc8, RZ ;  /* 0x000000c81a2f7824 */ /* 0x040fe200078e02ff */
[-C--:B--2---:R-:W-:Y:S01]  /*1210*/  IADD3 R4, P0, R29, R120.reuse, RZ ;  /* 0x000000781d047210 */ /* 0x084fe20007f1e0ff */
[C---:B------:R-:W-:Y:S01]  /*1220*/  IMAD R94, R26.reuse, 0xe8, RZ ;  /* 0x000000e81a5e7824 */ /* 0x040fe200078e02ff */
[-C--:B------:R-:W-:Y:S01]  /*1230*/  LEA.HI.X.SX32 R7, R27, R121.reuse, 0x1, P1 ;  /* 0x000000791b077211 */ /* 0x080fe200008f0eff */
[C---:B------:R-:W-:Y:S01]  /*1240*/  IMAD R27, R26.reuse, 0x1d, RZ ;  /* 0x0000001d1a1b7824 */ /* 0x040fe200078e02ff */
[----:B------:R1:W2:Y:S01]  /*1250*/  LDG.E.U16 R42, desc[UR60][R18.64] ;  /* 0x0000003c122a7981 */ /* 0x0002a2000c1e1500 */
[----:B------:R-:W-:Y:S01]  /*1260*/  IMAD R35, R26, 0x64, RZ ;  /* 0x000000641a237824 */ /* 0x000fe200078e02ff */
[-C--:B------:R-:W-:Y:S01]  /*1270*/  IADD3 R12, P2, R47, R120.reuse, RZ ;  /* 0x000000782f0c7210 */ /* 0x080fe20007f5e0ff */
[----:B------:R-:W2:Y:S01]  /*1280*/  LDC R172, c[0x0][0x248] ;  /* 0x00009200ffac7b82 */ /* 0x000ea20000000800 */
[-C--:B------:R-:W-:Y:S01]  /*1290*/  LEA.HI.X.SX32 R5, R27, R121.reuse, 0x1, P0 ;  /* 0x000000791b057211 */ /* 0x080fe200000f0eff */
[----:B------:R1:W2:Y:S01]  /*12a0*/  LDG.E.U16 R41, desc[UR60][R6.64] ;  /* 0x0000003c06297981 */ /* 0x0002a2000c1e1500 */
[-C--:B----4-:R-:W-:Y:S01]  /*12b0*/  IADD3 R30, P0, R94, R120.reuse, RZ ;  /* 0x000000785e1e7210 */ /* 0x090fe20007f1e0ff */
[----:B-1----:R-:W-:Y:S01]  /*12c0*/  IMAD R19, R26, 0x74, RZ ;  /* 0x000000741a137824 */ /* 0x002fe200078e02ff */
[CC--:B------:R-:W-:Y:S01]  /*12d0*/  LEA.HI.X.SX32 R13, R35.reuse, R121.reuse, 0x1, P2 ;  /* 0x00000079230d7211 */ /* 0x0c0fe200010f0eff */
[----:B------:R1:W-:Y:S01]  /*12e0*/  STL [R1+0xf8], R34 ;  /* 0x0000f82201007387 */ /* 0x0003e20000100800 */
[----:B------:R-:W-:Y:S01]  /*12f0*/  IADD3 R8, P1, R35, R120, RZ ;  /* 0x0000007823087210 */ /* 0x000fe20007f3e0ff */
[----:B------:R-:W4:Y:S01]  /*1300*/  LDC R202, c[0x0][0x248] ;  /* 0x00009200ffca7b82 */ /* 0x000f220000000800 */
[-C--:B------:R-:W-:Y:S01]  /*1310*/  LEA.HI.X.SX32 R31, R19, R121.reuse, 0x1, P0 ;  /* 0x00000079131f7211 */ /* 0x080fe200000f0eff */
[----:B------:R0:W4:Y:S01]  /*1320*/  LDG.E.U16 R18, desc[UR60][R4.64] ;  /* 0x0000003c04127981 */ /* 0x000122000c1e1500 */
[----:B------:R-:W-:-:S02]  /*1330*/  LEA.HI.X.SX32 R9, R39, R121, 0x1, P1 ;  /* 0x0000007927097211 */ /* 0x000fc400008f0eff */
[-C--:B------:R-:W-:Y:S01]  /*1340*/  IADD3 R6, P1, R19, R120.reuse, RZ ;  /* 0x0000007813067210 */ /* 0x080fe20007f3e0ff */
[----:B-1----:R-:W2:Y:S02]  /*1350*/  LDG.E.U16 R34, desc[UR60][R12.64] ;  /* 0x0000003c0c227981 */ /* 0x002ea4000c1e1500 */
[----:B------:R-:W1:Y:S02]  /*1360*/  LDC R200, c[0x0][0x248] ;  /* 0x00009200ffc87b82 */ /* 0x000e640000000800 */
[----:B------:R0:W-:Y:S01]  /*1370*/  STL [R1+0xac], R10 ;  /* 0x0000ac0a01007387 */ /* 0x0001e20000100800 */
[-C--:B------:R-:W-:Y:S01]  /*1380*/  LEA.HI.X.SX32 R7, R29, R121.reuse, 0x1, P1 ;  /* 0x000000791d077211 */ /* 0x080fe200008f0eff */
[C---:B------:R-:W-:Y:S02]  /*1390*/  IMAD R71, R26.reuse, 0x108, RZ ;  /* 0x000001081a477824 */ /* 0x040fe400078e02ff */
[C---:B------:R-:W-:Y:S01]  /*13a0*/  IMAD R29, R26.reuse, 0x4a, RZ ;  /* 0x0000004a1a1d7824 */ /* 0x040fe200078e02ff */
[----:B------:R0:W4:Y:S01]  /*13b0*/  LDG.E.U16 R40, desc[UR60][R8.64] ;  /* 0x0000003c08287981 */ /* 0x000122000c1e1500 */
[C---:B------:R-:W-:Y:S01]  /*13c0*/  IMAD R33, R26.reuse, 0x84, RZ ;  /* 0x000000841a217824 */ /* 0x040fe200078e02ff */
[-C--:B------:R-:W-:Y:S01]  /*13d0*/  IADD3 R32, P2, R71, R120.reuse, RZ ;  /* 0x0000007847207210 */ /* 0x080fe20007f5e0ff */
[C---:B------:R-:W-:Y:S01]  /*13e0*/  IMAD R27, R26.reuse, 0x25, RZ ;  /* 0x000000251a1b7824 */ /* 0x040fe200078e02ff */
[----:B0-----:R-:W-:Y:S01]  /*13f0*/  IADD3 R4, P0, R29, R120, RZ ;  /* 0x000000781d047210 */ /* 0x001fe20007f1e0ff */
[----:B------:R-:W-:Y:S01]  /*1400*/  IMAD R19, R26, 0x94, RZ ;  /* 0x000000941a137824 */ /* 0x000fe200078e02ff */
[----:B------:R0:W4:Y:S01]  /*1410*/  LDG.E.U16 R39, desc[UR60][R6.64] ;  /* 0x0000003c06277981 */ /* 0x000122000c1e1500 */
[----:B------:R-:W1:Y:S01]  /*1420*/  LDC R175, c[0x0][0x248] ;  /* 0x00009200ffaf7b82 */ /* 0x000e620000000800 */
[----:B------:R-:W-:-:S02]  /*1430*/  LEA.HI.X.SX32 R5, R27, R121, 0x1, P0 ;  /* 0x000000791b057211 */ /* 0x000fc400000f0eff */
[CC--:B------:R-:W-:Y:S02]  /*1440*/  IADD3 R8, P1, R33.reuse, R120.reuse, RZ ;  /* 0x0000007821087210 */ /* 0x0c0fe40007f3e0ff */
[-C--:B------:R-:W-:Y:S01]  /*1450*/  LEA.HI.X.SX32 R33, R33, R121.reuse, 0x1, P2 ;  /* 0x0000007921217211 */ /* 0x080fe200010f0eff */
[C---:B------:R-:W-:Y:S01]  /*1460*/  IMAD R27, R26.reuse, 0x5a, RZ ;  /* 0x0000005a1a1b7824 */ /* 0x040fe200078e02ff */
[-C--:B------:R-:W-:Y:S01]  /*1470*/  LEA.HI.X.SX32 R9, R49, R121.reuse, 0x1, P1 ;  /* 0x0000007931097211 */ /* 0x080fe200008f0eff */
[C---:B------:R-:W-:Y:S01]  /*1480*/  IMAD R218, R26.reuse, 0xa4, RZ ;  /* 0x000000a41ada7824 */ /* 0x040fe200078e02ff */
[-C--:B------:R-:W-:Y:S01]  /*1490*/  IADD3 R12, P1, R19, R120.reuse, RZ ;  /* 0x00000078130c7210 */ /* 0x080fe20007f3e0ff */
[----:B------:R-:W4:Y:S01]  /*14a0*/  LDG.E.U16 R10, desc[UR60][R32.64] ;  /* 0x0000003c200a7981 */ /* 0x000f22000c1e1500 */
[C---:B0-----:R-:W-:Y:S01]  /*14b0*/  IMAD R7, R26.reuse, 0x2d, RZ ;  /* 0x0000002d1a077824 */ /* 0x041fe200078e02ff */
[-C--:B------:R-:W-:Y:S01]  /*14c0*/  IADD3 R6, P0, R27, R120.reuse, RZ ;  /* 0x000000781b067210 */ /* 0x080fe20007f1e0ff */
[C---:B------:R-:W-:Y:S01]  /*14d0*/  IMAD R221, R26.reuse, 0xb4, RZ ;  /* 0x000000b41add7824 */ /* 0x040fe200078e02ff */
[----:B------:R0:W4:Y:S01]  /*14e0*/  LDG.E.U16 R38, desc[UR60][R8.64] ;  /* 0x0000003c08267981 */ /* 0x000122000c1e1500 */
[-C--:B------:R-:W-:Y:S01]  /*14f0*/  LEA.HI.X.SX32 R13, R29, R121.reuse, 0x1, P1 ;  /* 0x000000791d0d7211 */ /* 0x080fe200008f0eff */
[C---:B------:R-:W-:Y:S01]  /*1500*/  IMAD R69, R26.reuse, 0x6a, RZ ;  /* 0x0000006a1a457824 */ /* 0x040fe200078e02ff */
[----:B------:R-:W-:Y:S01]  /*1510*/  LEA.HI.X.SX32 R7, R7, R121, 0x1, P0 ;  /* 0x0000007907077211 */ /* 0x000fe200000f0eff */
[----:B------:R-:W1:Y:S01]  /*1520*/  LDC R49, c[0x0][0x248] ;  /* 0x00009200ff317b82 */ /* 0x000e620000000800 */
[----:B------:R-:W-:Y:S01]  /*1530*/  IMAD R224, R26, 0xc4, RZ ;  /* 0x000000c41ae07824 */ /* 0x000fe200078e02ff */
[----:B------:R-:W4:Y:S01]  /*1540*/  LDG.E.U16 R37, desc[UR60][R12.64] ;  /* 0x0000003c0c257981 */ /* 0x000f22000c1e1500 */
[----:B0-----:R-:W-:-:S03]  /*1550*/  IADD3 R8, P1, R218, R120, RZ ;  /* 0x00000078da087210 */ /* 0x001fc60007f3e0ff */
[----:B------:R-:W4:Y:S02]  /*1560*/  LDG.E.U16 R6, desc[UR60][R6.64] ;  /* 0x0000003c06067981 */ /* 0x000f24000c1e1500 */
[----:B------:R-:W0:Y:S01]  /*1570*/  LDC R29, c[0x0][0x248] ;  /* 0x00009200ff1d7b82 */ /* 0x000e220000000800 */
[----:B------:R-:W-:-:S07]  /*1580*/  LEA.HI.X.SX32 R9, R53, R121, 0x1, P1 ;  /* 0x0000007935097211 */ /* 0x000fce00008f0eff */
        /* <DEDUP_REMOVED lines=21> */
[----:B---3--:R3:W-:Y:S01]  /*16e0*/  STL [R1+0x90], R2 ;  /* 0x0000900201007387 */ /* 0x0087e20000100800 */
[----:B-1----:R-:W-:-:S06]  /*16f0*/  LEA R48, P0, R49, R120, 0x4 ;  /* 0x0000007831307211 */ /* 0x002fcc00078020ff */
[----:B------:R-:W1:Y:S01]  /*1700*/  LDC R33, c[0x0][0x248] ;  /* 0x00009200ff217b82 */ /* 0x000e620000000800 */
[----:B---3--:R3:W4:Y:S07]  /*1710*/  LDG.E.U16 R2, desc[UR60][R30.64] ;  /* 0x0000003c1e027981 */ /* 0x00872e000c1e1500 */
[----:B------:R-:W1:Y:S08]  /*1720*/  LDC R53, c[0x0][0x248] ;  /* 0x00009200ff357b82 */ /* 0x000e700000000800 */
[----:B---3--:R-:W3:Y:S01]  /*1730*/  LDC R31, c[0x0][0x248] ;  /* 0x00009200ff1f7b82 */ /* 0x008ee20000000800 */
[----:B------:R-:W-:-:S07]  /*1740*/  IADD3 R12, P1, R224, R120, RZ ;  /* 0x00000078e00c7210 */ /* 0x000fce0007f3e0ff */
[----:B------:R-:W1:Y:S01]  /*1750*/  LDC R235, c[0x0][0x248] ;  /* 0x00009200ffeb7b82 */ /* 0x000e620000000800 */
[----:B------:R0:W-:Y:S07]  /*1760*/  STL [R1+0xe8], R0 ;  /* 0x0000e80001007387 */ /* 0x0001ee0000100800 */
[----:B------:R-:W1:Y:S01]  /*1770*/  LDC R30, c[0x0][0x248] ;  /* 0x00009200ff1e7b82 */ /* 0x000e620000000800 */
[----:B0-----:R0:W3:Y:S07]  /*1780*/  LDG.E.U16 R0, desc[UR60][R4.64] ;  /* 0x0000003c04007981 */ /* 0x0010ee000c1e1500 */
[----:B------:R-:W1:Y:S01]  /*1790*/  LDC R237, c[0x0][0x248] ;  /* 0x00009200ffed7b82 */ /* 0x000e620000000800 */
[----:B-----5:R5:W-:Y:S07]  /*17a0*/  STL [R1+0x78], R36 ;  /* 0x0000782401007387 */ /* 0x020bee0000100800 */
[----:B------:R-:W1:Y:S01]  /*17b0*/  LDC R241, c[0x0][0x248] ;  /* 0x00009200fff17b82 */ /* 0x000e620000000800 */
[----:B0-----:R-:W-:-:S04]  /*17c0*/  IADD3 R4, P2, R221, R120, RZ ;  /* 0x00000078dd047210 */ /* 0x001fc80007f5e0ff */
[-C--:B------:R-:W-:Y:S01]  /*17d0*/  LEA.HI.X.SX32 R5, R27, R121.reuse, 0x1, P2 ;  /* 0x000000791b057211 */ /* 0x080fe200010f0eff */
[----:B-----5:R0:W5:Y:S01]  /*17e0*/  LDG.E.U16 R36, desc[UR60][R8.64] ;  /* 0x0000003c08247981 */ /* 0x020162000c1e1500 */
[C---:B------:R-:W-:Y:S02]  /*17f0*/  SHF.L.U32 R27, R26.reuse, 0x3, RZ ;  /* 0x000000031a1b7819 */ /* 0x040fe400000006ff */
[----:B------:R-:W-:Y:S01]  /*1800*/  LEA.HI.X.SX32 R13, R55, R121, 0x1, P1 ;  /* 0x00000079370d7211 */ /* 0x000fe200008f0eff */
[----:B------:R4:W5:Y:S01]  /*1810*/  LDG.E.U16 R35, desc[UR60][R4.64] ;  /* 0x0000003c04237981 */ /* 0x000962000c1e1500 */
[----:B0-----:R-:W-:Y:S01]  /*1820*/  IMAD R9, R26, 0x35, RZ ;  /* 0x000000351a097824 */ /* 0x001fe200078e02ff */
[----:B------:R-:W-:-:S04]  /*1830*/  IADD3 R8, P2, R69, R120, RZ ;  /* 0x0000007845087210 */ /* 0x000fc80007f5e0ff */
[----:B------:R-:W-:-:S05]  /*1840*/  LEA.HI.X.SX32 R9, R9, R121, 0x1, P2 ;  /* 0x0000007909097211 */ /* 0x000fca00010f0eff */
[----:B------:R0:W5:Y:S04]  /*1850*/  LDG.E.U16 R32, desc[UR60][R8.64] ;  /* 0x0000003c08207981 */ /* 0x000168000c1e1500 */
[----:B--2---:R2:W-:Y:S04]  /*1860*/  STL [R1+0x60], R34 ;  /* 0x0000602201007387 */ /* 0x0045e80000100800 */
[----:B----4-:R4:W-:Y:S01]  /*1870*/  STL [R1+0xd8], R18 ;  /* 0x0000d81201007387 */ /* 0x0109e20000100800 */
[----:B------:R-:W-:Y:S02]  /*1880*/  LEA.HI.X.SX32 R49, R27, R121, 0x1, P0 ;  /* 0x000000791b317211 */ /* 0x000fe400000f0eff */
[----:B------:R-:W1:Y:S01]  /*1890*/  LDC R27, c[0x0][0x248] ;  /* 0x00009200ff1b7b82 */ /* 0x000e620000000800 */
[----:B------:R-:W-:Y:S01]  /*18a0*/  LEA R54, P1, R29, R120, 0x5 ;  /* 0x000000781d367211 */ /* 0x000fe200078228ff */
[C---:B------:R-:W-:Y:S01]  /*18b0*/  IMAD.SHL.U32 R7, R26.reuse, 0x10, RZ ;  /* 0x000000101a077824 */ /* 0x040fe200078e00ff */
[----:B------:R-:W-:-:S02]  /*18c0*/  SHF.L.U32 R5, R26, 0x5, RZ ;  /* 0x000000051a057819 */ /* 0x000fc400000006ff */
[----:B---3--:R-:W-:Y:S01]  /*18d0*/  LEA R4, P2, R31, R120, 0x6 ;  /* 0x000000781f047211 */ /* 0x008fe200078430ff */
[----:B0-----:R-:W-:Y:S01]  /*18e0*/  IMAD.SHL.U32 R9, R26, 0x80, RZ ;  /* 0x000000801a097824 */ /* 0x001fe200078e00ff */
[----:B--2---:R0:W2:Y:S01]  /*18f0*/  LDG.E.U16 R34, desc[UR60][R12.64] ;  /* 0x0000003c0c227981 */ /* 0x0040a2000c1e1500 */
[----:B----4-:R-:W3:Y:S01]  /*1900*/  LDC R18, c[0x0][0x248] ;  /* 0x00009200ff127b82 */ /* 0x010ee20000000800 */
[----:B------:R-:W-:Y:S02]  /*1910*/  IMAD R62, R62, 0x120, RZ ;  /* 0x000001203e3e7824 */ /* 0x000fe400078e02ff */
[----:B------:R-:W4:Y:S05]  /*1920*/  LDG.E.U16 R48, desc[UR60][R48.64] ;  /* 0x0000003c30307981 */ /* 0x000f2a000c1e1500 */
[----:B------:R-:W1:Y:S01]  /*1930*/  LDC R29, c[0x0][0x248] ;  /* 0x00009200ff1d7b82 */ /* 0x000e620000000800 */
[----:B------:R-:W-:-:S02]  /*1940*/  LEA.HI.X.SX32 R5, R5, R121, 0x1, P2 ;  /* 0x0000007905057211 */ /* 0x000fc400010f0eff */
[----:B------:R-:W-:Y:S02]  /*1950*/  LEA.HI.X.SX32 R55, R7, R121, 0x1, P1 ;  /* 0x0000007907377211 */ /* 0x000fe400008f0eff */
[C---:B------:R-:W-:Y:S01]  /*1960*/  SHF.L.U32 R7, R26.reuse, 0x6, RZ ;  /* 0x000000061a077819 */ /* 0x040fe200000006ff */
[----:B------:R1:W2:Y:S01]  /*1970*/  LDG.E.U16 R57, desc[UR60][R4.64] ;  /* 0x0000003c04397981 */ /* 0x0002a2000c1e1500 */
[C---:B0-----:R-:W-:Y:S01]  /*1980*/  SHF.L.U32 R13, R26.reuse, 0x8, RZ ;  /* 0x000000081a0d7819 */ /* 0x041fe200000006ff */
[----:B-1----:R-:W-:Y:S01]  /*1990*/  IMAD R27, R27, 0x110, RZ ;  /* 0x000001101b1b7824 */ /* 0x002fe200078e02ff */
[-C--:B------:R-:W-:Y:S01]  /*19a0*/  LEA R8, P2, R75, R120.reuse, 0x9 ;  /* 0x000000784b087211 */ /* 0x080fe200078448ff */
[----:B------:R-:W-:Y:S01]  /*19b0*/  IMAD R226, R26, 0xe4, RZ ;  /* 0x000000e41ae27824 */ /* 0x000fe200078e02ff */
[----:B------:R-:W2:Y:S01]  /*19c0*/  LDG.E.U16 R54, desc[UR60][R54.64] ;  /* 0x0000003c36367981 */ /* 0x000ea2000c1e1500 */
[----:B------:R-:W-:-:S04]  /*19d0*/  LEA R4, P1, R53, R120, 0x8 ;  /* 0x0000007835047211 */ /* 0x000fc800078240ff */
[-C--:B------:R-:W-:Y:S02]  /*19e0*/  LEA.HI.X.SX32 R5, R9, R121.reuse, 0x1, P1 ;  /* 0x0000007909057211 */ /* 0x080fe400008f0eff */
[----:B------:R-:W-:Y:S01]  /*19f0*/  LEA.HI.X.SX32 R9, R13, R121, 0x1, P2 ;  /* 0x000000790d097211 */ /* 0x000fe200010f0eff */
[----:B------:R-:W-:Y:S02]  /*1a00*/  IMAD R29, R29, 0x230, RZ ;  /* 0x000002301d1d7824 */ /* 0x000fe400078e02ff */
[----:B------:R-:W2:Y:S01]  /*1a10*/  LDG.E.U16 R55, desc[UR60][R4.64] ;  /* 0x0000003c04377981 */ /* 0x000ea2000c1e1500 */
[----:B------:R-:W-:-:S03]  /*1a20*/  IMAD R225, R26, 0xd4, RZ ;  /* 0x000000d41ae17824 */ /* 0x000fc600078e02ff */
[----:B------:R-:W2:Y:S01]  /*1a30*/  LDG.E.U16 R56, desc[UR60][R8.64] ;  /* 0x0000003c08387981 */ /* 0x000ea2000c1e1500 */
[C---:B------:R-:W-:Y:S02]  /*1a40*/  IMAD R229, R26.reuse, 0xf4, RZ ;  /* 0x000000f41ae57824 */ /* 0x040fe400078e02ff */
[C---:B------:R-:W-:Y:S02]  /*1a50*/  IMAD R185, R26.reuse, 0x8a, RZ ;  /* 0x0000008a1ab97824 */ /* 0x040fe400078e02ff */
[C---:B------:R-:W-:Y:S02]  /*1a60*/  IMAD R183, R26.reuse, 0x9a, RZ ;  /* 0x0000009a1ab77824 */ /* 0x040fe400078e02ff */
[C---:B------:R-:W-:Y:S02]  /*1a70*/  IMAD R187, R26.reuse, 0xaa, RZ ;  /* 0x000000aa1abb7824 */ /* 0x040fe400078e02ff */
[----:B------:R-:W-:Y:S01]  /*1a80*/  IMAD R189, R26, 0xba, RZ ;  /* 0x000000ba1abd7824 */ /* 0x000fe200078e02ff */
[----:B------:R0:W-:Y:S02]  /*1a90*/  STL [R1+0x48], R2 ;  /* 0x0000480201007387 */ /* 0x0001e40000100800 */
[----:B0-----:R-:W0:Y:S02]  /*1aa0*/  LDC R2, c[0x0][0x248] ;  /* 0x00009200ff027b82 */ /* 0x001e240000000800 */
[----:B------:R1:W-:Y:S06]  /*1ab0*/  STL [R1+0x38], R10 ;  /* 0x0000380a01007387 */ /* 0x0003ec0000100800 */
[----:B-1----:R-:W1:Y:S01]  /*1ac0*/  LDC R10, c[0x0][0x248] ;  /* 0x00009200ff0a7b82 */ /* 0x002e620000000800 */
[----:B------:R3:W-:Y:S01]  /*1ad0*/  STL [R1+0xc8], R0 ;  /* 0x0000c80001007387 */ /* 0x0007e20000100800 */
[----:B0-----:R-:W-:-:S06]  /*1ae0*/  IMAD R31, R2, 0x210, RZ ;  /* 0x00000210021f7824 */ /* 0x001fcc00078e02ff */
[----:B------:R-:W0:Y:S08]  /*1af0*/  LDC R2, c[0x0][0x248] ;  /* 0x00009200ff027b82 */ /* 0x000e300000000800 */
[----:B---3--:R-:W3:Y:S01]  /*1b00*/  LDC R0, c[0x0][0x248] ;  /* 0x00009200ff007b82 */ /* 0x008ee20000000800 */
[----:B------:R1:W-:Y:S02]  /*1b10*/  STL [R1+0xb8], R6 ;  /* 0x0000b80601007387 */ /* 0x0003e40000100800 */
[----:B-1----:R-:W-:-:S04]  /*1b20*/  LEA R6, P0, R33, R120, 0x7 ;  /* 0x0000007821067211 */ /* 0x002fc800078038ff */
[-C--:B------:R-:W-:Y:S02]  /*1b30*/  LEA.HI.X.SX32 R7, R7, R121.reuse, 0x1, P0 ;  /* 0x0000007907077211 */ /* 0x080fe400000f0eff */
[-C--:B------:R-:W-:Y:S01]  /*1b40*/  IADD3 R12, P0, R31, R120.reuse, RZ ;  /* 0x000000781f0c7210 */ /* 0x080fe20007f1e0ff */
[----:B------:R-:W-:Y:S02]  /*1b50*/  IMAD R31, R18, 0x220, RZ ;  /* 0x00000220121f7824 */ /* 0x000fe400078e02ff */
[----:B------:R1:W2:Y:S01]  /*1b60*/  LDG.E.U16 R52, desc[UR60][R6.64] ;  /* 0x0000003c06347981 */ /* 0x0002a2000c1e1500 */
[----:B------:R-:W-:Y:S01]  /*1b70*/  LEA.HI.X.SX32 R13, R71, R121, 0x1, P0 ;  /* 0x00000079470d7211 */ /* 0x000fe200000f0eff */
[----:B------:R-:W-:Y:S01]  /*1b80*/  IMAD R33, R30, 0x240, RZ ;  /* 0x000002401e217824 */ /* 0x000fe200078e02ff */
[-C--:B------:R-:W-:Y:S01]  /*1b90*/  IADD3 R30, P1, R31, R120.reuse, RZ ;  /* 0x000000781f1e7210 */ /* 0x080fe20007f3e0ff */
[----:B---3--:R-:W-:Y:S02]  /*1ba0*/  IMAD R49, R0, 0x118, RZ ;  /* 0x0000011800317824 */ /* 0x008fe400078e02ff */
[----:B------:R3:W2:Y:S01]  /*1bb0*/  LDG.E.U16 R53, desc[UR60][R12.64] ;  /* 0x0000003c0c357981 */ /* 0x0006a2000c1e1500 */
[----:B-1----:R-:W-:-:S03]  /*1bc0*/  IADD3 R6, P0, R27, R120, RZ ;  /* 0x000000781b067210 */ /* 0x002fc60007f1e0ff */
[----:B-----5:R1:W-:Y:S01]  /*1bd0*/  STL [R1+0xa8], R32 ;  /* 0x0000a82001007387 */ /* 0x0203e20000100800 */
[C---:B------:R-:W-:Y:S01]  /*1be0*/  IMAD R71, R26.reuse, 0x7a, RZ ;  /* 0x0000007a1a477824 */ /* 0x040fe200078e02ff */
[-C--:B------:R-:W-:Y:S02]  /*1bf0*/  LEA.HI.X.SX32 R7, R65, R121.reuse, 0x1, P0 ;  /* 0x0000007941077211 */ /* 0x080fe400000f0eff */
[-C--:B---3--:R-:W-:Y:S02]  /*1c00*/  IADD3 R12, P0, R33, R120.reuse, RZ ;  /* 0x00000078210c7210 */ /* 0x088fe40007f1e0ff */
[----:B-1----:R-:W-:Y:S01]  /*1c10*/  IADD3 R32, P2, R29, R120, RZ ;  /* 0x000000781d207210 */ /* 0x002fe20007f5e0ff */
[----:B------:R-:W-:Y:S01]  /*1c20*/  IMAD R65, R26, 0x3d, RZ ;  /* 0x0000003d1a417824 */ /* 0x000fe200078e02ff */
[-C--:B------:R-:W-:Y:S01]  /*1c30*/  LEA.HI.X.SX32 R31, R27, R121.reuse, 0x1, P1 ;  /* 0x000000791b1f7211 */ /* 0x080fe200008f0eff */
[----:B0-----:R-:W-:Y:S01]  /*1c40*/  IMAD R75, R2, 0x250, RZ ;  /* 0x00000250024b7824 */ /* 0x001fe200078e02ff */
[-C--:B------:R-:W-:Y:S01]  /*1c50*/  LEA.HI.X.SX32 R33, R49, R121.reuse, 0x1, P2 ;  /* 0x0000007931217211 */ /* 0x080fe200010f0eff */
[----:B------:R-:W3:Y:S01]  /*1c60*/  LDG.E.U16 R27, desc[UR60][R6.64] ;  /* 0x0000003c061b7981 */ /* 0x000ee2000c1e1500 */
[----:B------:R-:W-:-:S02]  /*1c70*/  LEA.HI.X.SX32 R13, R62, R121, 0x1, P0 ;  /* 0x000000793e0d7211 */ /* 0x000fc400000f0eff */
[-C--:B------:R-:W-:Y:S01]  /*1c80*/  IADD3 R8, P2, R226, R120.reuse, RZ ;  /* 0x00000078e2087210 */ /* 0x080fe20007f5e0ff */
[----:B------:R0:W5:Y:S01]  /*1c90*/  LDG.E.U16 R29, desc[UR60][R30.64] ;  /* 0x0000003c1e1d7981 */ /* 0x000162000c1e1500 */
[-C--:B------:R-:W-:Y:S02]  /*1ca0*/  IADD3 R4, P1, R225, R120.reuse, RZ ;  /* 0x00000078e1047210 */ /* 0x080fe40007f3e0ff */
[-C--:B------:R-:W-:Y:S01]  /*1cb0*/  IADD3 R2, P0, R71, R120.reuse, RZ ;  /* 0x0000007847027210 */ /* 0x080fe20007f1e0ff */
[----:B------:R-:W4:Y:S01]  /*1cc0*/  LDG.E.U16 R18, desc[UR60][R32.64] ;  /* 0x0000003c20127981 */ /* 0x000f22000c1e1500 */
[-C--:B------:R-:W-:Y:S02]  /*1cd0*/  LEA.HI.X.SX32 R9, R3, R121.reuse, 0x1, P2 ;  /* 0x0000007903097211 */ /* 0x080fe400010f0eff */
[-C--:B------:R-:W-:Y:S01]  /*1ce0*/  LEA.HI.X.SX32 R5, R69, R121.reuse, 0x1, P1 ;  /* 0x0000007945057211 */ /* 0x080fe200008f0eff */
[----:B------:R-:W3:Y:S01]  /*1cf0*/  LDG.E.U16 R12, desc[UR60][R12.64] ;  /* 0x0000003c0c0c7981 */ /* 0x000ee2000c1e1500 */
[----:B------:R-:W-:Y:S01]  /*1d00*/  LEA.HI.X.SX32 R3, R65, R121, 0x1, P0 ;  /* 0x0000007941037211 */ /* 0x000fe200000f0eff */
[----:B0-----:R-:W-:Y:S01]  /*1d10*/  IMAD R30, R10, 0x128, RZ ;  /* 0x000001280a1e7824 */ /* 0x001fe200078e02ff */
[----:B------:R-:W-:-:S02]  /*1d20*/  IADD3 R74, P1, R75, R120, RZ ;  /* 0x000000784b4a7210 */ /* 0x000fc40007f3e0ff */
[-C--:B------:R-:W-:Y:S01]  /*1d30*/  IADD3 R6, P2, R229, R120.reuse, RZ ;  /* 0x00000078e5067210 */ /* 0x080fe20007f5e0ff */
[----:B------:R-:W-:Y:S01]  /*1d40*/  IMAD R31, R26, 0x45, RZ ;  /* 0x000000451a1f7824 */ /* 0x000fe200078e02ff */
[----:B------:R0:W3:Y:S01]  /*1d50*/  LDG.E.U16 R33, desc[UR60][R4.64] ;  /* 0x0000003c04217981 */ /* 0x0000e2000c1e1500 */
[-C--:B------:R-:W-:Y:S01]  /*1d60*/  LEA.HI.X.SX32 R75, R30, R121.reuse, 0x1, P1 ;  /* 0x000000791e4b7211 */ /* 0x080fe200008f0eff */
[----:B------:R-:W-:Y:S01]  /*1d70*/  IMAD R65, R26, 0x4d, RZ ;  /* 0x0000004d1a417824 */ /* 0x000fe200078e02ff */
[-C--:B------:R-:W-:Y:S01]  /*1d80*/  IADD3 R70, P0, R185, R120.reuse, RZ ;  /* 0x00000078b9467210 */ /* 0x080fe20007f1e0ff */
[----:B------:R1:W2:Y:S01]  /*1d90*/  LDG.E.U16 R0, desc[UR60][R2.64] ;  /* 0x0000003c02007981 */ /* 0x0002a2000c1e1500 */
[-C--:B------:R-:W-:Y:S02]  /*1da0*/  LEA.HI.X.SX32 R7, R71, R121.reuse, 0x1, P2 ;  /* 0x0000007947077211 */ /* 0x080fe400010f0eff */
[----:B------:R-:W-:Y:S01]  /*1db0*/  LEA.HI.X.SX32 R71, R31, R121, 0x1, P0 ;  /* 0x000000791f477211 */ /* 0x000fe200000f0eff */
[----:B------:R-:W3:Y:S01]  /*1dc0*/  LDG.E.U16 R13, desc[UR60][R74.64] ;  /* 0x0000003c4a0d7981 */ /* 0x000ee2000c1e1500 */
[----:B0-----:R-:W-:-:S03]  /*1dd0*/  IADD3 R4, P1, R183, R120, RZ ;  /* 0x00000078b7047210 */ /* 0x001fc60007f3e0ff */
[----:B------:R0:W3:Y:S01]  /*1de0*/  LDG.E.U16 R32, desc[UR60][R8.64] ;  /* 0x0000003c08207981 */ /* 0x0000e2000c1e1500 */
[C---:B-1----:R-:W-:Y:S01]  /*1df0*/  IMAD R3, R26.reuse, 0x55, RZ ;  /* 0x000000551a037824 */ /* 0x042fe200078e02ff */
[-C--:B------:R-:W-:Y:S01]  /*1e00*/  IADD3 R2, P2, R187, R120.reuse, RZ ;  /* 0x00000078bb027210 */ /* 0x080fe20007f5e0ff */
[C---:B------:R-:W-:Y:S01]  /*1e10*/  IMAD R193, R26.reuse, 0xda, RZ ;  /* 0x000000da1ac17824 */ /* 0x040fe200078e02ff */
[-C--:B------:R-:W-:Y:S01]  /*1e20*/  LEA.HI.X.SX32 R5, R65, R121.reuse, 0x1, P1 ;  /* 0x0000007941057211 */ /* 0x080fe200008f0eff */
[----:B------:R-:W5:Y:S01]  /*1e30*/  LDG.E.U16 R74, desc[UR60][R70.64] ;  /* 0x0000003c464a7981 */ /* 0x000f62000c1e1500 */
[----:B------:R-:W-:Y:S01]  /*1e40*/  LEA.HI.X.SX32 R3, R3, R121, 0x1, P2 ;  /* 0x0000007903037211 */ /* 0x000fe200010f0eff */
[----:B0-----:R-:W-:Y:S02]  /*1e50*/  IMAD R9, R26, 0x5d, RZ ;  /* 0x0000005d1a097824 */ /* 0x001fe400078e02ff */
[----:B------:R-:W3:Y:S01]  /*1e60*/  LDG.E.U16 R31, desc[UR60][R6.64] ;  /* 0x0000003c061f7981 */ /* 0x000ee2000c1e1500 */
[----:B------:R-:W-:-:S03]  /*1e70*/  IADD3 R8, P0, R189, R120, RZ ;  /* 0x00000078bd087210 */ /* 0x000fc60007f1e0ff */
[----:B------:R-:W4:Y:S04]  /*1e80*/  LDG.E.U16 R10, desc[UR60][R2.64] ;  /* 0x0000003c020a7981 */ /* 0x000f28000c1e1500 */
[----:B------:R0:W3:Y:S01]  /*1e90*/  LDG.E.U16 R70, desc[UR60][R4.64] ;  /* 0x0000003c04467981 */ /* 0x0000e2000c1e1500 */
[----:B------:R-:W-:-:S05]  /*1ea0*/  LEA.HI.X.SX32 R9, R9, R121, 0x1, P0 ;  /* 0x0000007909097211 */ /* 0x000fca00000f0eff */
[----:B------:R1:W4:Y:S01]  /*1eb0*/  LDG.E.U16 R8, desc[UR60][R8.64] ;  /* 0x0000003c08087981 */ /* 0x000322000c1e1500 */
[C---:B------:R-:W-:Y:S02]  /*1ec0*/  IMAD R191, R26.reuse, 0xca, RZ ;  /* 0x000000ca1abf7824 */ /* 0x040fe400078e02ff */
[C---:B------:R-:W-:Y:S01]  /*1ed0*/  IMAD R69, R26.reuse, 0x6d, RZ ;  /* 0x0000006d1a457824 */ /* 0x040fe200078e02ff */
[-C--:B0-----:R-:W-:Y:S01]  /*1ee0*/  IADD3 R4, P0, R193, R120.reuse, RZ ;  /* 0x00000078c1047210 */ /* 0x081fe20007f1e0ff */
[C---:B------:R-:W-:Y:S01]  /*1ef0*/  IMAD R65, R26.reuse, 0x65, RZ ;  /* 0x000000651a417824 */ /* 0x040fe200078e02ff */
[-C--:B------:R-:W-:Y:S01]  /*1f00*/  IADD3 R6, P1, R191, R120.reuse, RZ ;  /* 0x00000078bf067210 */ /* 0x080fe20007f3e0ff */
[C---:B------:R-:W-:Y:S01]  /*1f10*/  IMAD R195, R26.reuse, 0xea, RZ ;  /* 0x000000ea1ac37824 */ /* 0x040fe200078e02ff */
[-C--:B------:R-:W-:Y:S01]  /*1f20*/  LEA.HI.X.SX32 R5, R69, R121.reuse, 0x1, P0 ;  /* 0x0000007945057211 */ /* 0x080fe200000f0eff */
[C---:B------:R-:W-:Y:S01]  /*1f30*/  IMAD R3, R26.reuse, 0x75, RZ ;  /* 0x000000751a037824 */ /* 0x040fe200078e02ff */
[----:B------:R-:W-:Y:S01]  /*1f40*/  LEA.HI.X.SX32 R7, R65, R121, 0x1, P1 ;  /* 0x0000007941077211 */ /* 0x000fe200008f0eff */
[C---:B------:R-:W-:Y:S01]  /*1f50*/  IMAD R215, R26.reuse, 0xfa, RZ ;  /* 0x000000fa1ad77824 */ /* 0x040fe200078e02ff */
[----:B------:R-:W-:Y:S01]  /*1f60*/  IADD3 R2, P1, R195, R120, RZ ;  /* 0x00000078c3027210 */ /* 0x000fe20007f3e0ff */
[----:B------:R0:W4:Y:S01]  /*1f70*/  LDG.E.U16 R75, desc[UR60][R4.64] ;  /* 0x0000003c044b7981 */ /* 0x000122000c1e1500 */
[----:B------:R-:W-:-:S02]  /*1f80*/  IMAD R65, R26, 0x7d, RZ ;  /* 0x0000007d1a417824 */ /* 0x000fc400078e02ff */
[----:B------:R-:W-:Y:S01]  /*1f90*/  LEA.HI.X.SX32 R3, R3, R121, 0x1, P1 ;  /* 0x0000007903037211 */ /* 0x000fe200008f0eff */
[----:B------:R0:W4:Y:S01]  /*1fa0*/  LDG.E.U16 R91, desc[UR60][R6.64] ;  /* 0x0000003c065b7981 */ /* 0x000122000c1e1500 */
[----:B-1----:R-:W-:-:S03]  /*1fb0*/  IMAD R9, R26, 0x6, RZ ;  /* 0x000000061a097824 */ /* 0x002fc600078e02ff */
[----:B------:R-:W4:Y:S01]  /*1fc0*/  LDG.E.U16 R71, desc[UR60][R2.64] ;  /* 0x0000003c02477981 */ /* 0x000f22000c1e1500 */
[----:B0-----:R-:W-:-:S04]  /*1fd0*/  IADD3 R4, P0, R215, R120, RZ ;  /* 0x00000078d7047210 */ /* 0x001fc80007f1e0ff */
[----:B------:R-:W-:Y:S01]  /*1fe0*/  LEA.HI.X.SX32 R5, R65, R121, 0x1, P0 ;  /* 0x0000007941057211 */ /* 0x000fe200000f0eff */
[C---:B------:R-:W-:Y:S01]  /*1ff0*/  IMAD R65, R26.reuse, 0xc, RZ ;  /* 0x0000000c1a417824 */ /* 0x040fe200078e02ff */
[----:B------:R-:W-:Y:S01]  /*2000*/  IADD3 R162, P0, R9, R120, RZ ;  /* 0x0000007809a27210 */ /* 0x000fe20007f1e0ff */
[C---:B------:R-:W-:Y:S02]  /*2010*/  IMAD R7, R26.reuse, 0x3, RZ ;  /* 0x000000031a077824 */ /* 0x040fe400078e02ff */
[----:B------:R-:W-:-:S03]  /*2020*/  IMAD R69, R26, 0x1c, RZ ;  /* 0x0000001c1a457824 */ /* 0x000fc600078e02ff */
[----:B------:R-:W-:Y:S01]  /*2030*/  LEA.HI.X.SX32 R163, R7, R121, 0x1, P0 ;  /* 0x0000007907a37211 */ /* 0x000fe200000f0eff */
[C---:B------:R-:W-:Y:S02]  /*2040*/  IMAD R216, R26.reuse, 0x9c, RZ ;  /* 0x0000009c1ad87824 */ /* 0x040fe400078e02ff */
[C---:B------:R-:W-:Y:S02]  /*2050*/  IMAD R217, R26.reuse, 0xac, RZ ;  /* 0x000000ac1ad97824 */ /* 0x040fe400078e02ff */
[C---:B------:R-:W-:Y:S01]  /*2060*/  IMAD R220, R26.reuse, 0xbc, RZ ;  /* 0x000000bc1adc7824 */ /* 0x040fe200078e02ff */
[C---:B------:R-:W-:Y:S01]  /*2070*/  SHF.L.U32 R148, R26.reuse, 0x1, RZ ;  /* 0x000000011a947819 */ /* 0x040fe200000006ff */
[C---:B------:R-:W-:Y:S01]  /*2080*/  IMAD R219, R26.reuse, 0xcc, RZ ;  /* 0x000000cc1adb7824 */ /* 0x040fe200078e02ff */
[----:B------:R0:W4:Y:S01]  /*2090*/  LDG.E.U16 R162, desc[UR60][R162.64] ;  /* 0x0000003ca2a27981 */ /* 0x000122000c1e1500 */
[----:B------:R-:W-:Y:S02]  /*20a0*/  IMAD R222, R26, 0xdc, RZ ;  /* 0x000000dc1ade7824 */ /* 0x000fe400078e02ff */
[----:B------:R-:W-:-:S02]  /*20b0*/  IMAD R197, R197, 0x138, RZ ;  /* 0x00000138c5c57824 */ /* 0x000fc400078e02ff */
[----:B------:R-:W-:Y:S02]  /*20c0*/  IMAD R198, R198, 0x148, RZ ;  /* 0x00000148c6c67824 */ /* 0x000fe400078e02ff */
[----:B------:R-:W-:Y:S02]  /*20d0*/  IMAD R210, R210, 0x158, RZ ;  /* 0x00000158d2d27824 */ /* 0x000fe400078e02ff */
[----:B------:R-:W-:Y:S01]  /*20e0*/  IMAD R211, R211, 0x168, RZ ;  /* 0x00000168d3d37824 */ /* 0x000fe200078e02ff */
[----:B0-----:R-:W0:Y:S01]  /*20f0*/  LDC R163, c[0x0][0x248] ;  /* 0x00009200ffa37b82 */ /* 0x001e220000000800 */
[----:B--2---:R1:W-:Y:S02]  /*2100*/  STL [R1+0x98], R0 ;  /* 0x0000980001007387 */ /* 0x0043e40000100800 */
[----:B-1----:R-:W-:Y:S02]  /*2110*/  IMAD R0, R26, 0x104, RZ ;  /* 0x000001041a007824 */ /* 0x002fe400078e02ff */
[----:B-----5:R-:W-:Y:S03]  /*2120*/  STL [R1+0x8c], R74 ;  /* 0x00008c4a01007387 */ /* 0x020fe60000100800 */
[----:B------:R-:W-:-:S04]  /*2130*/  IADD3 R2, P1, R0, R120, RZ ;  /* 0x0000007800027210 */ /* 0x000fc80007f3e0ff */
[-C--:B------:R-:W-:Y:S02]  /*2140*/  LEA.HI.X.SX32 R3, R63, R121.reuse, 0x1, P1 ;  /* 0x000000793f037211 */ /* 0x080fe400008f0eff */
[----:B------:R-:W-:Y:S01]  /*2150*/  IADD3 R6, P1, R65, R120, RZ ;  /* 0x0000007841067210 */ /* 0x000fe20007f3e0ff */
[----:B---3--:R-:W-:Y:S04]  /*2160*/  STL [R1+0x80], R70 ;  /* 0x0000804601007387 */ /* 0x008fe80000100800 */
[----:B----4-:R1:W-:Y:S01]  /*2170*/  STL [R1+0x74], R10 ;  /* 0x0000740a01007387 */ /* 0x0103e20000100800 */
[----:B------:R-:W-:Y:S01]  /*2180*/  LEA.HI.X.SX32 R7, R9, R121, 0x1, P1 ;  /* 0x0000007909077211 */ /* 0x000fe200008f0eff */
[C---:B------:R-:W-:Y:S02]  /*2190*/  IMAD R63, R26.reuse, 0xe, RZ ;  /* 0x0000000e1a3f7824 */ /* 0x040fe400078e02ff */
[----:B------:R-:W2:Y:S04]  /*21a0*/  LDG.E.U16 R3, desc[UR60][R2.64] ;  /* 0x0000003c02037981 */ /* 0x000ea8000c1e1500 */
[----:B-1----:R1:W3:Y:S01]  /*21b0*/  LDG.E.U16 R10, desc[UR60][R4.64] ;  /* 0x0000003c040a7981 */ /* 0x0022e2000c1e1500 */
[----:B------:R-:W-:-:S03]  /*21c0*/  IMAD R9, R26, 0x7, RZ ;  /* 0x000000071a097824 */ /* 0x000fc600078e02ff */
[----:B------:R4:W-:Y:S04]  /*21d0*/  STL [R1+0x68], R8 ;  /* 0x0000680801007387 */ /* 0x0009e80000100800 */
[----:B------:R5:W2:Y:S01]  /*21e0*/  LDG.E.U16 R74, desc[UR60][R6.64] ;  /* 0x0000003c064a7981 */ /* 0x000aa2000c1e1500 */
[----:B-1----:R-:W-:-:S04]  /*21f0*/  IADD3 R4, P0, R25, R120, RZ ;  /* 0x0000007819047210 */ /* 0x002fc80007f1e0ff */
[-C--:B------:R-:W-:Y:S02]  /*2200*/  LEA.HI.X.SX32 R5, R65, R121.reuse, 0x1, P0 ;  /* 0x0000007941057211 */ /* 0x080fe400000f0eff */
[-C--:B----4-:R-:W-:Y:S02]  /*2210*/  IADD3 R8, P0, R63, R120.reuse, RZ ;  /* 0x000000783f087210 */ /* 0x090fe40007f1e0ff */
[----:B-----5:R-:W-:Y:S01]  /*2220*/  IADD3 R6, P1, R69, R120, RZ ;  /* 0x0000007845067210 */ /* 0x020fe20007f3e0ff */
[----:B------:R1:W4:Y:S01]  /*2230*/  LDG.E.U16 R70, desc[UR60][R4.64] ;  /* 0x0000003c04467981 */ /* 0x000322000c1e1500 */
[-C--:B------:R-:W-:Y:S02]  /*2240*/  LEA.HI.X.SX32 R9, R9, R121.reuse, 0x1, P0 ;  /* 0x0000007909097211 */ /* 0x080fe400000f0eff */
[----:B------:R-:W-:-:S03]  /*2250*/  LEA.HI.X.SX32 R7, R63, R121, 0x1, P1 ;  /* 0x000000793f077211 */ /* 0x000fc600008f0eff */
[----:B------:R-:W5:Y:S01]  /*2260*/  LDG.E.U16 R93, desc[UR60][R8.64] ;  /* 0x0000003c085d7981 */ /* 0x000f62000c1e1500 */
[----:B-1----:R-:W-:-:S03]  /*2270*/  IADD3 R4, P2, R59, R120, RZ ;  /* 0x000000783b047210 */ /* 0x002fc60007f5e0ff */
[----:B------:R-:W5:Y:S01]  /*2280*/  LDG.E.U16 R2, desc[UR60][R6.64] ;  /* 0x0000003c06027981 */ /* 0x000f62000c1e1500 */
[----:B------:R-:W-:-:S05]  /*2290*/  LEA.HI.X.SX32 R5, R69, R121, 0x1, P2 ;  /* 0x0000007945057211 */ /* 0x000fca00010f0eff */
[----:B------:R1:W5:Y:S01]  /*22a0*/  LDG.E.U16 R0, desc[UR60][R4.64] ;  /* 0x0000003c04007981 */ /* 0x000362000c1e1500 */
[C---:B------:R-:W-:Y:S02]  /*22b0*/  IMAD R65, R26.reuse, 0x16, RZ ;  /* 0x000000161a417824 */ /* 0x040fe400078e02ff */
[C---:B------:R-:W-:Y:S02]  /*22c0*/  IMAD R25, R26.reuse, 0xb, RZ ;  /* 0x0000000b1a197824 */ /* 0x040fe400078e02ff */
[----:B------:R-:W-:Y:S01]  /*22d0*/  IMAD R59, R26, 0x2c, RZ ;  /* 0x0000002c1a3b7824 */ /* 0x000fe200078e02ff */
[----:B------:R-:W-:-:S04]  /*22e0*/  IADD3 R160, P0, R65, R120, RZ ;  /* 0x0000007841a07210 */ /* 0x000fc80007f1e0ff */
[-C--:B------:R-:W-:Y:S02]  /*22f0*/  LEA.HI.X.SX32 R161, R25, R121.reuse, 0x1, P0 ;  /* 0x0000007919a17211 */ /* 0x080fe400000f0eff */
[-C--:B-1----:R-:W-:Y:S01]  /*2300*/  IADD3 R4, P0, R59, R120.reuse, RZ ;  /* 0x000000783b047210 */ /* 0x082fe20007f1e0ff */
[----:B------:R-:W-:Y:S03]  /*2310*/  STL [R1+0x5c], R91 ;  /* 0x00005c5b01007387 */ /* 0x000fe60000100800 */
[----:B------:R-:W-:Y:S01]  /*2320*/  LEA.HI.X.SX32 R5, R65, R121, 0x1, P0 ;  /* 0x0000007941057211 */ /* 0x000fe200000f0eff */
[----:B------:R-:W-:Y:S01]  /*2330*/  STL [R1+0x50], R75 ;  /* 0x0000504b01007387 */ /* 0x000fe20000100800 */
[C---:B------:R-:W-:Y:S02]  /*2340*/  IMAD R25, R26.reuse, 0x1e, RZ ;  /* 0x0000001e1a197824 */ /* 0x040fe400078e02ff */
[C---:B------:R-:W-:Y:S01]  /*2350*/  IMAD R63, R26.reuse, 0x3c, RZ ;  /* 0x0000003c1a3f7824 */ /* 0x040fe200078e02ff */
[----:B------:R1:W-:Y:S01]  /*2360*/  STL [R1+0x44], R71 ;  /* 0x0000444701007387 */ /* 0x0003e20000100800 */
[----:B------:R-:W-:Y:S01]  /*2370*/  IMAD R9, R26, 0xf, RZ ;  /* 0x0000000f1a097824 */ /* 0x000fe200078e02ff */
[----:B------:R-:W-:-:S02]  /*2380*/  IADD3 R8, P0, R25, R120, RZ ;  /* 0x0000007819087210 */ /* 0x000fc40007f1e0ff */
[----:B------:R-:W-:Y:S01]  /*2390*/  IADD3 R6, P1, R63, R120, RZ ;  /* 0x000000783f067210 */ /* 0x000fe20007f3e0ff */
[C---:B------:R-:W-:Y:S01]  /*23a0*/  IMAD R69, R26.reuse, 0x5c, RZ ;  /* 0x0000005c1a457824 */ /* 0x040fe200078e02ff */
[----:B------:R0:W5:Y:S04]  /*23b0*/  LDG.E.U16 R160, desc[UR60][R160.64] ;  /* 0x0000003ca0a07981 */ /* 0x000168000c1e1500 */
[----:B-1----:R-:W5:Y:S01]  /*23c0*/  LDG.E.U16 R71, desc[UR60][R4.64] ;  /* 0x0000003c04477981 */ /* 0x002f62000c1e1500 */
[-C--:B------:R-:W-:Y:S01]  /*23d0*/  LEA.HI.X.SX32 R9, R9, R121.reuse, 0x1, P0 ;  /* 0x0000007909097211 */ /* 0x080fe200000f0eff */
[C---:B------:R-:W-:Y:S01]  /*23e0*/  IMAD R65, R26.reuse, 0x4c, RZ ;  /* 0x0000004c1a417824 */ /* 0x040fe200078e02ff */
[----:B------:R-:W-:Y:S01]  /*23f0*/  LEA.HI.X.SX32 R7, R25, R121, 0x1, P1 ;  /* 0x0000007919077211 */ /* 0x000fe200008f0eff */
[----:B------:R-:W-:-:S02]  /*2400*/  IMAD R25, R26, 0x26, RZ ;  /* 0x000000261a197824 */ /* 0x000fc400078e02ff */
[----:B------:R1:W5:Y:S01]  /*2410*/  LDG.E.U16 R75, desc[UR60][R8.64] ;  /* 0x0000003c084b7981 */ /* 0x000362000c1e1500 */
[----:B------:R-:W-:Y:S01]  /*2420*/  IMAD R209, R209, 0x178, RZ ;  /* 0x00000178d1d17824 */ /* 0x000fe200078e02ff */
[----:B0-----:R-:W0:Y:S01]  /*2430*/  LDC R161, c[0x0][0x248] ;  /* 0x00009200ffa17b82 */ /* 0x001e220000000800 */
[-C--:B------:R-:W-:Y:S02]  /*2440*/  IADD3 R158, P0, R25, R120.reuse, RZ ;  /* 0x00000078199e7210 */ /* 0x080fe40007f1e0ff */
[----:B-1----:R-:W-:-:S04]  /*2450*/  IADD3 R8, P1, R65, R120, RZ ;  /* 0x0000007841087210 */ /* 0x002fc80007f3e0ff */
[----:B------:R-:W-:Y:S01]  /*2460*/  LEA.HI.X.SX32 R9, R25, R121, 0x1, P1 ;  /* 0x0000007919097211 */ /* 0x000fe200008f0eff */
[----:B---3--:R1:W-:Y:S02]  /*2470*/  STL [R1+0x3c], R10 ;  /* 0x00003c0a01007387 */ /* 0x0083e40000100800 */
[----:B-1----:R-:W-:-:S04]  /*2480*/  IADD3 R10, P2, R11, R120, RZ ;  /* 0x000000780b0a7210 */ /* 0x002fc80007f5e0ff */
[-C--:B------:R-:W-:Y:S01]  /*2490*/  LEA.HI.X.SX32 R11, R59, R121.reuse, 0x1, P2 ;  /* 0x000000793b0b7211 */ /* 0x080fe200010f0eff */
[C---:B------:R-:W-:Y:S01]  /*24a0*/  IMAD R59, R26.reuse, 0x98, RZ ;  /* 0x000000981a3b7824 */ /* 0x040fe200078e02ff */
[----:B------:R-:W-:Y:S01]  /*24b0*/  IADD3 R4, P2, R15, R120, RZ ;  /* 0x000000780f047210 */ /* 0x000fe20007f5e0ff */
[----:B--2---:R1:W-:Y:S01]  /*24c0*/  STL [R1+0x104], R74 ;  /* 0x0001044a01007387 */ /* 0x0043e20000100800 */
[C---:B------:R-:W-:Y:S02]  /*24d0*/  IMAD R15, R26.reuse, 0x13, RZ ;  /* 0x000000131a0f7824 */ /* 0x040fe400078e02ff */
[-C--:B------:R-:W-:Y:S01]  /*24e0*/  LEA.HI.X.SX32 R5, R63, R121.reuse, 0x1, P2 ;  /* 0x000000793f057211 */ /* 0x080fe200010f0eff */
[----:B------:R2:W3:Y:S01]  /*24f0*/  LDG.E.U16 R91, desc[UR60][R10.64] ;  /* 0x0000003c0a5b7981 */ /* 0x0004e2000c1e1500 */
[C---:B------:R-:W-:Y:S01]  /*2500*/  IMAD R63, R26.reuse, 0x2e, RZ ;  /* 0x0000002e1a3f7824 */ /* 0x040fe200078e02ff */
[----:B------:R-:W-:Y:S02]  /*2510*/  LEA.HI.X.SX32 R159, R15, R121, 0x1, P0 ;  /* 0x000000790f9f7211 */ /* 0x000fe400000f0eff */
[----:B-1----:R1:W3:Y:S04]  /*2520*/  LDG.E.U16 R74, desc[UR60][R6.64] ;  /* 0x0000003c064a7981 */ /* 0x0022e8000c1e1500 */
[----:B----4-:R4:W-:Y:S01]  /*2530*/  STL [R1+0xfc], R70 ;  /* 0x0000fc4601007387 */ /* 0x0109e20000100800 */
[----:B--2---:R-:W-:-:S03]  /*2540*/  IMAD R11, R26, 0x17, RZ ;  /* 0x000000171a0b7824 */ /* 0x004fc600078e02ff */
[----:B------:R-:W2:Y:S01]  /*2550*/  LDG.E.U16 R10, desc[UR60][R8.64] ;  /* 0x0000003c080a7981 */ /* 0x000ea2000c1e1500 */
[----:B-1----:R-:W-:Y:S01]  /*2560*/  IADD3 R6, P2, R59, R120, RZ ;  /* 0x000000783b067210 */ /* 0x002fe20007f5e0ff */
[----:B------:R-:W-:Y:S02]  /*2570*/  IMAD R25, R26, 0xb8, RZ ;  /* 0x000000b81a197824 */ /* 0x000fe400078e02ff */
[----:B------:R1:W2:Y:S01]  /*2580*/  LDG.E.U16 R158, desc[UR60][R158.64] ;  /* 0x0000003c9e9e7981 */ /* 0x0002a2000c1e1500 */
[----:B------:R-:W-:-:S03]  /*2590*/  LEA.HI.X.SX32 R7, R65, R121, 0x1, P2 ;  /* 0x0000007941077211 */ /* 0x000fc600010f0eff */
[----:B----4-:R4:W2:Y:S04]  /*25a0*/  LDG.E.U16 R70, desc[UR60][R4.64] ;  /* 0x0000003c04467981 */ /* 0x0108a8000c1e1500 */
[----:B-----5:R-:W-:Y:S01]  /*25b0*/  STL [R1+0x100], R93 ;  /* 0x0001005d01007387 */ /* 0x020fe20000100800 */
[C---:B------:R-:W-:Y:S01]  /*25c0*/  IMAD R15, R26.reuse, 0xd8, RZ ;  /* 0x000000d81a0f7824 */ /* 0x040fe200078e02ff */
[----:B-1----:R-:W1:Y:S01]  /*25d0*/  LDC R159, c[0x0][0x248] ;  /* 0x00009200ff9f7b82 */ /* 0x002e620000000800 */
[-C--:B----4-:R-:W-:Y:S01]  /*25e0*/  IADD3 R4, P0, R63, R120.reuse, RZ ;  /* 0x000000783f047210 */ /* 0x090fe20007f1e0ff */
[----:B------:R4:W-:Y:S03]  /*25f0*/  STL [R1+0xf4], R2 ;  /* 0x0000f40201007387 */ /* 0x0009e60000100800 */
[----:B------:R-:W-:Y:S01]  /*2600*/  LEA.HI.X.SX32 R5, R11, R121, 0x1, P0 ;  /* 0x000000790b057211 */ /* 0x000fe200000f0eff */
[----:B------:R5:W-:Y:S04]  /*2610*/  STL [R1+0xdc], R0 ;  /* 0x0000dc0001007387 */ /* 0x000be80000100800 */
[----:B----4-:R-:W4:Y:S04]  /*2620*/  LDG.E.U16 R2, desc[UR60][R6.64] ;  /* 0x0000003c06027981 */ /* 0x010f28000c1e1500 */
[----:B-----5:R5:W4:Y:S04]  /*2630*/  LDG.E.U16 R0, desc[UR60][R4.64] ;  /* 0x0000003c04007981 */ /* 0x020b28000c1e1500 */
[----:B------:R0:W-:Y:S01]  /*2640*/  STL [R1+0xe4], R71 ;  /* 0x0000e44701007387 */ /* 0x0001e20000100800 */
[C---:B------:R-:W-:Y:S01]  /*2650*/  IMAD R65, R26.reuse, 0x36, RZ ;  /* 0x000000361a417824 */ /* 0x040fe200078e02ff */
[----:B-----5:R-:W-:Y:S01]  /*2660*/  IADD3 R4, P0, R69, R120, RZ ;  /* 0x0000007845047210 */ /* 0x020fe20007f1e0ff */
[----:B0-----:R-:W-:-:S03]  /*2670*/  IMAD R71, R26, 0x6c, RZ ;  /* 0x0000006c1a477824 */ /* 0x001fc600078e02ff */
[-C--:B------:R-:W-:Y:S02]  /*2680*/  LEA.HI.X.SX32 R5, R63, R121.reuse, 0x1, P0 ;  /* 0x000000793f057211 */ /* 0x080fe400000f0eff */
[-C--:B------:R-:W-:Y:S02]  /*2690*/  IADD3 R8, P2, R25, R120.reuse, RZ ;  /* 0x0000007819087210 */ /* 0x080fe40007f5e0ff */
[-C--:B------:R-:W-:Y:S01]  /*26a0*/  IADD3 R6, P1, R71, R120.reuse, RZ ;  /* 0x0000007847067210 */ /* 0x080fe20007f3e0ff */
[C---:B------:R-:W-:Y:S01]  /*26b0*/  IMAD R11, R26.reuse, 0x1b, RZ ;  /* 0x0000001b1a0b7824 */ /* 0x040fe200078e02ff */
[-C--:B------:R-:W-:Y:S01]  /*26c0*/  IADD3 R156, P0, R65, R120.reuse, RZ ;  /* 0x00000078419c7210 */ /* 0x080fe20007f1e0ff */
[----:B------:R0:W5:Y:S01]  /*26d0*/  LDG.E.U16 R96, desc[UR60][R4.64] ;  /* 0x0000003c04607981 */ /* 0x000162000c1e1500 */
[-C--:B------:R-:W-:Y:S01]  /*26e0*/  LEA.HI.X.SX32 R9, R69, R121.reuse, 0x1, P2 ;  /* 0x0000007945097211 */ /* 0x080fe200010f0eff */
[C---:B------:R-:W-:Y:S01]  /*26f0*/  IMAD R63, R26.reuse, 0x3e, RZ ;  /* 0x0000003e1a3f7824 */ /* 0x040fe200078e02ff */
[-C--:B------:R-:W-:Y:S01]  /*2700*/  LEA.HI.X.SX32 R7, R65, R121.reuse, 0x1, P1 ;  /* 0x0000007941077211 */ /* 0x080fe200008f0eff */
[C---:B------:R-:W-:Y:S01]  /*2710*/  IMAD R69, R26.reuse, 0x7c, RZ ;  /* 0x0000007c1a457824 */ /* 0x040fe200078e02ff */
[----:B------:R-:W-:Y:S01]  /*2720*/  LEA.HI.X.SX32 R157, R11, R121, 0x1, P0 ;  /* 0x000000790b9d7211 */ /* 0x000fe200000f0eff */
[----:B------:R1:W5:Y:S01]  /*2730*/  LDG.E.U16 R93, desc[UR60][R8.64] ;  /* 0x0000003c085d7981 */ /* 0x000362000c1e1500 */
[----:B0-----:R-:W-:Y:S01]  /*2740*/  IADD3 R4, P2, R15, R120, RZ ;  /* 0x000000780f047210 */ /* 0x001fe20007f5e0ff */
[----:B------:R-:W-:-:S02]  /*2750*/  IMAD R11, R26, 0x1f, RZ ;  /* 0x0000001f1a0b7824 */ /* 0x000fc400078e02ff */
[----:B------:R0:W5:Y:S01]  /*2760*/  LDG.E.U16 R156, desc[UR60][R156.64] ;  /* 0x0000003c9c9c7981 */ /* 0x000162000c1e1500 */
[----:B------:R-:W-:Y:S02]  /*2770*/  LEA.HI.X.SX32 R5, R71, R121, 0x1, P2 ;  /* 0x0000007947057211 */ /* 0x000fe400010f0eff */
[----:B-1----:R-:W-:-:S04]  /*2780*/  IADD3 R8, P0, R63, R120, RZ ;  /* 0x000000783f087210 */ /* 0x002fc80007f1e0ff */
[----:B------:R-:W-:Y:S01]  /*2790*/  LEA.HI.X.SX32 R9, R11, R121, 0x1, P0 ;  /* 0x000000790b097211 */ /* 0x000fe200000f0eff */
[----:B---3--:R1:W-:Y:S01]  /*27a0*/  STL [R1+0xbc], R91 ;  /* 0x0000bc5b01007387 */ /* 0x0083e20000100800 */
[C---:B------:R-:W-:Y:S01]  /*27b0*/  IMAD R65, R26.reuse, 0x46, RZ ;  /* 0x000000461a417824 */ /* 0x040fe200078e02ff */
[----:B0-----:R-:W0:Y:S02]  /*27c0*/  LDC R157, c[0x0][0x248] ;  /* 0x00009200ff9d7b82 */ /* 0x001e240000000800 */
[----:B------:R-:W-:Y:S04]  /*27d0*/  STL [R1+0xf0], R75 ;  /* 0x0000f04b01007387 */ /* 0x000fe80000100800 */
[----:B------:R3:W-:Y:S01]  /*27e0*/  STL [R1+0xd4], R74 ;  /* 0x0000d44a01007387 */ /* 0x0007e20000100800 */
[----:B-1----:R-:W-:-:S03]  /*27f0*/  IMAD R91, R26, 0xf8, RZ ;  /* 0x000000f81a5b7824 */ /* 0x002fc600078e02ff */
[----:B---3--:R1:W3:Y:S04]  /*2800*/  LDG.E.U16 R74, desc[UR60][R6.64] ;  /* 0x0000003c064a7981 */ /* 0x0082e8000c1e1500 */
[----:B--2---:R2:W-:Y:S01]  /*2810*/  STL [R1+0x9c], R70 ;  /* 0x00009c4601007387 */ /* 0x0045e20000100800 */
[----:B-1----:R-:W-:-:S03]  /*2820*/  IADD3 R6, P1, R69, R120, RZ ;  /* 0x0000007845067210 */ /* 0x002fc60007f3e0ff */
[----:B--2---:R1:W2:Y:S01]  /*2830*/  LDG.E.U16 R70, desc[UR60][R4.64] ;  /* 0x0000003c04467981 */ /* 0x0042a2000c1e1500 */
[----:B------:R-:W-:-:S03]  /*2840*/  LEA.HI.X.SX32 R7, R63, R121, 0x1, P1 ;  /* 0x000000793f077211 */ /* 0x000fc600008f0eff */
[----:B------:R0:W-:Y:S01]  /*2850*/  STL [R1+0xc4], R10 ;  /* 0x0000c40a01007387 */ /* 0x0001e20000100800 */
[----:B-1----:R-:W-:-:S03]  /*2860*/  IADD3 R4, P2, R91, R120, RZ ;  /* 0x000000785b047210 */ /* 0x002fc60007f5e0ff */
[----:B----4-:R1:W-:Y:S01]  /*2870*/  STL [R1+0x84], R2 ;  /* 0x0000840201007387 */ /* 0x0103e20000100800 */
[----:B------:R-:W-:-:S03]  /*2880*/  LEA.HI.X.SX32 R5, R69, R121, 0x1, P2 ;  /* 0x0000007945057211 */ /* 0x000fc600010f0eff */
[----:B0-----:R0:W4:Y:S04]  /*2890*/  LDG.E.U16 R10, desc[UR60][R8.64] ;  /* 0x0000003c080a7981 */ /* 0x001128000c1e1500 */
[----:B-1----:R-:W4:Y:S04]  /*28a0*/  LDG.E.U16 R2, desc[UR60][R6.64] ;  /* 0x0000003c06027981 */ /* 0x002f28000c1e1500 */
[----:B------:R1:W-:Y:S04]  /*28b0*/  STL [R1+0xe0], R0 ;  /* 0x0000e00001007387 */ /* 0x0003e80000100800 */
[----:B-1----:R1:W4:Y:S01]  /*28c0*/  LDG.E.U16 R0, desc[UR60][R4.64] ;  /* 0x0000003c04007981 */ /* 0x002322000c1e1500 */
[C---:B------:R-:W-:Y:S01]  /*28d0*/  IMAD R75, R26.reuse, 0x8c, RZ ;  /* 0x0000008c1a4b7824 */ /* 0x040fe200078e02ff */
[----:B------:R-:W-:Y:S01]  /*28e0*/  IADD3 R152, P0, R65, R120, RZ ;  /* 0x0000007841987210 */ /* 0x000fe20007f1e0ff */
[----:B------:R-:W-:-:S02]  /*28f0*/  IMAD R11, R26, 0x23, RZ ;  /* 0x000000231a0b7824 */ /* 0x000fc400078e02ff */
[C---:B------:R-:W-:Y:S01]  /*2900*/  IMAD R69, R26.reuse, 0x4e, RZ ;  /* 0x0000004e1a457824 */ /* 0x040fe200078e02ff */
[-C--:B0-----:R-:W-:Y:S01]  /*2910*/  IADD3 R8, P1, R75, R120.reuse, RZ ;  /* 0x000000784b087210 */ /* 0x081fe20007f3e0ff */
[----:B------:R-:W-:Y:S01]  /*2920*/  IMAD R71, R26, 0x56, RZ ;  /* 0x000000561a477824 */ /* 0x000fe200078e02ff */
[-C--:B------:R-:W-:Y:S02]  /*2930*/  LEA.HI.X.SX32 R153, R11, R121.reuse, 0x1, P0 ;  /* 0x000000790b997211 */ /* 0x080fe400000f0eff */
[-C--:B-1----:R-:W-:Y:S01]  /*2940*/  IADD3 R4, P2, R216, R120.reuse, RZ ;  /* 0x00000078d8047210 */ /* 0x082fe20007f5e0ff */
[C---:B------:R-:W-:Y:S01]  /*2950*/  IMAD R11, R26.reuse, 0x27, RZ ;  /* 0x000000271a0b7824 */ /* 0x040fe200078e02ff */
[----:B------:R-:W-:Y:S01]  /*2960*/  IADD3 R6, P0, R69, R120, RZ ;  /* 0x0000007845067210 */ /* 0x000fe20007f1e0ff */
[----:B------:R-:W-:Y:S01]  /*2970*/  IMAD R63, R26, 0x2b, RZ ;  /* 0x0000002b1a3f7824 */ /* 0x000fe200078e02ff */
[-C--:B------:R-:W-:Y:S01]  /*2980*/  LEA.HI.X.SX32 R9, R65, R121.reuse, 0x1, P1 ;  /* 0x0000007941097211 */ /* 0x080fe200008f0eff */
[----:B-----5:R0:W-:Y:S01]  /*2990*/  STL [R1+0xb4], R96 ;  /* 0x0000b46001007387 */ /* 0x0201e20000100800 */
[----:B------:R-:W-:-:S02]  /*29a0*/  LEA.HI.X.SX32 R5, R69, R121, 0x1, P2 ;  /* 0x0000007945057211 */ /* 0x000fc400010f0eff */
[----:B------:R-:W-:Y:S01]  /*29b0*/  IADD3 R146, P1, R71, R120, RZ ;  /* 0x0000007847927210 */ /* 0x000fe20007f3e0ff */
[C---:B------:R-:W-:Y:S01]  /*29c0*/  IMAD R65, R26.reuse, 0x5e, RZ ;  /* 0x0000005e1a417824 */ /* 0x040fe200078e02ff */
[-C--:B------:R-:W-:Y:S01]  /*29d0*/  LEA.HI.X.SX32 R7, R11, R121.reuse, 0x1, P0 ;  /* 0x000000790b077211 */ /* 0x080fe200000f0eff */
[----:B------:R1:W5:Y:S01]  /*29e0*/  LDG.E.U16 R98, desc[UR60][R8.64] ;  /* 0x0000003c08627981 */ /* 0x000362000c1e1500 */
[----:B------:R-:W-:Y:S01]  /*29f0*/  LEA.HI.X.SX32 R147, R63, R121, 0x1, P1 ;  /* 0x000000793f937211 */ /* 0x000fe200008f0eff */
[C---:B------:R-:W-:Y:S02]  /*2a00*/  IMAD R69, R26.reuse, 0x66, RZ ;  /* 0x000000661a457824 */ /* 0x040fe400078e02ff */
[----:B0-----:R0:W5:Y:S01]  /*2a10*/  LDG.E.U16 R96, desc[UR60][R4.64] ;  /* 0x0000003c04607981 */ /* 0x001162000c1e1500 */
[----:B------:R-:W-:-:S03]  /*2a20*/  IMAD R11, R26, 0x2f, RZ ;  /* 0x0000002f1a0b7824 */ /* 0x000fc600078e02ff */
[----:B------:R0:W-:Y:S01]  /*2a30*/  STL [R1+0x6c], R93 ;  /* 0x00006c5d01007387 */ /* 0x0001e20000100800 */
[----:B-1----:R-:W-:-:S03]  /*2a40*/  IADD3 R8, P1, R217, R120, RZ ;  /* 0x00000078d9087210 */ /* 0x002fc60007f3e0ff */
[----:B------:R1:W5:Y:S01]  /*2a50*/  LDG.E.U16 R97, desc[UR60][R6.64] ;  /* 0x0000003c06617981 */ /* 0x000362000c1e1500 */
[-C--:B0-----:R-:W-:Y:S01]  /*2a60*/  IADD3 R4, P2, R220, R120.reuse, RZ ;  /* 0x00000078dc047210 */ /* 0x081fe20007f5e0ff */
[----:B------:R-:W-:Y:S01]  /*2a70*/  IMAD R63, R26, 0x33, RZ ;  /* 0x000000331a3f7824 */ /* 0x000fe200078e02ff */
[-C--:B------:R-:W-:Y:S01]  /*2a80*/  LEA.HI.X.SX32 R9, R71, R121.reuse, 0x1, P1 ;  /* 0x0000007947097211 */ /* 0x080fe200008f0eff */
[----:B------:R-:W-:Y:S01]  /*2a90*/  IMAD R208, R208, 0x188, RZ ;  /* 0x00000188d0d07824 */ /* 0x000fe200078e02ff */
[-C--:B------:R-:W-:Y:S01]  /*2aa0*/  LEA.HI.X.SX32 R5, R65, R121.reuse, 0x1, P2 ;  /* 0x0000007941057211 */ /* 0x080fe200010f0eff */
[----:B------:R-:W-:Y:S01]  /*2ab0*/  IMAD R71, R26, 0x6e, RZ ;  /* 0x0000006e1a477824 */ /* 0x000fe200078e02ff */
[-C--:B------:R-:W-:Y:S01]  /*2ac0*/  IADD3 R136, P1, R69, R120.reuse, RZ ;  /* 0x0000007845887210 */ /* 0x080fe20007f3e0ff */
[----:B------:R0:W5:Y:S01]  /*2ad0*/  LDG.E.U16 R93, desc[UR60][R8.64] ;  /* 0x0000003c085d7981 */ /* 0x000162000c1e1500 */
[-C--:B-1----:R-:W-:Y:S02]  /*2ae0*/  IADD3 R6, P0, R65, R120.reuse, RZ ;  /* 0x0000007841067210 */ /* 0x082fe40007f1e0ff */
[-C--:B------:R-:W-:Y:S01]  /*2af0*/  LEA.HI.X.SX32 R137, R63, R121.reuse, 0x1, P1 ;  /* 0x000000793f897211 */ /* 0x080fe200008f0eff */
[----:B------:R-:W-:Y:S01]  /*2b00*/  IMAD R206, R206, 0x198, RZ ;  /* 0x00000198cece7824 */ /* 0x000fe200078e02ff */
[----:B------:R-:W-:Y:S01]  /*2b10*/  LEA.HI.X.SX32 R7, R11, R121, 0x1, P0 ;  /* 0x000000790b077211 */ /* 0x000fe200000f0eff */
[C---:B------:R-:W-:Y:S01]  /*2b20*/  IMAD R63, R26.reuse, 0x37, RZ ;  /* 0x000000371a3f7824 */ /* 0x040fe200078e02ff */
[----:B------:R1:W5:Y:S01]  /*2b30*/  LDG.E.U16 R152, desc[UR60][R152.64] ;  /* 0x0000003c98987981 */ /* 0x000362000c1e1500 */
[----:B0-----:R-:W-:Y:S01]  /*2b40*/  IADD3 R8, P0, R71, R120, RZ ;  /* 0x0000007847087210 */ /* 0x001fe20007f1e0ff */
[----:B------:R-:W-:-:S02]  /*2b50*/  IMAD R65, R26, 0x3b, RZ ;  /* 0x0000003b1a417824 */ /* 0x000fc400078e02ff */
[----:B------:R-:W5:Y:S01]  /*2b60*/  LDG.E.U16 R136, desc[UR60][R136.64] ;  /* 0x0000003c88887981 */ /* 0x000f62000c1e1500 */
[----:B------:R-:W-:Y:S01]  /*2b70*/  LEA.HI.X.SX32 R9, R63, R121, 0x1, P0 ;  /* 0x000000793f097211 */ /* 0x000fe200000f0eff */
[----:B------:R-:W-:Y:S02]  /*2b80*/  IMAD R207, R207, 0x1a8, RZ ;  /* 0x000001a8cfcf7824 */ /* 0x000fe400078e02ff */
[----:B------:R-:W5:Y:S01]  /*2b90*/  LDG.E.U16 R146, desc[UR60][R146.64] ;  /* 0x0000003c92927981 */ /* 0x000f62000c1e1500 */
[----:B------:R-:W-:Y:S01]  /*2ba0*/  IMAD R205, R205, 0x1b8, RZ ;  /* 0x000001b8cdcd7824 */ /* 0x000fe200078e02ff */
[----:B-1----:R-:W0:Y:S02]  /*2bb0*/  LDC R153, c[0x0][0x248] ;  /* 0x00009200ff997b82 */ /* 0x002e240000000800 */
[----:B---3--:R1:W-:Y:S04]  /*2bc0*/  STL [R1+0xa4], R74 ;  /* 0x0000a44a01007387 */ /* 0x0083e80000100800 */
[----:B-1----:R1:W3:Y:S04]  /*2bd0*/  LDG.E.U16 R74, desc[UR60][R6.64] ;  /* 0x0000003c064a7981 */ /* 0x0022e8000c1e1500 */
[----:B--2---:R2:W-:Y:S01]  /*2be0*/  STL [R1+0x54], R70 ;  /* 0x0000544601007387 */ /* 0x0045e20000100800 */
[----:B-1----:R-:W-:-:S03]  /*2bf0*/  IADD3 R6, P2, R222, R120, RZ ;  /* 0x00000078de067210 */ /* 0x002fc60007f5e0ff */
[----:B--2---:R1:W2:Y:S04]  /*2c00*/  LDG.E.U16 R70, desc[UR60][R4.64] ;  /* 0x0000003c04467981 */ /* 0x0042a8000c1e1500 */
[----:B----4-:R4:W-:Y:S04]  /*2c10*/  STL [R1+0xd0], R10 ;  /* 0x0000d00a01007387 */ /* 0x0109e80000100800 */
[----:B------:R0:W-:Y:S01]  /*2c20*/  STL [R1+0x94], R2 ;  /* 0x0000940201007387 */ /* 0x0001e20000100800 */
[----:B-1----:R-:W-:Y:S01]  /*2c30*/  IMAD R4, R26, 0x76, RZ ;  /* 0x000000761a047824 */ /* 0x002fe200078e02ff */
[----:B----4-:R-:W-:-:S02]  /*2c40*/  IADD3 R10, P1, R219, R120, RZ ;  /* 0x00000078db0a7210 */ /* 0x010fc40007f3e0ff */
[----:B0-----:R-:W-:Y:S01]  /*2c50*/  SHF.L.U32 R2, R92, 0x1, RZ ;  /* 0x000000015c027819 */ /* 0x001fe200000006ff */
[----:B------:R0:W-:Y:S03]  /*2c60*/  STL [R1+0x40], R0 ;  /* 0x0000400001007387 */ /* 0x0001e60000100800 */
[----:B------:R-:W-:Y:S02]  /*2c70*/  LOP3.LUT R2, R2, 0x7e, RZ, 0xc0, !PT ;  /* 0x0000007e02027812 */ /* 0x000fe400078ec0ff */
[-C--:B------:R-:W-:Y:S02]  /*2c80*/  LEA.HI.X.SX32 R11, R69, R121.reuse, 0x1, P1 ;  /* 0x00000079450b7211 */ /* 0x080fe400008f0eff */
[----:B------:R-:W-:Y:S02]  /*2c90*/  IADD3 R4, P1, R4, R120, RZ ;  /* 0x0000007804047210 */ /* 0x000fe40007f3e0ff */
[----:B------:R-:W-:Y:S01]  /*2ca0*/  LEA.HI.X.SX32 R7, R71, R121, 0x1, P2 ;  /* 0x0000007947077211 */ /* 0x000fe200010f0eff */
[----:B------:R1:W4:Y:S01]  /*2cb0*/  LDG.E.U16 R69, desc[UR60][R10.64] ;  /* 0x0000003c0a457981 */ /* 0x000322000c1e1500 */
[----:B0-----:R-:W-:-:S02]  /*2cc0*/  LOP3.LUT R0, R92, 0x40, RZ, 0xc0, !PT ;  /* 0x000000405c007812 */ /* 0x001fc400078ec0ff */
[----:B------:R-:W-:Y:S01]  /*2cd0*/  LEA.HI.X.SX32 R5, R65, R121, 0x1, P1 ;  /* 0x0000007941057211 */ /* 0x000fe200008f0eff */
[----:B------:R-:W0:Y:S01]  /*2ce0*/  LDC R92, c[0x0][0x248] ;  /* 0x00009200ff5c7b82 */ /* 0x000e220000000800 */
[----:B------:R1:W4:Y:S01]  /*2cf0*/  LDG.E.U16 R65, desc[UR60][R8.64] ;  /* 0x0000003c08417981 */ /* 0x000322000c1e1500 */
[----:B------:R-:W-:-:S03]  /*2d00*/  IMAD R2, R0, 0x200, R2 ;  /* 0x0000020000027824 */ /* 0x000fc600078e0202 */
[----:B------:R-:W4:Y:S03]  /*2d10*/  LDG.E.U16 R0, desc[UR60][R4.64] ;  /* 0x0000003c04007981 */ /* 0x000f26000c1e1500 */
[----:B-1----:R-:W1:Y:S01]  /*2d20*/  LDC R10, c[0x0][0x248] ;  /* 0x00009200ff0a7b82 */ /* 0x002e620000000800 */
[----:B------:R-:W-:Y:S02]  /*2d30*/  IADD3 R8, R2, R58, RZ ;  /* 0x0000003a02087210 */ /* 0x000fe40007ffe0ff */
[----:B------:R5:W4:Y:S05]  /*2d40*/  LDG.E.U16 R58, desc[UR60][R6.64] ;  /* 0x0000003c063a7981 */ /* 0x000b2a000c1e1500 */
[----:B------:R-:W0:Y:S01]  /*2d50*/  LDC R9, c[0x0][0x248] ;  /* 0x00009200ff097b82 */ /* 0x000e220000000800 */
[-C--:B-----5:R-:W-:Y:S01]  /*2d60*/  IADD3 R6, P0, R49, R120.reuse, RZ ;  /* 0x0000007831067210 */ /* 0x0a0fe20007f1e0ff */
[----:B------:R5:W-:Y:S06]  /*2d70*/  STS.U16 [R8], R51 ;  /* 0x0000003308007388 */ /* 0x000bec0000000400 */
[----:B------:R-:W1:Y:S01]  /*2d80*/  LDC R11, c[0x0][0x248] ;  /* 0x00009200ff0b7b82 */ /* 0x000e620000000800 */
[----:B------:R-:W-:Y:S01]  /*2d90*/  LEA.HI.X.SX32 R7, R75, R121, 0x1, P0 ;  /* 0x000000794b077211 */ /* 0x000fe200000f0eff */
[----:B------:R-:W-:Y:S04]  /*2da0*/  STS.U16 [R8+0x10c00], R18 ;  /* 0x010c001208007388 */ /* 0x000fe80000000400 */
[----:B------:R5:W-:Y:S01]  /*2db0*/  STS.U16 [R8+0x400], R48 ;  /* 0x0004003008007388 */ /* 0x000be20000000400 */
[-C--:B------:R-:W-:Y:S01]  /*2dc0*/  IADD3 R62, P1, R62, R120.reuse, RZ ;  /* 0x000000783e3e7210 */ /* 0x080fe20007f3e0ff */
[----:B------:R-:W1:Y:S02]  /*2dd0*/  LDC R49, c[0x0][0x248] ;  /* 0x00009200ff317b82 */ /* 0x000e640000000800 */
[----:B-----5:R5:W4:Y:S01]  /*2de0*/  LDG.E.U16 R51, desc[UR60][R6.64] ;  /* 0x0000003c06337981 */ /* 0x020b22000c1e1500 */
[----:B------:R-:W-:-:S04]  /*2df0*/  IADD3 R4, P0, R30, R120, RZ ;  /* 0x000000781e047210 */ /* 0x000fc80007f1e0ff */
[-C--:B------:R-:W-:Y:S01]  /*2e00*/  LEA.HI.X.SX32 R5, R19, R121.reuse, 0x1, P0 ;  /* 0x0000007913057211 */ /* 0x080fe200000f0eff */
[----:B------:R-:W1:Y:S04]  /*2e10*/  LDC R48, c[0x0][0x248] ;  /* 0x00009200ff307b82 */ /* 0x000e680000000800 */
[----:B------:R1:W4:Y:S04]  /*2e20*/  LDG.E.U16 R18, desc[UR60][R4.64] ;  /* 0x0000003c04127981 */ /* 0x000328000c1e1500 */
[----:B------:R-:W4:Y:S01]  /*2e30*/  LDC R30, c[0x0][0x248] ;  /* 0x00009200ff1e7b82 */ /* 0x000f220000000800 */
[----:B------:R-:W-:Y:S01]  /*2e40*/  LEA.HI.X.SX32 R63, R24, R121, 0x1, P1 ;  /* 0x00000079183f7211 */ /* 0x000fe200008f0eff */
[----:B0-----:R-:W-:Y:S01]  /*2e50*/  IMAD R9, R9, 0x130, RZ ;  /* 0x0000013009097824 */ /* 0x001fe200078e02ff */
[----:B------:R0:W-:Y:S05]  /*2e60*/  STS.U16 [R8+0x10800], R29 ;  /* 0x0108001d08007388 */ /* 0x0001ea0000000400 */
[----:B------:R-:W0:Y:S01]  /*2e70*/  LDC R24, c[0x0][0x248] ;  /* 0x00009200ff187b82 */ /* 0x000e220000000800 */
[----:B------:R-:W-:Y:S01]  /*2e80*/  STL [R1+0x88], R98 ;  /* 0x0000886201007387 */ /* 0x000fe20000100800 */
[----:B-----5:R-:W-:Y:S01]  /*2e90*/  IADD3 R6, P0, R9, R120, RZ ;  /* 0x0000007809067210 */ /* 0x020fe20007f1e0ff */
[----:B-1----:R-:W-:-:S02]  /*2ea0*/  IMAD R19, R10, 0x140, RZ ;  /* 0x000001400a137824 */ /* 0x002fc400078e02ff */
[----:B------:R1:W-:Y:S03]  /*2eb0*/  STS.U16 [R8+0x10400], R53 ;  /* 0x0104003508007388 */ /* 0x0003e60000000400 */
[----:B0-----:R-:W0:Y:S01]  /*2ec0*/  LDC R29, c[0x0][0x248] ;  /* 0x00009200ff1d7b82 */ /* 0x001e220000000800 */
[----:B------:R-:W-:Y:S01]  /*2ed0*/  IMAD R7, R48, 0x270, RZ ;  /* 0x0000027030077824 */ /* 0x000fe200078e02ff */
[----:B------:R-:W-:Y:S01]  /*2ee0*/  STL [R1+0xc0], R97 ;  /* 0x0000c06101007387 */ /* 0x000fe20000100800 */
[----:B------:R-:W-:-:S03]  /*2ef0*/  IMAD R11, R11, 0x260, RZ ;  /* 0x000002600b0b7824 */ /* 0x000fc600078e02ff */
[----:B------:R-:W-:Y:S02]  /*2f00*/  STL [R1+0x7c], R96 ;  /* 0x00007c6001007387 */ /* 0x000fe40000100800 */
[----:B------:R-:W5:Y:S01]  /*2f10*/  LDC R48, c[0x0][0x248] ;  /* 0x00009200ff307b82 */ /* 0x000f620000000800 */
[-C--:B------:R-:W-:Y:S01]  /*2f20*/  IADD3 R10, P2, R7, R120.reuse, RZ ;  /* 0x00000078070a7210 */ /* 0x080fe20007f5e0ff */
[----:B------:R-:W-:Y:S01]  /*2f30*/  STL [R1+0x70], R93 ;  /* 0x0000705d01007387 */ /* 0x000fe20000100800 */
[-C--:B------:R-:W-:Y:S02]  /*2f40*/  LEA.HI.X.SX32 R7, R59, R121.reuse, 0x1, P0 ;  /* 0x000000793b077211 */ /* 0x080fe400000f0eff */
[-C--:B------:R-:W-:Y:S01]  /*2f50*/  IADD3 R4, P0, R19, R120.reuse, RZ ;  /* 0x0000007813047210 */ /* 0x080fe20007f1e0ff */
[----:B------:R1:W-:Y:S02]  /*2f60*/  STS.U16 [R8+0x11000], R12 ;  /* 0x0110000c08007388 */ /* 0x0003e40000000400 */
[----:B-1----:R-:W1:Y:S01]  /*2f70*/  LDC R53, c[0x0][0x248] ;  /* 0x00009200ff357b82 */ /* 0x002e620000000800 */
[----:B------:R-:W-:Y:S01]  /*2f80*/  LEA.HI.X.SX32 R5, R17, R121, 0x1, P0 ;  /* 0x0000007911057211 */ /* 0x000fe200000f0eff */
[----:B------:R0:W-:Y:S04]  /*2f90*/  STS.U16 [R8+0x2000], R52 ;  /* 0x0020003408007388 */ /* 0x0001e80000000400 */
[----:B------:R-:W-:Y:S01]  /*2fa0*/  STS.U16 [R8+0x4000], R55 ;  /* 0x0040003708007388 */ /* 0x000fe20000000400 */
[----:B------:R-:W-:-:S03]  /*2fb0*/  IADD3 R12, P1, R11, R120, RZ ;  /* 0x000000780b0c7210 */ /* 0x000fc60007f3e0ff */
[----:B------:R0:W-:Y:S04]  /*2fc0*/  STS.U16 [R8+0x11400], R13 ;  /* 0x0114000d08007388 */ /* 0x0001e80000000400 */
[----:B------:R-:W-:Y:S01]  /*2fd0*/  STS.U16 [R8+0x800], R54 ;  /* 0x0008003608007388 */ /* 0x000fe20000000400 */
[----:B0-----:R-:W0:Y:S01]  /*2fe0*/  LDC R52, c[0x0][0x248] ;  /* 0x00009200ff347b82 */ /* 0x001e220000000800 */
[----:B------:R-:W-:Y:S02]  /*2ff0*/  IMAD R49, R49, 0x2a0, RZ ;  /* 0x000002a031317824 */ /* 0x000fe400078e02ff */
[----:B------:R5:W-:Y:S01]  /*3000*/  STS.U16 [R8+0x4400], R27 ;  /* 0x0044001b08007388 */ /* 0x000be20000000400 */
[----:B------:R-:W-:Y:S01]  /*3010*/  LEA.HI.X.SX32 R13, R9, R121, 0x1, P1 ;  /* 0x00000079090d7211 */ /* 0x000fe200008f0eff */
[----:B------:R-:W-:-:S02]  /*3020*/  IMAD R9, R24, 0x150, RZ ;  /* 0x0000015018097824 */ /* 0x000fc400078e02ff */
[----:B------:R-:W4:Y:S01]  /*3030*/  LDG.E.U16 R7, desc[UR60][R6.64] ;  /* 0x0000003c06077981 */ /* 0x000f22000c1e1500 */
[----:B------:R-:W0:Y:S01]  /*3040*/  LDC R55, c[0x0][0x248] ;  /* 0x00009200ff377b82 */ /* 0x000e220000000800 */
[----:B------:R-:W-:Y:S01]  /*3050*/  LEA.HI.X.SX32 R11, R197, R121, 0x1, P2 ;  /* 0x00000079c50b7211 */ /* 0x000fe200010f0eff */
[----:B------:R-:W-:Y:S01]  /*3060*/  IMAD R29, R29, 0x290, RZ ;  /* 0x000002901d1d7824 */ /* 0x000fe200078e02ff */
[----:B------:R0:W-:Y:S04]  /*3070*/  STS.U16 [R8+0x10000], R56 ;  /* 0x0100003808007388 */ /* 0x0001e80000000400 */
[----:B-----5:R5:W4:Y:S01]  /*3080*/  LDG.E.U16 R27, desc[UR60][R12.64] ;  /* 0x0000003c0c1b7981 */ /* 0x020b22000c1e1500 */
[----:B------:R-:W4:Y:S01]  /*3090*/  LDC R54, c[0x0][0x248] ;  /* 0x00009200ff367b82 */ /* 0x000f220000000800 */
[----:B-1----:R-:W-:-:S02]  /*30a0*/  IMAD R53, R53, 0x2c0, RZ ;  /* 0x000002c035357824 */ /* 0x002fc400078e02ff */
[----:B------:R-:W4:Y:S04]  /*30b0*/  LDG.E.U16 R17, desc[UR60][R10.64] ;  /* 0x0000003c0a117981 */ /* 0x000f28000c1e1500 */
[----:B------:R1:W4:Y:S01]  /*30c0*/  LDG.E.U16 R62, desc[UR60][R62.64] ;  /* 0x0000003c3e3e7981 */ /* 0x000322000c1e1500 */
[----:B------:R-:W4:Y:S01]  /*30d0*/  LDC R24, c[0x0][0x248] ;  /* 0x00009200ff187b82 */ /* 0x000f220000000800 */
[----:B-----5:R-:W-:-:S04]  /*30e0*/  IADD3 R12, P0, R9, R120, RZ ;  /* 0x00000078090c7210 */ /* 0x020fc80007f1e0ff */
[----:B------:R-:W-:Y:S01]  /*30f0*/  LEA.HI.X.SX32 R13, R20, R121, 0x1, P0 ;  /* 0x00000079140d7211 */ /* 0x000fe200000f0eff */
[----:B0-----:R-:W-:Y:S02]  /*3100*/  IMAD R55, R55, 0x2f0, RZ ;  /* 0x000002f037377824 */ /* 0x001fe400078e02ff */
[----:B------:R-:W0:Y:S02]  /*3110*/  LDC R56, c[0x0][0x248] ;  /* 0x00009200ff387b82 */ /* 0x000e240000000800 */
[----:B------:R-:W5:Y:S06]  /*3120*/  LDG.E.U16 R6, desc[UR60][R12.64] ;  /* 0x0000003c0c067981 */ /* 0x000f6c000c1e1500 */
[----:B-1----:R-:W1:Y:S08]  /*3130*/  LDC R63, c[0x0][0x248] ;  /* 0x00009200ff3f7b82 */ /* 0x002e700000000800 */
[----:B------:R-:W0:Y:S01]  /*3140*/  LDC R59, c[0x0][0x248] ;  /* 0x00009200ff3b7b82 */ /* 0x000e220000000800 */
[----:B------:R1:W-:Y:S07]  /*3150*/  STS.U16 [R8+0x1000], R57 ;  /* 0x0010003908007388 */ /* 0x0003ee0000000400 */
[----:B------:R-:W5:Y:S08]  /*3160*/  LDC R93, c[0x0][0x248] ;  /* 0x00009200ff5d7b82 */ /* 0x000f700000000800 */
[----:B-1----:R-:W1:Y:S01]  /*3170*/  LDC R57, c[0x0][0x248] ;  /* 0x00009200ff397b82 */ /* 0x002e620000000800 */
[----:B------:R-:W-:-:S07]  /*3180*/  IMAD R63, R63, 0x350, RZ ;  /* 0x000003503f3f7824 */ /* 0x000fce00078e02ff */
[----:B------:R-:W1:Y:S08]  /*3190*/  LDC R97, c[0x0][0x248] ;  /* 0x00009200ff617b82 */ /* 0x000e700000000800 */
[----:B------:R-:W5:Y:S01]  /*31a0*/  LDC R96, c[0x0][0x248] ;  /* 0x00009200ff607b82 */ /* 0x000f620000000800 */
[----:B------:R-:W-:Y:S02]  /*31b0*/  IMAD R204, R204, 0x1c8, RZ ;  /* 0x000001c8cccc7824 */ /* 0x000fe400078e02ff */
[----:B------:R-:W-:-:S02]  /*31c0*/  IMAD R214, R214, 0x1d8, RZ ;  /* 0x000001d8d6d67824 */ /* 0x000fc400078e02ff */
[----:B------:R-:W-:-:S03]  /*31d0*/  IMAD R203, R203, 0x1e8, RZ ;  /* 0x000001e8cbcb7824 */ /* 0x000fc600078e02ff */
[----:B------:R-:W5:Y:S01]  /*31e0*/  LDC R98, c[0x0][0x248] ;  /* 0x00009200ff627b82 */ /* 0x000f620000000800 */
[----:B---3--:R-:W-:Y:S04]  /*31f0*/  STL [R1+0xb0], R74 ;  /* 0x0000b04a01007387 */ /* 0x008fe80000100800 */
[----:B--2---:R2:W-:Y:S01]  /*3200*/  STL [R1+0x64], R70 ;  /* 0x0000644601007387 */ /* 0x0045e20000100800 */
[----:B0-----:R-:W-:Y:S02]  /*3210*/  IMAD R59, R59, 0x340, RZ ;  /* 0x000003403b3b7824 */ /* 0x001fe400078e02ff */
[----:B--2---:R-:W0:Y:S01]  /*3220*/  LDC R70, c[0x0][0x248] ;  /* 0x00009200ff467b82 */ /* 0x004e220000000800 */
[----:B----4-:R2:W-:Y:S04]  /*3230*/  STL [R1+0x58], R69 ;  /* 0x0000584501007387 */ /* 0x0105e80000100800 */
[----:B------:R3:W-:Y:S04]  /*3240*/  STL [R1+0xa0], R65 ;  /* 0x0000a04101007387 */ /* 0x0007e80000100800 */
[----:B--2---:R2:W4:Y:S01]  /*3250*/  LDG.E.U16 R69, desc[UR60][R4.64] ;  /* 0x0000003c04457981 */ /* 0x004522000c1e1500 */
[----:B---3--:R-:W3:Y:S03]  /*3260*/  LDC R65, c[0x0][0x248] ;  /* 0x00009200ff417b82 */ /* 0x008ee60000000800 */
[----:B------:R1:W-:Y:S05]  /*3270*/  STL [R1+0x4c], R58 ;  /* 0x00004c3a01007387 */ /* 0x0003ea0000100800 */
[----:B-1----:R-:W1:Y:S01]  /*3280*/  LDC R58, c[0x0][0x248] ;  /* 0x00009200ff3a7b82 */ /* 0x002e620000000800 */
[----:B------:R2:W-:Y:S02]  /*3290*/  STL [R1+0x30], R51 ;  /* 0x0000303301007387 */ /* 0x0005e40000100800 */
[----:B--2---:R-:W-:-:S05]  /*32a0*/  IMAD R51, R30, 0x280, RZ ;  /* 0x000002801e337824 */ /* 0x004fca00078e02ff */
[-C--:B------:R-:W-:Y:S02]  /*32b0*/  IADD3 R4, P1, R51, R120.reuse, RZ ;  /* 0x0000007833047210 */ /* 0x080fe40007f3e0ff */
[----:B------:R-:W2:Y:S02]  /*32c0*/  LDC R51, c[0x0][0x248] ;  /* 0x00009200ff337b82 */ /* 0x000ea40000000800 */
[----:B------:R-:W-:Y:S01]  /*32d0*/  LEA.HI.X.SX32 R5, R19, R121, 0x1, P1 ;  /* 0x0000007913057211 */ /* 0x000fe200008f0eff */
[----:B------:R0:W-:Y:S01]  /*32e0*/  STL [R1+0x2c], R18 ;  /* 0x00002c1201007387 */ /* 0x0001e20000100800 */
[----:B------:R-:W-:-:S03]  /*32f0*/  IADD3 R10, P1, R49, R120, RZ ;  /* 0x00000078310a7210 */ /* 0x000fc60007f3e0ff */
[----:B------:R3:W4:Y:S01]  /*3300*/  LDG.E.U16 R4, desc[UR60][R4.64] ;  /* 0x0000003c04047981 */ /* 0x000722000c1e1500 */
[----:B------:R-:W1:Y:S01]  /*3310*/  LDC R49, c[0x0][0x248] ;  /* 0x00009200ff317b82 */ /* 0x000e620000000800 */
[----:B0-----:R-:W-:Y:S01]  /*3320*/  IADD3 R18, P2, R29, R120, RZ ;  /* 0x000000781d127210 */ /* 0x001fe20007f5e0ff */
[----:B---3--:R-:W-:-:S03]  /*3330*/  IMAD R5, R48, 0x160, RZ ;  /* 0x0000016030057824 */ /* 0x008fc600078e02ff */
[-C--:B------:R-:W-:Y:S02]  /*3340*/  LEA.HI.X.SX32 R19, R198, R121.reuse, 0x1, P2 ;  /* 0x00000079c6137211 */ /* 0x080fe400010f0eff */
[-C--:B------:R-:W-:Y:S02]  /*3350*/  IADD3 R20, P2, R53, R120.reuse, RZ ;  /* 0x0000007835147210 */ /* 0x080fe40007f5e0ff */
[----:B------:R-:W-:Y:S01]  /*3360*/  IADD3 R12, P0, R5, R120, RZ ;  /* 0x00000078050c7210 */ /* 0x000fe20007f1e0ff */
[----:B------:R-:W0:Y:S01]  /*3370*/  LDC R53, c[0x0][0x248] ;  /* 0x00009200ff357b82 */ /* 0x000e220000000800 */
[-C--:B------:R-:W-:Y:S01]  /*3380*/  LEA.HI.X.SX32 R11, R9, R121.reuse, 0x1, P1 ;  /* 0x00000079090b7211 */ /* 0x080fe200008f0eff */
[----:B------:R-:W-:Y:S01]  /*3390*/  IMAD R9, R52, 0x2b0, RZ ;  /* 0x000002b034097824 */ /* 0x000fe200078e02ff */
[-C--:B------:R-:W-:Y:S01]  /*33a0*/  LEA.HI.X.SX32 R13, R21, R121.reuse, 0x1, P0 ;  /* 0x00000079150d7211 */ /* 0x080fe200000f0eff */
[----:B------:R3:W4:Y:S01]  /*33b0*/  LDG.E.U16 R29, desc[UR60][R18.64] ;  /* 0x0000003c121d7981 */ /* 0x000722000c1e1500 */
[----:B------:R-:W-:-:S03]  /*33c0*/  LEA.HI.X.SX32 R21, R5, R121, 0x1, P2 ;  /* 0x0000007905157211 */ /* 0x000fc600010f0eff */
[----:B------:R3:W4:Y:S01]  /*33d0*/  LDG.E.U16 R30, desc[UR60][R10.64] ;  /* 0x0000003c0a1e7981 */ /* 0x000722000c1e1500 */
[----:B------:R-:W5:Y:S03]  /*33e0*/  LDC R52, c[0x0][0x248] ;  /* 0x00009200ff347b82 */ /* 0x000f660000000800 */
[----:B------:R2:W4:Y:S01]  /*33f0*/  LDG.E.U16 R20, desc[UR60][R20.64] ;  /* 0x0000003c14147981 */ /* 0x000522000c1e1500 */
[----:B---3--:R-:W-:Y:S01]  /*3400*/  IADD3 R18, P1, R9, R120, RZ ;  /* 0x0000007809127210 */ /* 0x008fe20007f3e0ff */
[----:B------:R-:W-:-:S03]  /*3410*/  IMAD R11, R54, 0x2d0, RZ ;  /* 0x000002d0360b7824 */ /* 0x000fc600078e02ff */
[-C--:B------:R-:W-:Y:S01]  /*3420*/  LEA.HI.X.SX32 R19, R210, R121.reuse, 0x1, P1 ;  /* 0x00000079d2137211 */ /* 0x080fe200008f0eff */
[----:B--2---:R-:W-:Y:S01]  /*3430*/  IMAD R51, R51, 0x170, RZ ;  /* 0x0000017033337824 */ /* 0x004fe200078e02ff */
[----:B------:R-:W2:Y:S01]  /*3440*/  LDC R54, c[0x0][0x248] ;  /* 0x00009200ff367b82 */ /* 0x000ea20000000800 */
[----:B------:R-:W-:Y:S01]  /*3450*/  IMAD R21, R24, 0x180, RZ ;  /* 0x0000018018157824 */ /* 0x000fe200078e02ff */
[-C--:B------:R-:W-:Y:S01]  /*3460*/  IADD3 R24, P2, R55, R120.reuse, RZ ;  /* 0x0000007837187210 */ /* 0x080fe20007f5e0ff */
[----:B-1----:R-:W-:Y:S01]  /*3470*/  IMAD R49, R49, 0x2e0, RZ ;  /* 0x000002e031317824 */ /* 0x002fe200078e02ff */
[----:B------:R-:W-:Y:S01]  /*3480*/  IADD3 R10, P1, R11, R120, RZ ;  /* 0x000000780b0a7210 */ /* 0x000fe20007f3e0ff */
[----:B------:R-:W3:Y:S03]  /*3490*/  LDG.E.U16 R9, desc[UR60][R18.64] ;  /* 0x0000003c12097981 */ /* 0x000ee6000c1e1500 */
[----:B------:R-:W1:Y:S01]  /*34a0*/  LDC R55, c[0x0][0x248] ;  /* 0x00009200ff377b82 */ /* 0x000e620000000800 */
[----:B------:R-:W-:-:S02]  /*34b0*/  LEA.HI.X.SX32 R11, R211, R121, 0x1, P1 ;  /* 0x00000079d30b7211 */ /* 0x000fc400008f0eff */
[----:B------:R-:W-:-:S03]  /*34c0*/  IADD3 R48, P0, R51, R120, RZ ;  /* 0x0000007833307210 */ /* 0x000fc60007f1e0ff */
[----:B------:R0:W4:Y:S02]  /*34d0*/  LDG.E.U16 R5, desc[UR60][R10.64] ;  /* 0x0000003c0a057981 */ /* 0x000124000c1e1500 */
[----:B0-----:R-:W-:Y:S02]  /*34e0*/  IMAD R53, R53, 0x300, RZ ;  /* 0x0000030035357824 */ /* 0x001fe400078e02ff */
[----:B------:R0:W4:Y:S01]  /*34f0*/  LDG.E.U16 R19, desc[UR60][R12.64] ;  /* 0x0000003c0c137981 */ /* 0x000122000c1e1500 */
[----:B------:R-:W-:Y:S02]  /*3500*/  IADD3 R10, P1, R49, R120, RZ ;  /* 0x00000078310a7210 */ /* 0x000fe40007f3e0ff */
[-C--:B------:R-:W-:Y:S02]  /*3510*/  LEA.HI.X.SX32 R49, R25, R121.reuse, 0x1, P0 ;  /* 0x0000007919317211 */ /* 0x080fe400000f0eff */
[-C--:B------:R-:W-:Y:S02]  /*3520*/  LEA.HI.X.SX32 R25, R209, R121.reuse, 0x1, P2 ;  /* 0x00000079d1197211 */ /* 0x080fe400010f0eff */
[----:B------:R-:W-:-:S02]  /*3530*/  LEA.HI.X.SX32 R11, R51, R121, 0x1, P1 ;  /* 0x00000079330b7211 */ /* 0x000fc400008f0eff */
[-C--:B0-----:R-:W-:Y:S01]  /*3540*/  IADD3 R12, P0, R21, R120.reuse, RZ ;  /* 0x00000078150c7210 */ /* 0x081fe20007f1e0ff */
[----:B------:R0:W4:Y:S01]  /*3550*/  LDG.E.U16 R18, desc[UR60][R24.64] ;  /* 0x0000003c18127981 */ /* 0x000122000c1e1500 */
[----:B-1----:R-:W-:Y:S02]  /*3560*/  IMAD R55, R55, 0x320, RZ ;  /* 0x0000032037377824 */ /* 0x002fe400078e02ff */
[----:B------:R-:W-:Y:S01]  /*3570*/  LEA.HI.X.SX32 R13, R50, R121, 0x1, P0 ;  /* 0x00000079320d7211 */ /* 0x000fe200000f0eff */
[----:B------:R5:W4:Y:S01]  /*3580*/  LDG.E.U16 R10, desc[UR60][R10.64] ;  /* 0x0000003c0a0a7981 */ /* 0x000b22000c1e1500 */
[----:B------:R-:W-:Y:S02]  /*3590*/  IMAD R71, R58, 0x330, RZ ;  /* 0x000003303a477824 */ /* 0x000fe400078e02ff */
[----:B--2---:R-:W-:Y:S01]  /*35a0*/  IMAD R51, R54, 0x310, RZ ;  /* 0x0000031036337824 */ /* 0x004fe200078e02ff */
[----:B------:R-:W1:Y:S01]  /*35b0*/  LDC R58, c[0x0][0x248] ;  /* 0x00009200ff3a7b82 */ /* 0x000e620000000800 */
[----:B------:R-:W2:Y:S04]  /*35c0*/  LDG.E.U16 R49, desc[UR60][R48.64] ;  /* 0x0000003c30317981 */ /* 0x000ea8000c1e1500 */
[----:B------:R5:W2:Y:S03]  /*35d0*/  LDG.E.U16 R25, desc[UR60][R12.64] ;  /* 0x0000003c0c197981 */ /* 0x000aa6000c1e1500 */
[----:B0-----:R-:W0:Y:S01]  /*35e0*/  LDC R24, c[0x0][0x248] ;  /* 0x00009200ff187b82 */ /* 0x001e220000000800 */
[----:B-----5:R-:W-:Y:S01]  /*35f0*/  IMAD R11, R52, 0x190, RZ ;  /* 0x00000190340b7824 */ /* 0x020fe200078e02ff */
[----:B------:R-:W-:-:S04]  /*3600*/  IADD3 R52, P1, R53, R120, RZ ;  /* 0x0000007835347210 */ /* 0x000fc80007f3e0ff */
[-C--:B------:R-:W-:Y:S02]  /*3610*/  LEA.HI.X.SX32 R53, R21, R121.reuse, 0x1, P1 ;  /* 0x0000007915357211 */ /* 0x080fe400008f0eff */
[-C--:B------:R-:W-:Y:S02]  /*3620*/  IADD3 R12, P1, R55, R120.reuse, RZ ;  /* 0x00000078370c7210 */ /* 0x080fe40007f3e0ff */
[-C--:B------:R-:W-:Y:S01]  /*3630*/  IADD3 R54, P2, R51, R120.reuse, RZ ;  /* 0x0000007833367210 */ /* 0x080fe20007f5e0ff */
[----:B------:R-:W-:Y:S01]  /*3640*/  IMAD R21, R56, 0x1a0, RZ ;  /* 0x000001a038157824 */ /* 0x000fe200078e02ff */
[CC--:B------:R-:W-:Y:S01]  /*3650*/  LEA.HI.X.SX32 R13, R11.reuse, R121.reuse, 0x1, P1 ;  /* 0x000000790b0d7211 */ /* 0x0c0fe200008f0eff */
[----:B------:R-:W5:Y:S01]  /*3660*/  LDG.E.U16 R52, desc[UR60][R52.64] ;  /* 0x0000003c34347981 */ /* 0x000f62000c1e1500 */
[----:B------:R-:W-:Y:S02]  /*3670*/  IADD3 R50, P0, R11, R120, RZ ;  /* 0x000000780b327210 */ /* 0x000fe40007f1e0ff */
[-C--:B------:R-:W-:Y:S01]  /*3680*/  LEA.HI.X.SX32 R55, R208, R121.reuse, 0x1, P2 ;  /* 0x00000079d0377211 */ /* 0x080fe200010f0eff */
[----:B------:R1:W2:Y:S01]  /*3690*/  LDG.E.U16 R11, desc[UR60][R12.64] ;  /* 0x0000003c0c0b7981 */ /* 0x0002a2000c1e1500 */
[----:B------:R-:W-:-:S02]  /*36a0*/  LEA.HI.X.SX32 R51, R47, R121, 0x1, P0 ;  /* 0x000000792f337211 */ /* 0x000fc400000f0eff */
[-C--:B------:R-:W-:Y:S01]  /*36b0*/  IADD3 R74, P0, R21, R120.reuse, RZ ;  /* 0x00000078154a7210 */ /* 0x080fe20007f1e0ff */
[----:B------:R0:W5:Y:S01]  /*36c0*/  LDG.E.U16 R48, desc[UR60][R54.64] ;  /* 0x0000003c36307981 */ /* 0x000162000c1e1500 */
[-C--:B-1----:R-:W-:Y:S01]  /*36d0*/  IADD3 R12, P1, R71, R120.reuse, RZ ;  /* 0x00000078470c7210 */ /* 0x082fe20007f3e0ff */
[----:B0-----:R-:W-:Y:S02]  /*36e0*/  IMAD R53, R24, 0x1b0, RZ ;  /* 0x000001b018357824 */ /* 0x001fe400078e02ff */
[----:B------:R0:W5:Y:S01]  /*36f0*/  LDG.E.U16 R47, desc[UR60][R50.64] ;  /* 0x0000003c322f7981 */ /* 0x000162000c1e1500 */
[-C--:B------:R-:W-:Y:S01]  /*3700*/  LEA.HI.X.SX32 R75, R16, R121.reuse, 0x1, P0 ;  /* 0x00000079104b7211 */ /* 0x080fe200000f0eff */
[----:B------:R-:W1:Y:S01]  /*3710*/  LDC R24, c[0x0][0x248] ;  /* 0x00009200ff187b82 */ /* 0x000e620000000800 */
[-C--:B------:R-:W-:Y:S02]  /*3720*/  LEA.HI.X.SX32 R13, R206, R121.reuse, 0x1, P1 ;  /* 0x00000079ce0d7211 */ /* 0x080fe400008f0eff */
[-C--:B------:R-:W-:Y:S01]  /*3730*/  IADD3 R54, P2, R63, R120.reuse, RZ ;  /* 0x000000783f367210 */ /* 0x080fe20007f5e0ff */
[----:B------:R-:W-:Y:S01]  /*3740*/  IMAD R65, R65, 0x360, RZ ;  /* 0x0000036041417824 */ /* 0x000fe200078e02ff */
[----:B------:R0:W5:Y:S03]  /*3750*/  LDG.E.U16 R74, desc[UR60][R74.64] ;  /* 0x0000003c4a4a7981 */ /* 0x000166000c1e1500 */
[----:B------:R-:W1:Y:S01]  /*3760*/  LDC R63, c[0x0][0x248] ;  /* 0x00009200ff3f7b82 */ /* 0x000e620000000800 */
[-C--:B0-----:R-:W-:Y:S01]  /*3770*/  IADD3 R50, P1, R59, R120.reuse, RZ ;  /* 0x000000783b327210 */ /* 0x081fe20007f3e0ff */
[----:B------:R0:W5:Y:S03]  /*3780*/  LDG.E.U16 R16, desc[UR60][R12.64] ;  /* 0x0000003c0c107981 */ /* 0x000166000c1e1500 */
[-C--:B------:R-:W-:Y:S01]  /*3790*/  LEA.HI.X.SX32 R51, R21, R121.reuse, 0x1, P1 ;  /* 0x0000007915337211 */ /* 0x080fe200008f0eff */
[----:B------:R-:W-:Y:S01]  /*37a0*/  IMAD R71, R70, 0x370, RZ ;  /* 0x0000037046477824 */ /* 0x000fe200078e02ff */
[----:B------:R-:W-:Y:S01]  /*37b0*/  LEA.HI.X.SX32 R55, R207, R121, 0x1, P2 ;  /* 0x00000079cf377211 */ /* 0x000fe200010f0eff */
[----:B------:R-:W1:Y:S01]  /*37c0*/  LDC R75, c[0x0][0x248] ;  /* 0x00009200ff4b7b82 */ /* 0x000e620000000800 */
[----:B0-----:R-:W-:-:S02]  /*37d0*/  IADD3 R12, P0, R53, R120, RZ ;  /* 0x00000078350c7210 */ /* 0x001fc40007f1e0ff */
[----:B------:R0:W5:Y:S02]  /*37e0*/  LDG.E.U16 R51, desc[UR60][R50.64] ;  /* 0x0000003c32337981 */ /* 0x000164000c1e1500 */
[-C--:B------:R-:W-:Y:S01]  /*37f0*/  LEA.HI.X.SX32 R13, R15, R121.reuse, 0x1, P0 ;  /* 0x000000790f0d7211 */ /* 0x080fe200000f0eff */
[----:B------:R-:W-:Y:S01]  /*3800*/  IMAD R21, R57, 0x1c0, RZ ;  /* 0x000001c039157824 */ /* 0x000fe200078e02ff */
[-C--:B------:R-:W-:Y:S01]  /*3810*/  IADD3 R56, P1, R65, R120.reuse, RZ ;  /* 0x0000007841387210 */ /* 0x080fe20007f3e0ff */
[----:B------:R1:W5:Y:S04]  /*3820*/  LDG.E.U16 R54, desc[UR60][R54.64] ;  /* 0x0000003c36367981 */ /* 0x000368000c1e1500 */
[----:B------:R1:W5:Y:S01]  /*3830*/  LDG.E.U16 R15, desc[UR60][R12.64] ;  /* 0x0000003c0c0f7981 */ /* 0x000362000c1e1500 */
[----:B0-----:R-:W0:Y:S01]  /*3840*/  LDC R50, c[0x0][0x248] ;  /* 0x00009200ff327b82 */ /* 0x001e220000000800 */
[----:B------:R-:W-:Y:S01]  /*3850*/  LEA.HI.X.SX32 R57, R53, R121, 0x1, P1 ;  /* 0x0000007935397211 */ /* 0x000fe200008f0eff */
[----:B-1----:R-:W-:Y:S01]  /*3860*/  IMAD R63, R63, 0x390, RZ ;  /* 0x000003903f3f7824 */ /* 0x002fe200078e02ff */
[----:B------:R-:W-:Y:S01]  /*3870*/  IADD3 R70, P2, R71, R120, RZ ;  /* 0x0000007847467210 */ /* 0x000fe20007f5e0ff */
[----:B------:R-:W-:-:S02]  /*3880*/  IMAD R55, R92, 0x3a0, RZ ;  /* 0x000003a05c377824 */ /* 0x000fc400078e02ff */
[----:B------:R-:W5:Y:S01]  /*3890*/  LDG.E.U16 R56, desc[UR60][R56.64] ;  /* 0x0000003c38387981 */ /* 0x000f62000c1e1500 */
[----:B------:R-:W-:Y:S01]  /*38a0*/  IMAD R13, R58, 0x380, RZ ;  /* 0x000003803a0d7824 */ /* 0x000fe200078e02ff */
[----:B------:R-:W-:-:S04]  /*38b0*/  IADD3 R58, P0, R21, R120, RZ ;  /* 0x00000078153a7210 */ /* 0x000fc80007f1e0ff */
[----:B------:R-:W-:-:S04]  /*38c0*/  IADD3 R12, P1, R13, R120, RZ ;  /* 0x000000780d0c7210 */ /* 0x000fc80007f3e0ff */
[-C--:B------:R-:W-:Y:S01]  /*38d0*/  LEA.HI.X.SX32 R13, R21, R121.reuse, 0x1, P1 ;  /* 0x00000079150d7211 */ /* 0x080fe200008f0eff */
[----:B------:R-:W-:Y:S01]  /*38e0*/  IMAD R21, R24, 0x1d0, RZ ;  /* 0x000001d018157824 */ /* 0x000fe200078e02ff */
[-C--:B------:R-:W-:Y:S02]  /*38f0*/  LEA.HI.X.SX32 R59, R22, R121.reuse, 0x1, P0 ;  /* 0x00000079163b7211 */ /* 0x080fe400000f0eff */
[----:B------:R-:W-:Y:S01]  /*3900*/  LEA.HI.X.SX32 R71, R205, R121, 0x1, P2 ;  /* 0x00000079cd477211 */ /* 0x000fe200010f0eff */
[----:B------:R1:W5:Y:S01]  /*3910*/  LDG.E.U16 R53, desc[UR60][R12.64] ;  /* 0x0000003c0c357981 */ /* 0x000362000c1e1500 */
[----:B------:R-:W-:-:S03]  /*3920*/  IADD3 R92, P1, R63, R120, RZ ;  /* 0x000000783f5c7210 */ /* 0x000fc60007f3e0ff */
[----:B------:R0:W5:Y:S01]  /*3930*/  LDG.E.U16 R65, desc[UR60][R58.64] ;  /* 0x0000003c3a417981 */ /* 0x000162000c1e1500 */
[----:B------:R-:W-:-:S03]  /*3940*/  IMAD R97, R97, 0x3d0, RZ ;  /* 0x000003d061617824 */ /* 0x000fc600078e02ff */
[----:B------:R0:W5:Y:S01]  /*3950*/  LDG.E.U16 R22, desc[UR60][R70.64] ;  /* 0x0000003c46167981 */ /* 0x000162000c1e1500 */
[----:B-1----:R-:W-:Y:S01]  /*3960*/  IMAD R13, R93, 0x3b0, RZ ;  /* 0x000003b05d0d7824 */ /* 0x002fe200078e02ff */
[-C--:B------:R-:W-:Y:S02]  /*3970*/  LEA.HI.X.SX32 R93, R204, R121.reuse, 0x1, P1 ;  /* 0x00000079cc5d7211 */ /* 0x080fe400008f0eff */
[-C--:B0-----:R-:W-:Y:S02]  /*3980*/  IADD3 R58, P0, R21, R120.reuse, RZ ;  /* 0x00000078153a7210 */ /* 0x081fe40007f1e0ff */
[-C--:B------:R-:W-:Y:S02]  /*3990*/  IADD3 R12, P1, R13, R120.reuse, RZ ;  /* 0x000000780d0c7210 */ /* 0x080fe40007f3e0ff */
[----:B------:R-:W-:Y:S01]  /*39a0*/  IADD3 R70, P2, R55, R120, RZ ;  /* 0x0000007837467210 */ /* 0x000fe20007f5e0ff */
[----:B------:R-:W-:Y:S01]  /*39b0*/  IMAD R57, R50, 0x1e0, RZ ;  /* 0x000001e032397824 */ /* 0x000fe200078e02ff */
[-C--:B------:R-:W-:Y:S01]  /*39c0*/  LEA.HI.X.SX32 R59, R94, R121.reuse, 0x1, P0 ;  /* 0x000000795e3b7211 */ /* 0x080fe200000f0eff */
[----:B------:R-:W0:Y:S01]  /*39d0*/  LDC R50, c[0x0][0x248] ;  /* 0x00009200ff327b82 */ /* 0x000e220000000800 */
[----:B------:R-:W-:-:S02]  /*39e0*/  LEA.HI.X.SX32 R71, R21, R121, 0x1, P2 ;  /* 0x0000007915477211 */ /* 0x000fc400010f0eff */
[----:B------:R1:W5:Y:S01]  /*39f0*/  LDG.E.U16 R21, desc[UR60][R92.64] ;  /* 0x0000003c5c157981 */ /* 0x000362000c1e1500 */
[----:B------:R-:W-:Y:S01]  /*3a00*/  LEA.HI.X.SX32 R13, R214, R121, 0x1, P1 ;  /* 0x00000079d60d7211 */ /* 0x000fe200008f0eff */
[----:B------:R-:W-:Y:S02]  /*3a10*/  IMAD R63, R96, 0x3c0, RZ ;  /* 0x000003c0603f7824 */ /* 0x000fe400078e02ff */
[----:B------:R-:W5:Y:S01]  /*3a20*/  LDG.E.U16 R59, desc[UR60][R58.64] ;  /* 0x0000003c3a3b7981 */ /* 0x000f62000c1e1500 */
[----:B------:R-:W-:-:S03]  /*3a30*/  IMAD R75, R75, 0x1f0, RZ ;  /* 0x000001f04b4b7824 */ /* 0x000fc600078e02ff */
[----:B------:R-:W5:Y:S01]  /*3a40*/  LDG.E.U16 R55, desc[UR60][R70.64] ;  /* 0x0000003c46377981 */ /* 0x000f62000c1e1500 */
[-C--:B-1----:R-:W-:Y:S02]  /*3a50*/  IADD3 R92, P2, R97, R120.reuse, RZ ;  /* 0x00000078615c7210 */ /* 0x082fe40007f5e0ff */
[----:B------:R-:W1:Y:S01]  /*3a60*/  LDC R97, c[0x0][0x248] ;  /* 0x00009200ff617b82 */ /* 0x000e620000000800 */
[----:B------:R0:W5:Y:S01]  /*3a70*/  LDG.E.U16 R58, desc[UR60][R12.64] ;  /* 0x0000003c0c3a7981 */ /* 0x000162000c1e1500 */
[-C--:B------:R-:W-:Y:S02]  /*3a80*/  IADD3 R94, P1, R63, R120.reuse, RZ ;  /* 0x000000783f5e7210 */ /* 0x080fe40007f3e0ff */
[----:B0-----:R-:W-:-:S04]  /*3a90*/  IADD3 R12, P0, R57, R120, RZ ;  /* 0x00000078390c7210 */ /* 0x001fc80007f1e0ff */
[-C--:B------:R-:W-:Y:S02]  /*3aa0*/  LEA.HI.X.SX32 R13, R95, R121.reuse, 0x1, P0 ;  /* 0x000000795f0d7211 */ /* 0x080fe400000f0eff */
[-C--:B------:R-:W-:Y:S02]  /*3ab0*/  LEA.HI.X.SX32 R95, R57, R121.reuse, 0x1, P1 ;  /* 0x00000079395f7211 */ /* 0x080fe400008f0eff */
[-C--:B------:R-:W-:Y:S01]  /*3ac0*/  IADD3 R70, P0, R75, R120.reuse, RZ ;  /* 0x000000784b467210 */ /* 0x080fe20007f1e0ff */
[----:B------:R-:W5:Y:S04]  /*3ad0*/  LDG.E.U16 R12, desc[UR60][R12.64] ;  /* 0x0000003c0c0c7981 */ /* 0x000f68000c1e1500 */
[----:B------:R0:W5:Y:S01]  /*3ae0*/  LDG.E.U16 R63, desc[UR60][R94.64] ;  /* 0x0000003c5e3f7981 */ /* 0x000162000c1e1500 */
[-C--:B------:R-:W-:Y:S01]  /*3af0*/  LEA.HI.X.SX32 R71, R91, R121.reuse, 0x1, P0 ;  /* 0x000000795b477211 */ /* 0x080fe200000f0eff */
[----:B------:R-:W-:Y:S01]  /*3b00*/  IMAD R91, R100, 0x3e0, RZ ;  /* 0x000003e0645b7824 */ /* 0x000fe200078e02ff */
[----:B------:R-:W-:Y:S01]  /*3b10*/  LEA.HI.X.SX32 R93, R203, R121, 0x1, P2 ;  /* 0x00000079cb5d7211 */ /* 0x000fe200010f0eff */
[----:B------:R-:W-:Y:S01]  /*3b20*/  IMAD R212, R212, 0x1f8, RZ ;  /* 0x000001f8d4d47824 */ /* 0x000fe200078e02ff */
[----:B------:R-:W3:Y:S01]  /*3b30*/  LDC R100, c[0x0][0x248] ;  /* 0x00009200ff647b82 */ /* 0x000ee20000000800 */
[----:B------:R1:W5:Y:S01]  /*3b40*/  LDG.E.U16 R24, desc[UR60][R70.64] ;  /* 0x0000003c46187981 */ /* 0x000362000c1e1500 */
[----:B0-----:R-:W-:Y:S01]  /*3b50*/  IMAD R95, R102, 0x3f0, RZ ;  /* 0x000003f0665f7824 */ /* 0x001fe200078e02ff */
[----:B------:R-:W-:-:S02]  /*3b60*/  IADD3 R96, P0, R91, R120, RZ ;  /* 0x000000785b607210 */ /* 0x000fc40007f1e0ff */
[----:B------:R0:W5:Y:S03]  /*3b70*/  LDG.E.U16 R13, desc[UR60][R92.64] ;  /* 0x0000003c5c0d7981 */ /* 0x000166000c1e1500 */
[----:B------:R-:W3:Y:S01]  /*3b80*/  LDC R102, c[0x0][0x248] ;  /* 0x00009200ff667b82 */ /* 0x000ee20000000800 */
[-C--:B------:R-:W-:Y:S01]  /*3b90*/  IADD3 R94, P2, R95, R120.reuse, RZ ;  /* 0x000000785f5e7210 */ /* 0x080fe20007f5e0ff */
[----:B-1----:R-:W-:Y:S02]  /*3ba0*/  IMAD R71, R50, 0x202, RZ ;  /* 0x0000020232477824 */ /* 0x002fe400078e02ff */
[----:B------:R-:W-:Y:S01]  /*3bb0*/  IMAD R57, R26, 0x101, RZ ;  /* 0x000001011a397824 */ /* 0x000fe200078e02ff */
[-C--:B------:R-:W-:Y:S01]  /*3bc0*/  LEA.HI.X.SX32 R95, R212, R121.reuse, 0x1, P2 ;  /* 0x00000079d45f7211 */ /* 0x080fe200010f0eff */
[----:B------:R-:W-:Y:S02]  /*3bd0*/  IMAD R103, R103, 0x222, RZ ;  /* 0x0000022267677824 */ /* 0x000fe400078e02ff */
[----:B------:R-:W1:Y:S01]  /*3be0*/  LDC R91, c[0x0][0x248] ;  /* 0x00009200ff5b7b82 */ /* 0x000e620000000800 */
[----:B0-----:R-:W-:Y:S01]  /*3bf0*/  IMAD R93, R97, 0x212, RZ ;  /* 0x00000212615d7824 */ /* 0x001fe200078e02ff */
[----:B------:R-:W-:Y:S01]  /*3c00*/  LEA.HI.X.SX32 R97, R75, R121, 0x1, P0 ;  /* 0x000000794b617211 */ /* 0x000fe200000f0eff */
[----:B------:R-:W-:Y:S01]  /*3c10*/  IMAD R75, R26, 0x109, RZ ;  /* 0x000001091a4b7824 */ /* 0x000fe200078e02ff */
[----:B------:R-:W-:-:S02]  /*3c20*/  IADD3 R70, P0, R71, R120, RZ ;  /* 0x0000007847467210 */ /* 0x000fc40007f1e0ff */
[-C--:B------:R-:W-:Y:S01]  /*3c30*/  IADD3 R92, P1, R93, R120.reuse, RZ ;  /* 0x000000785d5c7210 */ /* 0x080fe20007f3e0ff */
[----:B------:R0:W5:Y:S01]  /*3c40*/  LDG.E.U16 R50, desc[UR60][R96.64] ;  /* 0x0000003c60327981 */ /* 0x000162000c1e1500 */
[-C--:B------:R-:W-:Y:S02]  /*3c50*/  LEA.HI.X.SX32 R71, R57, R121.reuse, 0x1, P0 ;  /* 0x0000007939477211 */ /* 0x080fe400000f0eff */
[----:B------:R-:W-:Y:S01]  /*3c60*/  LEA.HI.X.SX32 R93, R75, R121, 0x1, P1 ;  /* 0x000000794b5d7211 */ /* 0x000fe200008f0eff */
[----:B------:R0:W5:Y:S01]  /*3c70*/  LDG.E.U16 R57, desc[UR60][R94.64] ;  /* 0x0000003c5e397981 */ /* 0x000162000c1e1500 */
[----:B------:R-:W-:Y:S01]  /*3c80*/  IMAD R75, R98, 0x111, RZ ;  /* 0x00000111624b7824 */ /* 0x000fe200078e02ff */
[----:B------:R-:W-:Y:S01]  /*3c90*/  IADD3 R98, P0, R103, R120, RZ ;  /* 0x0000007867627210 */ /* 0x000fe20007f1e0ff */
[----:B------:R-:W-:Y:S01]  /*3ca0*/  IMAD R107, R107, 0x252, RZ ;  /* 0x000002526b6b7824 */ /* 0x000fe200078e02ff */
[----:B------:R-:W5:Y:S01]  /*3cb0*/  LDG.E.U16 R70, desc[UR60][R70.64] ;  /* 0x0000003c46467981 */ /* 0x000f62000c1e1500 */
[----:B------:R-:W4:Y:S01]  /*3cc0*/  LDC R103, c[0x0][0x248] ;  /* 0x00009200ff677b82 */ /* 0x000f220000000800 */
[----:B0-----:R-:W-:-:S02]  /*3cd0*/  IMAD R97, R104, 0x232, RZ ;  /* 0x0000023268617824 */ /* 0x001fc400078e02ff */
[----:B------:R-:W-:Y:S02]  /*3ce0*/  IMAD R95, R99, 0x119, RZ ;  /* 0x00000119635f7824 */ /* 0x000fe400078e02ff */
[----:B------:R-:W-:Y:S01]  /*3cf0*/  IMAD R99, R106, 0x242, RZ ;  /* 0x000002426a637824 */ /* 0x000fe200078e02ff */
[-C--:B------:R-:W-:Y:S01]  /*3d00*/  IADD3 R96, P1, R97, R120.reuse, RZ ;  /* 0x0000007861607210 */ /* 0x080fe20007f3e0ff */
[----:B------:R0:W5:Y:S01]  /*3d10*/  LDG.E.U16 R71, desc[UR60][R92.64] ;  /* 0x0000003c5c477981 */ /* 0x000162000c1e1500 */
[----:B------:R-:W4:Y:S02]  /*3d20*/  LDC R104, c[0x0][0x248] ;  /* 0x00009200ff687b82 */ /* 0x000f240000000800 */
[----:B------:R-:W-:Y:S02]  /*3d30*/  IADD3 R94, P2, R99, R120, RZ ;  /* 0x00000078635e7210 */ /* 0x000fe40007f5e0ff */
[----:B------:R-:W-:Y:S01]  /*3d40*/  LEA.HI.X.SX32 R99, R75, R121, 0x1, P0 ;  /* 0x000000794b637211 */ /* 0x000fe200000f0eff */
[----:B------:R-:W-:-:S02]  /*3d50*/  IMAD R109, R109, 0x272, RZ ;  /* 0x000002726d6d7824 */ /* 0x000fc400078e02ff */
[----:B-1----:R-:W-:Y:S01]  /*3d60*/  IMAD R91, R91, 0x141, RZ ;  /* 0x000001415b5b7824 */ /* 0x002fe200078e02ff */
[----:B------:R-:W1:Y:S01]  /*3d70*/  LDC R106, c[0x0][0x248] ;  /* 0x00009200ff6a7b82 */ /* 0x000e620000000800 */
[----:B0-----:R-:W-:Y:S01]  /*3d80*/  IMAD R93, R101, 0x121, RZ ;  /* 0x00000121655d7824 */ /* 0x001fe200078e02ff */
[----:B------:R-:W-:Y:S01]  /*3d90*/  IADD3 R92, P0, R107, R120, RZ ;  /* 0x000000786b5c7210 */ /* 0x000fe20007f1e0ff */
[----:B---3--:R-:W-:Y:S01]  /*3da0*/  IMAD R101, R102, 0x129, RZ ;  /* 0x0000012966657824 */ /* 0x008fe200078e02ff */
[-C--:B------:R-:W-:Y:S01]  /*3db0*/  LEA.HI.X.SX32 R97, R95, R121.reuse, 0x1, P1 ;  /* 0x000000795f617211 */ /* 0x080fe200008f0eff */
[----:B------:R0:W3:Y:S01]  /*3dc0*/  LDG.E.U16 R75, desc[UR60][R98.64] ;  /* 0x0000003c624b7981 */ /* 0x0000e2000c1e1500 */
[-C--:B------:R-:W-:Y:S02]  /*3dd0*/  LEA.HI.X.SX32 R95, R93, R121.reuse, 0x1, P2 ;  /* 0x000000795d5f7211 */ /* 0x080fe400010f0eff */
[----:B------:R-:W-:Y:S01]  /*3de0*/  LEA.HI.X.SX32 R93, R101, R121, 0x1, P0 ;  /* 0x00000079655d7211 */ /* 0x000fe200000f0eff */
[----:B------:R-:W-:Y:S01]  /*3df0*/  IMAD R101, R108, 0x262, RZ ;  /* 0x000002626c657824 */ /* 0x000fe200078e02ff */
[----:B------:R0:W3:Y:S01]  /*3e00*/  LDG.E.U16 R119, desc[UR60][R96.64] ;  /* 0x0000003c60777981 */ /* 0x0000e2000c1e1500 */
[----:B------:R-:W1:Y:S03]  /*3e10*/  LDC R107, c[0x0][0x248] ;  /* 0x00009200ff6b7b82 */ /* 0x000e660000000800 */
[----:B------:R4:W3:Y:S01]  /*3e20*/  LDG.E.U16 R118, desc[UR60][R94.64] ;  /* 0x0000003c5e767981 */ /* 0x0008e2000c1e1500 */
[----:B0-----:R-:W-:-:S03]  /*3e30*/  IMAD R99, R105, 0x131, RZ ;  /* 0x0000013169637824 */ /* 0x001fc600078e02ff */
[----:B------:R0:W3:Y:S01]  /*3e40*/  LDG.E.U16 R117, desc[UR60][R92.64] ;  /* 0x0000003c5c757981 */ /* 0x0000e2000c1e1500 */
[----:B------:R-:W2:Y:S01]  /*3e50*/  LDC R105, c[0x0][0x248] ;  /* 0x00009200ff697b82 */ /* 0x000ea20000000800 */
[----:B------:R-:W-:-:S04]  /*3e60*/  IADD3 R96, P0, R101, R120, RZ ;  /* 0x0000007865607210 */ /* 0x000fc80007f1e0ff */
[----:B------:R-:W-:-:S03]  /*3e70*/  LEA.HI.X.SX32 R97, R99, R121, 0x1, P0 ;  /* 0x0000007963617211 */ /* 0x000fc600000f0eff */
[----:B------:R-:W1:Y:S01]  /*3e80*/  LDC R99, c[0x0][0x248] ;  /* 0x00009200ff637b82 */ /* 0x000e620000000800 */
[----:B----4-:R-:W-:Y:S01]  /*3e90*/  IMAD R95, R112, 0x282, RZ ;  /* 0x00000282705f7824 */ /* 0x010fe200078e02ff */
[-C--:B------:R-:W-:Y:S01]  /*3ea0*/  IADD3 R94, P1, R109, R120.reuse, RZ ;  /* 0x000000786d5e7210 */ /* 0x080fe20007f3e0ff */
[----:B0-----:R-:W-:Y:S01]  /*3eb0*/  IMAD R93, R100, 0x139, RZ ;  /* 0x00000139645d7824 */ /* 0x001fe200078e02ff */
[----:B------:R0:W4:Y:S04]  /*3ec0*/  LDG.E.U16 R116, desc[UR60][R96.64] ;  /* 0x0000003c60747981 */ /* 0x000128000c1e1500 */
[----:B------:R-:W2:Y:S01]  /*3ed0*/  LDC R101, c[0x0][0x248] ;  /* 0x00009200ff657b82 */ /* 0x000ea20000000800 */
[----:B------:R-:W-:Y:S02]  /*3ee0*/  IADD3 R92, P2, R95, R120, RZ ;  /* 0x000000785f5c7210 */ /* 0x000fe40007f5e0ff */
[----:B------:R-:W-:-:S05]  /*3ef0*/  LEA.HI.X.SX32 R95, R93, R121, 0x1, P1 ;  /* 0x000000795d5f7211 */ /* 0x000fca00008f0eff */
[----:B------:R-:W2:Y:S01]  /*3f00*/  LDC R109, c[0x0][0x248] ;  /* 0x00009200ff6d7b82 */ /* 0x000ea20000000800 */
[----:B------:R-:W-:Y:S01]  /*3f10*/  LEA.HI.X.SX32 R93, R91, R121, 0x1, P2 ;  /* 0x000000795b5d7211 */ /* 0x000fe200010f0eff */
[----:B------:R-:W-:Y:S01]  /*3f20*/  IMAD R113, R113, 0x292, RZ ;  /* 0x0000029271717824 */ /* 0x000fe200078e02ff */
[----:B------:R-:W4:Y:S05]  /*3f30*/  LDG.E.U16 R115, desc[UR60][R94.64] ;  /* 0x0000003c5e737981 */ /* 0x000f2a000c1e1500 */
[----:B------:R-:W2:Y:S01]  /*3f40*/  LDC R108, c[0x0][0x248] ;  /* 0x00009200ff6c7b82 */ /* 0x000ea20000000800 */
[----:B------:R0:W4:Y:S07]  /*3f50*/  LDG.E.U16 R114, desc[UR60][R92.64] ;  /* 0x0000003c5c727981 */ /* 0x00012e000c1e1500 */
[----:B------:R-:W2:Y:S01]  /*3f60*/  LDC R100, c[0x0][0x248] ;  /* 0x00009200ff647b82 */ /* 0x000ea20000000800 */
[----:B------:R-:W-:Y:S01]  /*3f70*/  IMAD R91, R110, 0x149, RZ ;  /* 0x000001496e5b7824 */ /* 0x000fe200078e02ff */
[----:B------:R-:W-:Y:S01]  /*3f80*/  IADD3 R98, P0, R113, R120, RZ ;  /* 0x0000007871627210 */ /* 0x000fe20007f1e0ff */
[----:B0-----:R-:W-:-:S05]  /*3f90*/  IMAD R97, R122, 0x2a2, RZ ;  /* 0x000002a27a617824 */ /* 0x001fca00078e02ff */
[----:B------:R-:W0:Y:S01]  /*3fa0*/  LDC R102, c[0x0][0x248] ;  /* 0x00009200ff667b82 */ /* 0x000e220000000800 */
[----:B------:R-:W-:Y:S02]  /*3fb0*/  IMAD R93, R104, 0x159, RZ ;  /* 0x00000159685d7824 */ /* 0x000fe400078e02ff */
[----:B------:R-:W-:Y:S02]  /*3fc0*/  IMAD R103, R103, 0x2b2, RZ ;  /* 0x000002b267677824 */ /* 0x000fe400078e02ff */
[----:B------:R-:W-:-:S03]  /*3fd0*/  IMAD R95, R111, 0x151, RZ ;  /* 0x000001516f5f7824 */ /* 0x000fc600078e02ff */
[----:B------:R-:W0:Y:S01]  /*3fe0*/  LDC R104, c[0x0][0x248] ;  /* 0x00009200ff687b82 */ /* 0x000e220000000800 */
[----:B-1----:R-:W-:Y:S01]  /*3ff0*/  IMAD R111, R99, 0x2c2, RZ ;  /* 0x000002c2636f7824 */ /* 0x002fe200078e02ff */
[-C--:B------:R-:W-:Y:S02]  /*4000*/  IADD3 R96, P1, R97, R120.reuse, RZ ;  /* 0x0000007861607210 */ /* 0x080fe40007f3e0ff */
[-C--:B------:R-:W-:Y:S02]  /*4010*/  LEA.HI.X.SX32 R99, R91, R121.reuse, 0x1, P0 ;  /* 0x000000795b637211 */ /* 0x080fe400000f0eff */
[-C--:B------:R-:W-:Y:S01]  /*4020*/  IADD3 R94, P0, R103, R120.reuse, RZ ;  /* 0x00000078675e7210 */ /* 0x080fe20007f1e0ff */
[----:B--2---:R-:W-:Y:S01]  /*4030*/  IMAD R91, R105, 0x161, RZ ;  /* 0x00000161695b7824 */ /* 0x004fe200078e02ff */
[-C--:B------:R-:W-:Y:S01]  /*4040*/  LEA.HI.X.SX32 R97, R95, R121.reuse, 0x1, P1 ;  /* 0x000000795f617211 */ /* 0x080fe200008f0eff */
[----:B------:R-:W-:Y:S01]  /*4050*/  IMAD R107, R107, 0x2d2, RZ ;  /* 0x000002d26b6b7824 */ /* 0x000fe200078e02ff */
[-C--:B------:R-:W-:Y:S01]  /*4060*/  IADD3 R92, P2, R111, R120.reuse, RZ ;  /* 0x000000786f5c7210 */ /* 0x080fe20007f5e0ff */
[----:B------:R-:W-:Y:S01]  /*4070*/  IMAD R101, R101, 0x2e2, RZ ;  /* 0x000002e265657824 */ /* 0x000fe200078e02ff */
[-C--:B------:R-:W-:Y:S01]  /*4080*/  LEA.HI.X.SX32 R95, R93, R121.reuse, 0x1, P0 ;  /* 0x000000795d5f7211 */ /* 0x080fe200000f0eff */
[----:B------:R1:W2:Y:S01]  /*4090*/  LDG.E.U16 R113, desc[UR60][R98.64] ;  /* 0x0000003c62717981 */ /* 0x0002a2000c1e1500 */
[----:B------:R-:W-:Y:S01]  /*40a0*/  LEA.HI.X.SX32 R93, R91, R121, 0x1, P2 ;  /* 0x000000795b5d7211 */ /* 0x000fe200010f0eff */
[----:B------:R-:W-:Y:S01]  /*40b0*/  IMAD R109, R109, 0x169, RZ ;  /* 0x000001696d6d7824 */ /* 0x000fe200078e02ff */
[----:B------:R-:W0:Y:S01]  /*40c0*/  LDC R122, c[0x0][0x248] ;  /* 0x00009200ff7a7b82 */ /* 0x000e220000000800 */
[----:B------:R1:W2:Y:S04]  /*40d0*/  LDG.E.U16 R112, desc[UR60][R96.64] ;  /* 0x0000003c60707981 */ /* 0x0002a8000c1e1500 */
[----:B------:R0:W2:Y:S01]  /*40e0*/  LDG.E.U16 R111, desc[UR60][R94.64] ;  /* 0x0000003c5e6f7981 */ /* 0x0000a2000c1e1500 */
[----:B-1----:R-:W-:Y:S01]  /*40f0*/  IADD3 R98, P0, R107, R120, RZ ;  /* 0x000000786b627210 */ /* 0x002fe20007f1e0ff */
[----:B------:R-:W-:-:S02]  /*4100*/  IMAD R107, R100, 0x302, RZ ;  /* 0x00000302646b7824 */ /* 0x000fc400078e02ff */
[----:B------:R1:W2:Y:S01]  /*4110*/  LDG.E.U16 R110, desc[UR60][R92.64] ;  /* 0x0000003c5c6e7981 */ /* 0x0002a2000c1e1500 */
[----:B------:R-:W-:Y:S01]  /*4120*/  IMAD R123, R123, 0x312, RZ ;  /* 0x000003127b7b7824 */ /* 0x000fe200078e02ff */
[-C--:B------:R-:W-:Y:S01]  /*4130*/  IADD3 R96, P1, R101, R120.reuse, RZ ;  /* 0x0000007865607210 */ /* 0x080fe20007f3e0ff */
[----:B------:R-:W-:Y:S01]  /*4140*/  IMAD R97, R108, 0x171, RZ ;  /* 0x000001716c617824 */ /* 0x000fe200078e02ff */
[----:B------:R-:W1:Y:S01]  /*4150*/  LDC R105, c[0x0][0x248] ;  /* 0x00009200ff697b82 */ /* 0x000e620000000800 */
[----:B0-----:R-:W-:Y:S01]  /*4160*/  IMAD R95, R106, 0x2f2, RZ ;  /* 0x000002f26a5f7824 */ /* 0x001fe200078e02ff */
[-C--:B------:R-:W-:Y:S01]  /*4170*/  LEA.HI.X.SX32 R99, R109, R121.reuse, 0x1, P0 ;  /* 0x000000796d637211 */ /* 0x080fe200000f0eff */
[----:B------:R-:W-:Y:S01]  /*4180*/  IMAD R101, R124, 0x181, RZ ;  /* 0x000001817c657824 */ /* 0x000fe200078e02ff */
[----:B------:R-:W-:Y:S01]  /*4190*/  LEA.HI.X.SX32 R97, R97, R121, 0x1, P1 ;  /* 0x0000007961617211 */ /* 0x000fe200008f0eff */
[----:B-1----:R-:W-:Y:S01]  /*41a0*/  IMAD R93, R102, 0x179, RZ ;  /* 0x00000179665d7824 */ /* 0x002fe200078e02ff */
[----:B------:R-:W-:-:S02]  /*41b0*/  IADD3 R94, P2, R95, R120, RZ ;  /* 0x000000785f5e7210 */ /* 0x000fc40007f5e0ff */
[----:B------:R-:W0:Y:S01]  /*41c0*/  LDC R102, c[0x0][0x248] ;  /* 0x00009200ff667b82 */ /* 0x000e220000000800 */
[----:B------:R-:W-:Y:S01]  /*41d0*/  IADD3 R92, P0, R107, R120, RZ ;  /* 0x000000786b5c7210 */ /* 0x000fe20007f1e0ff */
[----:B------:R1:W2:Y:S01]  /*41e0*/  LDG.E.U16 R109, desc[UR60][R98.64] ;  /* 0x0000003c626d7981 */ /* 0x0002a2000c1e1500 */
[-C--:B------:R-:W-:Y:S02]  /*41f0*/  LEA.HI.X.SX32 R95, R93, R121.reuse, 0x1, P2 ;  /* 0x000000795d5f7211 */ /* 0x080fe400010f0eff */
[----:B------:R-:W-:Y:S01]  /*4200*/  LEA.HI.X.SX32 R93, R101, R121, 0x1, P0 ;  /* 0x00000079655d7211 */ /* 0x000fe200000f0eff */
[----:B------:R1:W2:Y:S02]  /*4210*/  LDG.E.U16 R108, desc[UR60][R96.64] ;  /* 0x0000003c606c7981 */ /* 0x0002a4000c1e1500 */
[----:B------:R-:W0:Y:S02]  /*4220*/  LDC R101, c[0x0][0x248] ;  /* 0x00009200ff657b82 */ /* 0x000e240000000800 */
[----:B------:R0:W2:Y:S01]  /*4230*/  LDG.E.U16 R107, desc[UR60][R94.64] ;  /* 0x0000003c5e6b7981 */ /* 0x0000a2000c1e1500 */
[----:B-1----:R-:W-:-:S03]  /*4240*/  IMAD R99, R104, 0x189, RZ ;  /* 0x0000018968637824 */ /* 0x002fc600078e02ff */
[----:B------:R1:W2:Y:S01]  /*4250*/  LDG.E.U16 R106, desc[UR60][R92.64] ;  /* 0x0000003c5c6a7981 */ /* 0x0002a2000c1e1500 */
[----:B------:R-:W-:Y:S01]  /*4260*/  IADD3 R96, P0, R123, R120, RZ ;  /* 0x000000787b607210 */ /* 0x000fe20007f1e0ff */
[----:B------:R-:W1:Y:S03]  /*4270*/  LDC R91, c[0x0][0x248] ;  /* 0x00009200ff5b7b82 */ /* 0x000e660000000800 */
[----:B------:R-:W-:-:S05]  /*4280*/  LEA.HI.X.SX32 R97, R99, R121, 0x1, P0 ;  /* 0x0000007963617211 */ /* 0x000fca00000f0eff */
[----:B------:R-:W1:Y:S08]  /*4290*/  LDC R99, c[0x0][0x248] ;  /* 0x00009200ff637b82 */ /* 0x000e700000000800 */
[----:B------:R-:W1:Y:S01]  /*42a0*/  LDC R103, c[0x0][0x248] ;  /* 0x00009200ff677b82 */ /* 0x000e620000000800 */
[----:B0-----:R-:W-:-:S07]  /*42b0*/  IMAD R129, R102, 0x342, RZ ;  /* 0x0000034266817824 */ /* 0x001fce00078e02ff */
[----:B------:R-:W0:Y:S01]  /*42c0*/  LDC R100, c[0x0][0x248] ;  /* 0x00009200ff647b82 */ /* 0x000e220000000800 */
[----:B------:R-:W-:-:S07]  /*42d0*/  IMAD R95, R122, 0x332, RZ ;  /* 0x000003327a5f7824 */ /* 0x000fce00078e02ff */
[----:B------:R-:W0:Y:S01]  /*42e0*/  LDC R124, c[0x0][0x248] ;  /* 0x00009200ff7c7b82 */ /* 0x000e220000000800 */
[----:B------:R-:W-:Y:S01]  /*42f0*/  IMAD R101, R101, 0x1a1, RZ ;  /* 0x000001a165657824 */ /* 0x000fe200078e02ff */
[-C--:B------:R-:W-:Y:S01]  /*4300*/  IADD3 R98, P0, R129, R120.reuse, RZ ;  /* 0x0000007881627210 */ /* 0x080fe20007f1e0ff */
[----:B------:R-:W-:Y:S01]  /*4310*/  IMAD R105, R105, 0x322, RZ ;  /* 0x0000032269697824 */ /* 0x000fe200078e02ff */
[-C--:B-1----:R-:W-:Y:S01]  /*4320*/  IADD3 R92, P2, R95, R120.reuse, RZ ;  /* 0x000000785f5c7210 */ /* 0x082fe20007f5e0ff */
[----:B------:R-:W-:Y:S02]  /*4330*/  IMAD R91, R91, 0x199, RZ ;  /* 0x000001995b5b7824 */ /* 0x000fe400078e02ff */
[----:B------:R-:W-:Y:S01]  /*4340*/  IMAD R129, R99, 0x372, RZ ;  /* 0x0000037263817824 */ /* 0x000fe200078e02ff */
[----:B------:R-:W-:Y:S01]  /*4350*/  LEA.HI.X.SX32 R99, R101, R121, 0x1, P0 ;  /* 0x0000007965637211 */ /* 0x000fe200000f0eff */
[----:B------:R-:W-:Y:S01]  /*4360*/  IMAD R103, R103, 0x191, RZ ;  /* 0x0000019167677824 */ /* 0x000fe200078e02ff */
[----:B------:R-:W1:Y:S01]  /*4370*/  LDC R123, c[0x0][0x248] ;  /* 0x00009200ff7b7b82 */ /* 0x000e620000000800 */
[----:B------:R-:W-:-:S02]  /*4380*/  IADD3 R94, P1, R105, R120, RZ ;  /* 0x00000078695e7210 */ /* 0x000fc40007f3e0ff */
[-C--:B------:R-:W-:Y:S01]  /*4390*/  LEA.HI.X.SX32 R93, R91, R121.reuse, 0x1, P2 ;  /* 0x000000795b5d7211 */ /* 0x080fe200010f0eff */
[----:B------:R0:W2:Y:S01]  /*43a0*/  LDG.E.U16 R102, desc[UR60][R98.64] ;  /* 0x0000003c62667981 */ /* 0x0000a2000c1e1500 */
[----:B------:R-:W-:-:S03]  /*43b0*/  LEA.HI.X.SX32 R95, R103, R121, 0x1, P1 ;  /* 0x00000079675f7211 */ /* 0x000fc600008f0eff */
[----:B------:R-:W1:Y:S01]  /*43c0*/  LDC R91, c[0x0][0x248] ;  /* 0x00009200ff5b7b82 */ /* 0x000e620000000800 */
[----:B------:R0:W2:Y:S01]  /*43d0*/  LDG.E.U16 R105, desc[UR60][R96.64] ;  /* 0x0000003c60697981 */ /* 0x0000a2000c1e1500 */
[----:B------:R-:W-:-:S03]  /*43e0*/  IMAD R125, R125, 0x352, RZ ;  /* 0x000003527d7d7824 */ /* 0x000fc600078e02ff */
[----:B------:R0:W2:Y:S03]  /*43f0*/  LDG.E.U16 R104, desc[UR60][R94.64] ;  /* 0x0000003c5e687981 */ /* 0x0000a6000c1e1500 */
[----:B0-----:R-:W0:Y:S01]  /*4400*/  LDC R98, c[0x0][0x248] ;  /* 0x00009200ff627b82 */ /* 0x001e220000000800 */
[----:B------:R1:W2:Y:S01]  /*4410*/  LDG.E.U16 R103, desc[UR60][R92.64] ;  /* 0x0000003c5c677981 */ /* 0x0002a2000c1e1500 */
[----:B------:R-:W-:Y:S01]  /*4420*/  IMAD R97, R100, 0x362, RZ ;  /* 0x0000036264617824 */ /* 0x000fe200078e02ff */
[-C--:B------:R-:W-:Y:S01]  /*4430*/  IADD3 R96, P1, R125, R120.reuse, RZ ;  /* 0x000000787d607210 */ /* 0x080fe20007f3e0ff */
[----:B------:R-:W-:Y:S02]  /*4440*/  IMAD R127, R127, 0x1b9, RZ ;  /* 0x000001b97f7f7824 */ /* 0x000fe400078e02ff */
[----:B------:R-:W-:Y:S02]  /*4450*/  IMAD R95, R124, 0x1a9, RZ ;  /* 0x000001a97c5f7824 */ /* 0x000fe400078e02ff */
[----:B------:R-:W5:Y:S01]  /*4460*/  LDC R122, c[0x0][0x248] ;  /* 0x00009200ff7a7b82 */ /* 0x000f620000000800 */
[-C--:B------:R-:W-:Y:S01]  /*4470*/  IADD3 R94, P0, R97, R120.reuse, RZ ;  /* 0x00000078615e7210 */ /* 0x080fe20007f1e0ff */
[----:B-1----:R-:W-:Y:S01]  /*4480*/  IMAD R93, R126, 0x1b1, RZ ;  /* 0x000001b17e5d7824 */ /* 0x002fe200078e02ff */
[----:B------:R-:W-:-:S02]  /*4490*/  IADD3 R92, P2, R129, R120, RZ ;  /* 0x00000078815c7210 */ /* 0x000fc40007f5e0ff */
[-C--:B------:R-:W-:Y:S02]  /*44a0*/  LEA.HI.X.SX32 R97, R95, R121.reuse, 0x1, P1 ;  /* 0x000000795f617211 */ /* 0x080fe400008f0eff */
[-C--:B------:R-:W-:Y:S01]  /*44b0*/  LEA.HI.X.SX32 R95, R93, R121.reuse, 0x1, P0 ;  /* 0x000000795d5f7211 */ /* 0x080fe200000f0eff */
[----:B------:R-:W1:Y:S01]  /*44c0*/  LDC R126, c[0x0][0x248] ;  /* 0x00009200ff7e7b82 */ /* 0x000e620000000800 */
[----:B------:R-:W-:Y:S01]  /*44d0*/  LEA.HI.X.SX32 R93, R127, R121, 0x1, P2 ;  /* 0x000000797f5d7211 */ /* 0x000fe200010f0eff */
[----:B------:R-:W-:Y:S01]  /*44e0*/  IMAD R137, R130, 0x382, RZ ;  /* 0x0000038282897824 */ /* 0x000fe200078e02ff */
[----:B------:R-:W2:Y:S04]  /*44f0*/  LDG.E.U16 R101, desc[UR60][R96.64] ;  /* 0x0000003c60657981 */ /* 0x000ea8000c1e1500 */
[----:B------:R0:W2:Y:S01]  /*4500*/  LDG.E.U16 R99, desc[UR60][R92.64] ;  /* 0x0000003c5c637981 */ /* 0x0000a2000c1e1500 */
[----:B------:R-:W1:Y:S03]  /*4510*/  LDC R125, c[0x0][0x248] ;  /* 0x00009200ff7d7b82 */ /* 0x000e660000000800 */
[----:B------:R0:W2:Y:S05]  /*4520*/  LDG.E.U16 R100, desc[UR60][R94.64] ;  /* 0x0000003c5e647981 */ /* 0x0000aa000c1e1500 */
[----:B------:R-:W3:Y:S01]  /*4530*/  LDC R127, c[0x0][0x248] ;  /* 0x00009200ff7f7b82 */ /* 0x000ee20000000800 */
[----:B0-----:R-:W-:-:S02]  /*4540*/  IMAD R93, R123, 0x3b2, RZ ;  /* 0x000003b27b5d7824 */ /* 0x001fc400078e02ff */
[----:B------:R-:W-:-:S03]  /*4550*/  IMAD R95, R91, 0x3a2, RZ ;  /* 0x000003a25b5f7824 */ /* 0x000fc600078e02ff */
[----:B------:R-:W-:Y:S01]  /*4560*/  IADD3 R92, P2, R93, R120, RZ ;  /* 0x000000785d5c7210 */ /* 0x000fe20007f5e0ff */
[----:B------:R-:W-:Y:S01]  /*4570*/  IMAD R91, R98, 0x1d9, RZ ;  /* 0x000001d9625b7824 */ /* 0x000fe200078e02ff */
[----:B------:R-:W0:Y:S01]  /*4580*/  LDC R129, c[0x0][0x248] ;  /* 0x00009200ff817b82 */ /* 0x000e220000000800 */
[----:B------:R-:W-:-:S03]  /*4590*/  IMAD R97, R132, 0x392, RZ ;  /* 0x0000039284617824 */ /* 0x000fc600078e02ff */
[----:B------:R-:W-:Y:S01]  /*45a0*/  LEA.HI.X.SX32 R93, R91, R121, 0x1, P2 ;  /* 0x000000795b5d7211 */ /* 0x000fe200010f0eff */
[----:B-----5:R-:W-:-:S03]  /*45b0*/  IMAD R135, R122, 0x1c1, RZ ;  /* 0x000001c17a877824 */ /* 0x020fc600078e02ff */
[----:B------:R-:W5:Y:S01]  /*45c0*/  LDC R124, c[0x0][0x248] ;  /* 0x00009200ff7c7b82 */ /* 0x000f620000000800 */
[-C--:B------:R-:W-:Y:S01]  /*45d0*/  IADD3 R122, P0, R137, R120.reuse, RZ ;  /* 0x00000078897a7210 */ /* 0x080fe20007f1e0ff */
[----:B------:R-:W-:Y:S01]  /*45e0*/  IMAD R131, R131, 0x1c9, RZ ;  /* 0x000001c983837824 */ /* 0x000fe200078e02ff */
[----:B------:R-:W-:-:S05]  /*45f0*/  IADD3 R96, P1, R97, R120, RZ ;  /* 0x0000007861607210 */ /* 0x000fca0007f3e0ff */
[----:B------:R-:W4:Y:S01]  /*4600*/  LDC R91, c[0x0][0x248] ;  /* 0x00009200ff5b7b82 */ /* 0x000f220000000800 */
[----:B------:R-:W-:Y:S01]  /*4610*/  IMAD R133, R133, 0x1d1, RZ ;  /* 0x000001d185857824 */ /* 0x000fe200078e02ff */
[-C--:B------:R-:W-:Y:S02]  /*4620*/  LEA.HI.X.SX32 R123, R135, R121.reuse, 0x1, P0 ;  /* 0x00000079877b7211 */ /* 0x080fe400000f0eff */
[-C--:B------:R-:W-:Y:S02]  /*4630*/  IADD3 R94, P0, R95, R120.reuse, RZ ;  /* 0x000000785f5e7210 */ /* 0x080fe40007f1e0ff */
[-C--:B------:R-:W-:Y:S01]  /*4640*/  LEA.HI.X.SX32 R97, R131, R121.reuse, 0x1, P1 ;  /* 0x0000007983617211 */ /* 0x080fe200008f0eff */
[----:B-1----:R-:W-:Y:S01]  /*4650*/  IMAD R131, R126, 0x3c2, RZ ;  /* 0x000003c27e837824 */ /* 0x002fe200078e02ff */
[----:B------:R-:W-:Y:S01]  /*4660*/  LEA.HI.X.SX32 R95, R133, R121, 0x1, P0 ;  /* 0x00000079855f7211 */ /* 0x000fe200000f0eff */
[----:B------:R-:W-:Y:S01]  /*4670*/  IMAD R125, R125, 0x1e1, RZ ;  /* 0x000001e17d7d7824 */ /* 0x000fe200078e02ff */
[----:B------:R3:W2:Y:S01]  /*4680*/  LDG.E.U16 R98, desc[UR60][R122.64] ;  /* 0x0000003c7a627981 */ /* 0x0006a2000c1e1500 */
[----:B------:R-:W-:Y:S01]  /*4690*/  IMAD R133, R128, 0x3d2, RZ ;  /* 0x000003d280857824 */ /* 0x000fe200078e02ff */
[----:B------:R-:W-:-:S02]  /*46a0*/  IADD3 R126, P0, R131, R120, RZ ;  /* 0x00000078837e7210 */ /* 0x000fc40007f1e0ff */
[----:B------:R-:W2:Y:S01]  /*46b0*/  LDG.E.U16 R97, desc[UR60][R96.64] ;  /* 0x0000003c60617981 */ /* 0x000ea2000c1e1500 */
[----:B0-----:R-:W-:Y:S02]  /*46c0*/  IMAD R135, R129, 0x3e2, RZ ;  /* 0x000003e281877824 */ /* 0x001fe400078e02ff */
[----:B---3--:R-:W-:Y:S01]  /*46d0*/  IMAD R123, R127, 0x1e9, RZ ;  /* 0x000001e97f7b7824 */ /* 0x008fe200078e02ff */
[----:B------:R-:W-:Y:S01]  /*46e0*/  LEA.HI.X.SX32 R127, R125, R121, 0x1, P0 ;  /* 0x000000797d7f7211 */ /* 0x000fe200000f0eff */
[----:B------:R-:W3:Y:S01]  /*46f0*/  LDG.E.U16 R96, desc[UR60][R94.64] ;  /* 0x0000003c5e607981 */ /* 0x000ee2000c1e1500 */
[-C--:B------:R-:W-:Y:S01]  /*4700*/  IADD3 R122, P0, R148, R120.reuse, RZ ;  /* 0x00000078947a7210 */ /* 0x080fe20007f1e0ff */
[----:B-----5:R-:W-:Y:S01]  /*4710*/  IMAD R129, R124, 0x1f1, RZ ;  /* 0x000001f17c817824 */ /* 0x020fe200078e02ff */
[----:B------:R-:W-:Y:S01]  /*4720*/  IADD3 R124, P2, R135, R120, RZ ;  /* 0x00000078877c7210 */ /* 0x000fe20007f5e0ff */
[----:B------:R0:W5:Y:S01]  /*4730*/  LDG.E.U16 R95, desc[UR60][R92.64] ;  /* 0x0000003c5c5f7981 */ /* 0x000162000c1e1500 */
[----:B------:R-:W-:-:S02]  /*4740*/  IMAD R149, R149, 0x112, RZ ;  /* 0x0000011295957824 */ /* 0x000fc400078e02ff */
[----:B------:R-:W-:Y:S01]  /*4750*/  IMAD R153, R153, 0x122, RZ ;  /* 0x0000012299997824 */ /* 0x000fe200078e02ff */
[----:B------:R1:W5:Y:S01]  /*4760*/  LDG.E.U16 R94, desc[UR60][R126.64] ;  /* 0x0000003c7e5e7981 */ /* 0x000362000c1e1500 */
[----:B0-----:R-:W-:-:S04]  /*4770*/  IADD3 R92, P1, R133, R120, RZ ;  /* 0x00000078855c7210 */ /* 0x001fc80007f3e0ff */
[-C--:B------:R-:W-:Y:S02]  /*4780*/  LEA.HI.X.SX32 R93, R123, R121.reuse, 0x1, P1 ;  /* 0x000000797b5d7211 */ /* 0x080fe400008f0eff */
[-C--:B----4-:R-:W-:Y:S01]  /*4790*/  LEA.HI.X.SX32 R123, R91, R121.reuse, 0x1, P0 ;  /* 0x000000795b7b7211 */ /* 0x090fe200000f0eff */
[----:B------:R-:W-:Y:S01]  /*47a0*/  IMAD R154, R154, 0x132, RZ ;  /* 0x000001329a9a7824 */ /* 0x000fe200078e02ff */
[----:B------:R-:W-:Y:S01]  /*47b0*/  LEA.HI.X.SX32 R125, R129, R121, 0x1, P2 ;  /* 0x00000079817d7211 */ /* 0x000fe200010f0eff */
[----:B------:R-:W-:Y:S01]  /*47c0*/  IMAD R159, R159, 0x142, RZ ;  /* 0x000001429f9f7824 */ /* 0x000fe200078e02ff */
[----:B------:R-:W4:Y:S01]  /*47d0*/  LDG.E.U16 R93, desc[UR60][R92.64] ;  /* 0x0000003c5c5d7981 */ /* 0x000f22000c1e1500 */
[----:B------:R-:W-:-:S03]  /*47e0*/  IADD3 R130, P0, R149, R120, RZ ;  /* 0x0000007895827210 */ /* 0x000fc60007f1e0ff */
[----:B------:R0:W4:Y:S01]  /*47f0*/  LDG.E.U16 R91, desc[UR60][R122.64] ;  /* 0x0000003c7a5b7981 */ /* 0x000122000c1e1500 */
[----:B-1----:R-:W-:Y:S01]  /*4800*/  IMAD R126, R26, 0x99, RZ ;  /* 0x000000991a7e7824 */ /* 0x002fe200078e02ff */
[----:B------:R-:W-:Y:S01]  /*4810*/  IADD3 R132, P2, R154, R120, RZ ;  /* 0x000000789a847210 */ /* 0x000fe20007f5e0ff */
[C---:B------:R-:W-:Y:S01]  /*4820*/  IMAD R127, R26.reuse, 0xa1, RZ ;  /* 0x000000a11a7f7824 */ /* 0x040fe200078e02ff */
[----:B------:R1:W4:Y:S01]  /*4830*/  LDG.E.U16 R92, desc[UR60][R124.64] ;  /* 0x0000003c7c5c7981 */ /* 0x000322000c1e1500 */
[C---:B0-----:R-:W-:Y:S02]  /*4840*/  IMAD R122, R26.reuse, 0x89, RZ ;  /* 0x000000891a7a7824 */ /* 0x041fe400078e02ff */
[----:B------:R-:W-:-:S03]  /*4850*/  IMAD R123, R26, 0x91, RZ ;  /* 0x000000911a7b7824 */ /* 0x000fc600078e02ff */
[-C--:B------:R-:W-:Y:S02]  /*4860*/  LEA.HI.X.SX32 R131, R122, R121.reuse, 0x1, P0 ;  /* 0x000000797a837211 */ /* 0x080fe400000f0eff */
[-C--:B-1----:R-:W-:Y:S02]  /*4870*/  IADD3 R124, P1, R153, R120.reuse, RZ ;  /* 0x00000078997c7210 */ /* 0x082fe40007f3e0ff */
[-C--:B------:R-:W-:Y:S01]  /*4880*/  IADD3 R122, P0, R159, R120.reuse, RZ ;  /* 0x000000789f7a7210 */ /* 0x080fe20007f1e0ff */
[----:B------:R-:W-:Y:S01]  /*4890*/  IMAD R166, R166, 0x172, RZ ;  /* 0x00000172a6a67824 */ /* 0x000fe200078e02ff */
[-C--:B------:R-:W-:Y:S01]  /*48a0*/  LEA.HI.X.SX32 R125, R123, R121.reuse, 0x1, P1 ;  /* 0x000000797b7d7211 */ /* 0x080fe200008f0eff */
[----:B------:R-:W-:Y:S01]  /*48b0*/  IMAD R161, R161, 0x152, RZ ;  /* 0x00000152a1a17824 */ /* 0x000fe200078e02ff */
[-C--:B------:R-:W-:Y:S01]  /*48c0*/  LEA.HI.X.SX32 R133, R126, R121.reuse, 0x1, P2 ;  /* 0x000000797e857211 */ /* 0x080fe200010f0eff */
[----:B------:R-:W-:Y:S01]  /*48d0*/  IMAD R169, R169, 0x182, RZ ;  /* 0x00000182a9a97824 */ /* 0x000fe200078e02ff */
[----:B------:R-:W-:Y:S01]  /*48e0*/  LEA.HI.X.SX32 R123, R127, R121, 0x1, P0 ;  /* 0x000000797f7b7211 */ /* 0x000fe200000f0eff */
[----:B------:R-:W-:Y:S01]  /*48f0*/  IMAD R127, R26, 0xb9, RZ ;  /* 0x000000b91a7f7824 */ /* 0x000fe200078e02ff */
[----:B------:R-:W4:Y:S01]  /*4900*/  LDG.E.U16 R130, desc[UR60][R130.64] ;  /* 0x0000003c82827981 */ /* 0x000f22000c1e1500 */
[----:B------:R-:W-:-:S03]  /*4910*/  IADD3 R126, P2, R166, R120, RZ ;  /* 0x00000078a67e7210 */ /* 0x000fc60007f5e0ff */
[----:B------:R-:W4:Y:S01]  /*4920*/  LDG.E.U16 R132, desc[UR60][R132.64] ;  /* 0x0000003c84847981 */ /* 0x000f22000c1e1500 */
[----:B------:R-:W-:Y:S01]  /*4930*/  LEA.HI.X.SX32 R127, R127, R121, 0x1, P2 ;  /* 0x000000797f7f7211 */ /* 0x000fe200010f0eff */
[----:B------:R-:W-:Y:S02]  /*4940*/  IMAD R129, R26, 0xc1, RZ ;  /* 0x000000c11a817824 */ /* 0x000fe400078e02ff */
[----:B------:R-:W-:Y:S02]  /*4950*/  IMAD R174, R174, 0x1b2, RZ ;  /* 0x000001b2aeae7824 */ /* 0x000fe400078e02ff */
[----:B------:R-:W-:Y:S01]  /*4960*/  IMAD R170, R170, 0x192, RZ ;  /* 0x00000192aaaa7824 */ /* 0x000fe200078e02ff */
[----:B------:R-:W4:Y:S04]  /*4970*/  LDG.E.U16 R137, desc[UR60][R126.64] ;  /* 0x0000003c7e897981 */ /* 0x000f28000c1e1500 */
[----:B------:R0:W4:Y:S01]  /*4980*/  LDG.E.U16 R133, desc[UR60][R122.64] ;  /* 0x0000003c7a857981 */ /* 0x000122000c1e1500 */
[----:B------:R-:W-:-:S02]  /*4990*/  IMAD R165, R165, 0x162, RZ ;  /* 0x00000162a5a57824 */ /* 0x000fc400078e02ff */
[----:B------:R-:W-:Y:S01]  /*49a0*/  IMAD R177, R177, 0x1c2, RZ ;  /* 0x000001c2b1b17824 */ /* 0x000fe200078e02ff */
[----:B------:R1:W4:Y:S01]  /*49b0*/  LDG.E.U16 R131, desc[UR60][R124.64] ;  /* 0x0000003c7c837981 */ /* 0x000322000c1e1500 */
[----:B0-----:R-:W-:Y:S01]  /*49c0*/  IMAD R123, R26, 0xa9, RZ ;  /* 0x000000a91a7b7824 */ /* 0x001fe200078e02ff */
[----:B------:R-:W-:-:S04]  /*49d0*/  IADD3 R122, P0, R161, R120, RZ ;  /* 0x00000078a17a7210 */ /* 0x000fc80007f1e0ff */
[-C--:B------:R-:W-:Y:S02]  /*49e0*/  LEA.HI.X.SX32 R123, R123, R121.reuse, 0x1, P0 ;  /* 0x000000797b7b7211 */ /* 0x080fe400000f0eff */
[-C--:B------:R-:W-:Y:S01]  /*49f0*/  IADD3 R128, P0, R169, R120.reuse, RZ ;  /* 0x00000078a9807210 */ /* 0x080fe20007f1e0ff */
[----:B------:R-:W-:Y:S01]  /*4a00*/  IMAD R127, R26, 0xd9, RZ ;  /* 0x000000d91a7f7824 */ /* 0x000fe200078e02ff */
[-C--:B------:R-:W-:Y:S01]  /*4a10*/  IADD3 R126, P2, R174, R120.reuse, RZ ;  /* 0x00000078ae7e7210 */ /* 0x080fe20007f5e0ff */
[----:B------:R0:W4:Y:S01]  /*4a20*/  LDG.E.U16 R134, desc[UR60][R122.64] ;  /* 0x0000003c7a867981 */ /* 0x000122000c1e1500 */
[-C--:B------:R-:W-:Y:S01]  /*4a30*/  LEA.HI.X.SX32 R129, R129, R121.reuse, 0x1, P0 ;  /* 0x0000007981817211 */ /* 0x080fe200000f0eff */
[C---:B-1----:R-:W-:Y:S01]  /*4a40*/  IMAD R125, R26.reuse, 0xb1, RZ ;  /* 0x000000b11a7d7824 */ /* 0x042fe200078e02ff */
[-C--:B------:R-:W-:Y:S02]  /*4a50*/  IADD3 R124, P1, R165, R120.reuse, RZ ;  /* 0x00000078a57c7210 */ /* 0x080fe40007f3e0ff */
[-C--:B------:R-:W-:Y:S01]  /*4a60*/  LEA.HI.X.SX32 R127, R127, R121.reuse, 0x1, P2 ;  /* 0x000000797f7f7211 */ /* 0x080fe200010f0eff */
[----:B------:R1:W4:Y:S01]  /*4a70*/  LDG.E.U16 R138, desc[UR60][R128.64] ;  /* 0x0000003c808a7981 */ /* 0x000322000c1e1500 */
[----:B0-----:R-:W-:Y:S01]  /*4a80*/  IMAD R123, R26, 0xc9, RZ ;  /* 0x000000c91a7b7824 */ /* 0x001fe200078e02ff */
[-C--:B------:R-:W-:Y:S01]  /*4a90*/  IADD3 R122, P0, R170, R120.reuse, RZ ;  /* 0x00000078aa7a7210 */ /* 0x080fe20007f1e0ff */
[----:B------:R-:W-:Y:S01]  /*4aa0*/  IMAD R182, R182, 0x1f2, RZ ;  /* 0x000001f2b6b67824 */ /* 0x000fe200078e02ff */
[-C--:B------:R-:W-:Y:S01]  /*4ab0*/  LEA.HI.X.SX32 R125, R125, R121.reuse, 0x1, P1 ;  /* 0x000000797d7d7211 */ /* 0x080fe200008f0eff */
[----:B------:R-:W-:Y:S01]  /*4ac0*/  IMAD R173, R173, 0x1a2, RZ ;  /* 0x000001a2adad7824 */ /* 0x000fe200078e02ff */
[----:B------:R-:W-:Y:S01]  /*4ad0*/  LEA.HI.X.SX32 R123, R123, R121, 0x1, P0 ;  /* 0x000000797b7b7211 */ /* 0x000fe200000f0eff */
[----:B-1----:R-:W-:Y:S01]  /*4ae0*/  IMAD R129, R26, 0xe1, RZ ;  /* 0x000000e11a817824 */ /* 0x002fe200078e02ff */
[----:B------:R-:W-:Y:S01]  /*4af0*/  IADD3 R128, P0, R177, R120, RZ ;  /* 0x00000078b1807210 */ /* 0x000fe20007f1e0ff */
[----:B------:R0:W4:Y:S01]  /*4b00*/  LDG.E.U16 R141, desc[UR60][R126.64] ;  /* 0x0000003c7e8d7981 */ /* 0x000122000c1e1500 */
[----:B------:R-:W-:-:S02]  /*4b10*/  IMAD R178, R178, 0x1d2, RZ ;  /* 0x000001d2b2b27824 */ /* 0x000fc400078e02ff */
[----:B------:R-:W-:Y:S01]  /*4b20*/  LEA.HI.X.SX32 R129, R129, R121, 0x1, P0 ;  /* 0x0000007981817211 */ /* 0x000fe200000f0eff */
[----:B------:R1:W4:Y:S04]  /*4b30*/  LDG.E.U16 R135, desc[UR60][R124.64] ;  /* 0x0000003c7c877981 */ /* 0x000328000c1e1500 */
[----:B------:R1:W4:Y:S01]  /*4b40*/  LDG.E.U16 R139, desc[UR60][R122.64] ;  /* 0x0000003c7a8b7981 */ /* 0x000322000c1e1500 */
[----:B0-----:R-:W-:Y:S01]  /*4b50*/  IMAD R127, R26, 0xf9, RZ ;  /* 0x000000f91a7f7824 */ /* 0x001fe200078e02ff */
[-C--:B------:R-:W-:Y:S02]  /*4b60*/  IADD3 R126, P2, R182, R120.reuse, RZ ;  /* 0x00000078b67e7210 */ /* 0x080fe40007f5e0ff */
[----:B------:R0:W4:Y:S01]  /*4b70*/  LDG.E.U16 R142, desc[UR60][R128.64] ;  /* 0x0000003c808e7981 */ /* 0x000122000c1e1500 */
[----:B-1----:R-:W-:Y:S01]  /*4b80*/  IMAD R125, R26, 0xd1, RZ ;  /* 0x000000d11a7d7824 */ /* 0x002fe200078e02ff */
[----:B------:R-:W-:-:S02]  /*4b90*/  IADD3 R124, P1, R173, R120, RZ ;  /* 0x00000078ad7c7210 */ /* 0x000fc40007f3e0ff */
[-C--:B------:R-:W-:Y:S01]  /*4ba0*/  LEA.HI.X.SX32 R127, R127, R121.reuse, 0x1, P2 ;  /* 0x000000797f7f7211 */ /* 0x080fe200010f0eff */
[----:B------:R-:W-:Y:S01]  /*4bb0*/  IMAD R123, R26, 0xe9, RZ ;  /* 0x000000e91a7b7824 */ /* 0x000fe200078e02ff */
[-C--:B------:R-:W-:Y:S01]  /*4bc0*/  IADD3 R122, P0, R178, R120.reuse, RZ ;  /* 0x00000078b27a7210 */ /* 0x080fe20007f1e0ff */
[----:B0-----:R-:W-:Y:S01]  /*4bd0*/  IMAD R128, R143, 0x3f2, RZ ;  /* 0x000003f28f807824 */ /* 0x001fe200078e02ff */
[-C--:B------:R-:W-:Y:S01]  /*4be0*/  LEA.HI.X.SX32 R125, R125, R121.reuse, 0x1, P1 ;  /* 0x000000797d7d7211 */ /* 0x080fe200008f0eff */
[----:B------:R-:W-:Y:S01]  /*4bf0*/  IMAD R180, R180, 0x1e2, RZ ;  /* 0x000001e2b4b47824 */ /* 0x000fe200078e02ff */
[----:B------:R-:W-:Y:S01]  /*4c00*/  LEA.HI.X.SX32 R123, R123, R121, 0x1, P0 ;  /* 0x000000797b7b7211 */ /* 0x000fe200000f0eff */
[----:B------:R-:W-:Y:S01]  /*4c10*/  IMAD R129, R144, 0x1f9, RZ ;  /* 0x000001f990817824 */ /* 0x000fe200078e02ff */
[----:B------:R0:W4:Y:S01]  /*4c20*/  LDG.E.U16 R145, desc[UR60][R126.64] ;  /* 0x0000003c7e917981 */ /* 0x000122000c1e1500 */
[----:B------:R-:W-:-:S03]  /*4c30*/  IADD3 R128, P0, R128, R120, RZ ;  /* 0x0000007880807210 */ /* 0x000fc60007f1e0ff */
[----:B------:R1:W4:Y:S01]  /*4c40*/  LDG.E.U16 R140, desc[UR60][R124.64] ;  /* 0x0000003c7c8c7981 */ /* 0x000322000c1e1500 */
[----:B------:R-:W-:-:S03]  /*4c50*/  LEA.HI.X.SX32 R129, R129, R121, 0x1, P0 ;  /* 0x0000007981817211 */ /* 0x000fc600000f0eff */
[----:B------:R1:W4:Y:S01]  /*4c60*/  LDG.E.U16 R143, desc[UR60][R122.64] ;  /* 0x0000003c7a8f7981 */ /* 0x000322000c1e1500 */
[----:B0-----:R-:W-:Y:S02]  /*4c70*/  IMAD R126, R163, 0x214, RZ ;  /* 0x00000214a37e7824 */ /* 0x001fe400078e02ff */
[----:B------:R-:W0:Y:S01]  /*4c80*/  LDC R163, c[0x0][0x248] ;  /* 0x00009200ffa37b82 */ /* 0x000e220000000800 */
[----:B------:R1:W4:Y:S02]  /*4c90*/  LDG.E.U16 R147, desc[UR60][R128.64] ;  /* 0x0000003c80937981 */ /* 0x000324000c1e1500 */
[----:B-1----:R-:W-:Y:S01]  /*4ca0*/  IMAD R125, R26, 0xf1, RZ ;  /* 0x000000f11a7d7824 */ /* 0x002fe200078e02ff */
[----:B------:R-:W-:-:S04]  /*4cb0*/  IADD3 R124, P1, R180, R120, RZ ;  /* 0x00000078b47c7210 */ /* 0x000fc80007f3e0ff */
[-C--:B------:R-:W-:Y:S02]  /*4cc0*/  LEA.HI.X.SX32 R125, R125, R121.reuse, 0x1, P1 ;  /* 0x000000797d7d7211 */ /* 0x080fe400008f0eff */
[-C--:B------:R-:W-:Y:S01]  /*4cd0*/  LEA R122, P0, R167, R120.reuse, 0x2 ;  /* 0x00000078a77a7211 */ /* 0x080fe200078010ff */
[----:B------:R-:W-:Y:S02]  /*4ce0*/  IMAD R128, R168, 0x224, RZ ;  /* 0x00000224a8807824 */ /* 0x000fe400078e02ff */
[----:B------:R1:W4:Y:S01]  /*4cf0*/  LDG.E.U16 R144, desc[UR60][R124.64] ;  /* 0x0000003c7c907981 */ /* 0x000322000c1e1500 */
[----:B------:R-:W-:Y:S01]  /*4d00*/  LEA.HI.X.SX32 R123, R148, R121, 0x1, P0 ;  /* 0x00000079947b7211 */ /* 0x000fe200000f0eff */
[----:B------:R-:W0:Y:S01]  /*4d10*/  LDC R168, c[0x0][0x248] ;  /* 0x00009200ffa87b82 */ /* 0x000e220000000800 */
[----:B------:R-:W-:-:S03]  /*4d20*/  IADD3 R128, P0, R128, R120, RZ ;  /* 0x0000007880807210 */ /* 0x000fc60007f1e0ff */
[----:B------:R1:W4:Y:S02]  /*4d30*/  LDG.E.U16 R148, desc[UR60][R122.64] ;  /* 0x0000003c7a947981 */ /* 0x000324000c1e1500 */
[----:B-1----:R-:W-:Y:S01]  /*4d40*/  IMAD R124, R157, 0x204, RZ ;  /* 0x000002049d7c7824 */ /* 0x002fe200078e02ff */
[----:B------:R-:W-:Y:S01]  /*4d50*/  LEA.HI.X.SX32 R129, R149, R121, 0x1, P0 ;  /* 0x0000007995817211 */ /* 0x000fe200000f0eff */
[----:B------:R-:W1:Y:S03]  /*4d60*/  LDC R157, c[0x0][0x248] ;  /* 0x00009200ff9d7b82 */ /* 0x000e660000000800 */
[----:B------:R-:W-:Y:S01]  /*4d70*/  IADD3 R124, P1, R124, R120, RZ ;  /* 0x000000787c7c7210 */ /* 0x000fe20007f3e0ff */
[----:B------:R-:W-:-:S03]  /*4d80*/  IMAD R122, R155, 0x234, RZ ;  /* 0x000002349b7a7824 */ /* 0x000fc600078e02ff */
[----:B------:R-:W-:Y:S01]  /*4d90*/  LEA.HI.X.SX32 R125, R151, R121, 0x1, P1 ;  /* 0x00000079977d7211 */ /* 0x000fe200008f0eff */
[----:B------:R-:W-:Y:S01]  /*4da0*/  IMAD R201, R201, 0x11a, RZ ;  /* 0x0000011ac9c97824 */ /* 0x000fe200078e02ff */
[----:B------:R0:W4:Y:S01]  /*4db0*/  LDG.E.U16 R151, desc[UR60][R128.64] ;  /* 0x0000003c80977981 */ /* 0x000122000c1e1500 */
[----:B------:R-:W-:Y:S01]  /*4dc0*/  IADD3 R122, P0, R122, R120, RZ ;  /* 0x000000787a7a7210 */ /* 0x000fe20007f1e0ff */
[----:B------:R-:W1:Y:S02]  /*4dd0*/  LDC R167, c[0x0][0x248] ;  /* 0x00009200ffa77b82 */ /* 0x000e640000000800 */
[----:B------:R0:W4:Y:S02]  /*4de0*/  LDG.E.U16 R149, desc[UR60][R124.64] ;  /* 0x0000003c7c957981 */ /* 0x000124000c1e1500 */
[----:B0-----:R-:W-:-:S04]  /*4df0*/  IMAD R128, R163, 0x264, RZ ;  /* 0x00000264a3807824 */ /* 0x001fc800078e02ff */
[----:B------:R-:W0:Y:S01]  /*4e00*/  LDC R163, c[0x0][0x248] ;  /* 0x00009200ffa37b82 */ /* 0x000e220000000800 */
[----:B------:R-:W-:Y:S01]  /*4e10*/  IMAD R124, R164, 0x244, RZ ;  /* 0x00000244a47c7824 */ /* 0x000fe200078e02ff */
[-C--:B------:R-:W-:Y:S02]  /*4e20*/  IADD3 R126, P2, R126, R120.reuse, RZ ;  /* 0x000000787e7e7210 */ /* 0x080fe40007f5e0ff */
[-C--:B------:R-:W-:Y:S02]  /*4e30*/  LEA.HI.X.SX32 R123, R201, R121.reuse, 0x1, P0 ;  /* 0x00000079c97b7211 */ /* 0x080fe400000f0eff */
[----:B------:R-:W-:Y:S02]  /*4e40*/  IADD3 R124, P1, R124, R120, RZ ;  /* 0x000000787c7c7210 */ /* 0x000fe40007f3e0ff */
[-C--:B------:R-:W-:Y:S02]  /*4e50*/  LEA.HI.X.SX32 R127, R150, R121.reuse, 0x1, P2 ;  /* 0x00000079967f7211 */ /* 0x080fe400010f0eff */
[----:B------:R-:W-:-:S02]  /*4e60*/  LEA.HI.X.SX32 R125, R153, R121, 0x1, P1 ;  /* 0x00000079997d7211 */ /* 0x000fc400008f0eff */
[----:B------:R1:W4:Y:S01]  /*4e70*/  LDG.E.U16 R153, desc[UR60][R122.64] ;  /* 0x0000003c7a997981 */ /* 0x000322000c1e1500 */
[----:B------:R-:W-:-:S03]  /*4e80*/  IADD3 R128, P0, R128, R120, RZ ;  /* 0x0000007880807210 */ /* 0x000fc60007f1e0ff */
[----:B------:R1:W4:Y:S01]  /*4e90*/  LDG.E.U16 R150, desc[UR60][R126.64] ;  /* 0x0000003c7e967981 */ /* 0x000322000c1e1500 */
[----:B------:R-:W-:-:S03]  /*4ea0*/  LEA.HI.X.SX32 R129, R154, R121, 0x1, P0 ;  /* 0x000000799a817211 */ /* 0x000fc600000f0eff */
[----:B------:R1:W4:Y:S02]  /*4eb0*/  LDG.E.U16 R154, desc[UR60][R124.64] ;  /* 0x0000003c7c9a7981 */ /* 0x000324000c1e1500 */
[----:B-1----:R-:W-:Y:S02]  /*4ec0*/  IMAD R122, R168, 0x274, RZ ;  /* 0x00000274a87a7824 */ /* 0x002fe400078e02ff */
[----:B------:R-:W1:Y:S01]  /*4ed0*/  LDC R168, c[0x0][0x248] ;  /* 0x00009200ffa87b82 */ /* 0x000e620000000800 */
[----:B------:R-:W-:Y:S02]  /*4ee0*/  IMAD R126, R157, 0x254, RZ ;  /* 0x000002549d7e7824 */ /* 0x000fe400078e02ff */
[----:B------:R-:W-:Y:S01]  /*4ef0*/  IMAD R202, R202, 0x12a, RZ ;  /* 0x0000012acaca7824 */ /* 0x000fe200078e02ff */
[----:B------:R0:W4:Y:S01]  /*4f00*/  LDG.E.U16 R157, desc[UR60][R128.64] ;  /* 0x0000003c809d7981 */ /* 0x000122000c1e1500 */
[----:B------:R-:W-:Y:S01]  /*4f10*/  IMAD R124, R172, 0x284, RZ ;  /* 0x00000284ac7c7824 */ /* 0x000fe200078e02ff */
[-C--:B------:R-:W-:Y:S01]  /*4f20*/  IADD3 R126, P2, R126, R120.reuse, RZ ;  /* 0x000000787e7e7210 */ /* 0x080fe20007f5e0ff */
[----:B------:R-:W-:Y:S01]  /*4f30*/  IMAD R200, R200, 0x13a, RZ ;  /* 0x0000013ac8c87824 */ /* 0x000fe200078e02ff */
[-C--:B------:R-:W-:Y:S01]  /*4f40*/  IADD3 R122, P0, R122, R120.reuse, RZ ;  /* 0x000000787a7a7210 */ /* 0x080fe20007f1e0ff */
[----:B------:R-:W2:Y:S01]  /*4f50*/  LDC R172, c[0x0][0x248] ;  /* 0x00009200ffac7b82 */ /* 0x000ea20000000800 */
[----:B------:R-:W-:Y:S01]  /*4f60*/  IADD3 R124, P1, R124, R120, RZ ;  /* 0x000000787c7c7210 */ /* 0x000fe20007f3e0ff */
[----:B0-----:R-:W-:Y:S01]  /*4f70*/  IMAD R128, R163, 0x2a4, RZ ;  /* 0x000002a4a3807824 */ /* 0x001fe200078e02ff */
[----:B------:R-:W-:-:S02]  /*4f80*/  LEA.HI.X.SX32 R127, R202, R121, 0x1, P2 ;  /* 0x00000079ca7f7211 */ /* 0x000fc400010f0eff */
[-C--:B------:R-:W-:Y:S02]  /*4f90*/  LEA.HI.X.SX32 R123, R200, R121.reuse, 0x1, P0 ;  /* 0x00000079c87b7211 */ /* 0x080fe400000f0eff */
[----:B------:R-:W-:Y:S01]  /*4fa0*/  IADD3 R128, P0, R128, R120, RZ ;  /* 0x0000007880807210 */ /* 0x000fe20007f1e0ff */
[----:B------:R0:W4:Y:S01]  /*4fb0*/  LDG.E.U16 R155, desc[UR60][R126.64] ;  /* 0x0000003c7e9b7981 */ /* 0x000122000c1e1500 */
[-C--:B------:R-:W-:Y:S02]  /*4fc0*/  LEA.HI.X.SX32 R125, R159, R121.reuse, 0x1, P1 ;  /* 0x000000799f7d7211 */ /* 0x080fe400008f0eff */
[----:B------:R-:W-:Y:S01]  /*4fd0*/  LEA.HI.X.SX32 R129, R161, R121, 0x1, P0 ;  /* 0x00000079a1817211 */ /* 0x000fe200000f0eff */
[----:B------:R1:W4:Y:S01]  /*4fe0*/  LDG.E.U16 R159, desc[UR60][R122.64] ;  /* 0x0000003c7a9f7981 */ /* 0x000322000c1e1500 */
[----:B------:R-:W-:-:S03]  /*4ff0*/  IMAD R248, R248, 0x14a, RZ ;  /* 0x0000014af8f87824 */ /* 0x000fc600078e02ff */
[----:B------:R1:W4:Y:S01]  /*5000*/  LDG.E.U16 R161, desc[UR60][R124.64] ;  /* 0x0000003c7ca17981 */ /* 0x000322000c1e1500 */
[----:B0-----:R-:W-:-:S03]  /*5010*/  IMAD R126, R175, 0x294, RZ ;  /* 0x00000294af7e7824 */ /* 0x001fc600078e02ff */
[----:B------:R0:W4:Y:S01]  /*5020*/  LDG.E.U16 R164, desc[UR60][R128.64] ;  /* 0x0000003c80a47981 */ /* 0x000122000c1e1500 */
[----:B------:R-:W-:Y:S01]  /*5030*/  IMAD R246, R246, 0x15a, RZ ;  /* 0x0000015af6f67824 */ /* 0x000fe200078e02ff */
[----:B------:R-:W3:Y:S01]  /*5040*/  LDC R175, c[0x0][0x248] ;  /* 0x00009200ffaf7b82 */ /* 0x000ee20000000800 */
[----:B-1----:R-:W-:Y:S02]  /*5050*/  IMAD R122, R167, 0x2b4, RZ ;  /* 0x000002b4a77a7824 */ /* 0x002fe400078e02ff */
[----:B------:R-:W-:Y:S01]  /*5060*/  IMAD R124, R171, 0x2c4, RZ ;  /* 0x000002c4ab7c7824 */ /* 0x000fe200078e02ff */
[----:B------:R-:W-:-:S04]  /*5070*/  IADD3 R126, P2, R126, R120, RZ ;  /* 0x000000787e7e7210 */ /* 0x000fc80007f5e0ff */
[----:B------:R-:W1:Y:S01]  /*5080*/  LDC R171, c[0x0][0x248] ;  /* 0x00009200ffab7b82 */ /* 0x000e620000000800 */
[-C--:B------:R-:W-:Y:S01]  /*5090*/  IADD3 R122, P0, R122, R120.reuse, RZ ;  /* 0x000000787a7a7210 */ /* 0x080fe20007f1e0ff */
[----:B0-----:R-:W-:Y:S01]  /*50a0*/  IMAD R128, R168, 0x2e4, RZ ;  /* 0x000002e4a8807824 */ /* 0x001fe200078e02ff */
[-C--:B------:R-:W-:Y:S02]  /*50b0*/  IADD3 R124, P1, R124, R120.reuse, RZ ;  /* 0x000000787c7c7210 */ /* 0x080fe40007f3e0ff */
[-C--:B------:R-:W-:Y:S02]  /*50c0*/  LEA.HI.X.SX32 R127, R248, R121.reuse, 0x1, P2 ;  /* 0x00000079f87f7211 */ /* 0x080fe400010f0eff */
[-C--:B------:R-:W-:Y:S02]  /*50d0*/  LEA.HI.X.SX32 R123, R246, R121.reuse, 0x1, P0 ;  /* 0x00000079f67b7211 */ /* 0x080fe400000f0eff */
[----:B------:R-:W-:Y:S01]  /*50e0*/  IADD3 R128, P0, R128, R120, RZ ;  /* 0x0000007880807210 */ /* 0x000fe20007f1e0ff */
[----:B------:R0:W4:Y:S01]  /*50f0*/  LDG.E.U16 R163, desc[UR60][R126.64] ;  /* 0x0000003c7ea37981 */ /* 0x000122000c1e1500 */
[----:B------:R-:W-:-:S02]  /*5100*/  LEA.HI.X.SX32 R125, R165, R121, 0x1, P1 ;  /* 0x00000079a57d7211 */ /* 0x000fc400008f0eff */
[----:B------:R-:W-:Y:S01]  /*5110*/  LEA.HI.X.SX32 R129, R166, R121, 0x1, P0 ;  /* 0x00000079a6817211 */ /* 0x000fe200000f0eff */
[----:B------:R-:W-:Y:S01]  /*5120*/  IMAD R244, R244, 0x16a, RZ ;  /* 0x0000016af4f47824 */ /* 0x000fe200078e02ff */
[----:B------:R-:W4:Y:S04]  /*5130*/  LDG.E.U16 R165, desc[UR60][R122.64] ;  /* 0x0000003c7aa57981 */ /* 0x000f28000c1e1500 */
[----:B------:R2:W4:Y:S01]  /*5140*/  LDG.E.U16 R166, desc[UR60][R124.64] ;  /* 0x0000003c7ca67981 */ /* 0x000522000c1e1500 */
[----:B0-----:R-:W-:Y:S02]  /*5150*/  IMAD R126, R179, 0x2d4, RZ ;  /* 0x000002d4b37e7824 */ /* 0x001fe400078e02ff */
[----:B------:R-:W-:Y:S01]  /*5160*/  IMAD R242, R242, 0x17a, RZ ;  /* 0x0000017af2f27824 */ /* 0x000fe200078e02ff */
[----:B------:R1:W4:Y:S01]  /*5170*/  LDG.E.U16 R168, desc[UR60][R128.64] ;  /* 0x0000003c80a87981 */ /* 0x000322000c1e1500 */
[----:B------:R-:W0:Y:S01]  /*5180*/  LDC R179, c[0x0][0x248] ;  /* 0x00009200ffb37b82 */ /* 0x000e220000000800 */
[----:B------:R-:W-:Y:S01]  /*5190*/  IADD3 R126, P2, R126, R120, RZ ;  /* 0x000000787e7e7210 */ /* 0x000fe20007f5e0ff */
[----:B--2---:R-:W-:-:S06]  /*51a0*/  IMAD R124, R176, 0x304, RZ ;  /* 0x00000304b07c7824 */ /* 0x004fcc00078e02ff */
[----:B------:R-:W2:Y:S01]  /*51b0*/  LDC R176, c[0x0][0x248] ;  /* 0x00009200ffb07b82 */ /* 0x000ea20000000800 */
[----:B------:R-:W-:Y:S01]  /*51c0*/  IMAD R122, R172, 0x2f4, RZ ;  /* 0x000002f4ac7a7824 */ /* 0x000fe200078e02ff */
[----:B------:R-:W-:Y:S01]  /*51d0*/  LEA.HI.X.SX32 R127, R244, R121, 0x1, P2 ;  /* 0x00000079f47f7211 */ /* 0x000fe200010f0eff */
[----:B-1----:R-:W-:-:S03]  /*51e0*/  IMAD R128, R171, 0x324, RZ ;  /* 0x00000324ab807824 */ /* 0x002fc600078e02ff */
[-C--:B------:R-:W-:Y:S01]  /*51f0*/  IADD3 R122, P0, R122, R120.reuse, RZ ;  /* 0x000000787a7a7210 */ /* 0x080fe20007f1e0ff */
[----:B------:R1:W4:Y:S01]  /*5200*/  LDG.E.U16 R167, desc[UR60][R126.64] ;  /* 0x0000003c7ea77981 */ /* 0x000322000c1e1500 */
[-C--:B------:R-:W-:Y:S02]  /*5210*/  IADD3 R124, P1, R124, R120.reuse, RZ ;  /* 0x000000787c7c7210 */ /* 0x080fe40007f3e0ff */
[-C--:B------:R-:W-:Y:S02]  /*5220*/  LEA.HI.X.SX32 R123, R242, R121.reuse, 0x1, P0 ;  /* 0x00000079f27b7211 */ /* 0x080fe400000f0eff */
[----:B------:R-:W-:Y:S01]  /*5230*/  IADD3 R128, P0, R128, R120, RZ ;  /* 0x0000007880807210 */ /* 0x000fe20007f1e0ff */
[----:B------:R-:W-:Y:S02]  /*5240*/  IMAD R240, R240, 0x18a, RZ ;  /* 0x0000018af0f07824 */ /* 0x000fe400078e02ff */
[----:B-1----:R-:W-:Y:S02]  /*5250*/  IMAD R126, R199, 0x314, RZ ;  /* 0x00000314c77e7824 */ /* 0x002fe400078e02ff */
[----:B------:R-:W1:Y:S01]  /*5260*/  LDC R199, c[0x0][0x248] ;  /* 0x00009200ffc77b82 */ /* 0x000e620000000800 */
[----:B------:R-:W-:-:S02]  /*5270*/  LEA.HI.X.SX32 R125, R169, R121, 0x1, P1 ;  /* 0x00000079a97d7211 */ /* 0x000fc400008f0eff */
[----:B------:R-:W-:Y:S01]  /*5280*/  IADD3 R126, P2, R126, R120, RZ ;  /* 0x000000787e7e7210 */ /* 0x000fe20007f5e0ff */
[----:B------:R3:W4:Y:S01]  /*5290*/  LDG.E.U16 R169, desc[UR60][R122.64] ;  /* 0x0000003c7aa97981 */ /* 0x000722000c1e1500 */
[-C--:B------:R-:W-:Y:S02]  /*52a0*/  LEA.HI.X.SX32 R129, R170, R121.reuse, 0x1, P0 ;  /* 0x00000079aa817211 */ /* 0x080fe400000f0eff */
[----:B------:R-:W-:Y:S01]  /*52b0*/  LEA.HI.X.SX32 R127, R240, R121, 0x1, P2 ;  /* 0x00000079f07f7211 */ /* 0x000fe200010f0eff */
[----:B------:R5:W4:Y:S01]  /*52c0*/  LDG.E.U16 R170, desc[UR60][R124.64] ;  /* 0x0000003c7caa7981 */ /* 0x000b22000c1e1500 */
[----:B------:R-:W-:-:S03]  /*52d0*/  IMAD R238, R238, 0x19a, RZ ;  /* 0x0000019aeeee7824 */ /* 0x000fc600078e02ff */
[----:B------:R2:W4:Y:S01]  /*52e0*/  LDG.E.U16 R172, desc[UR60][R128.64] ;  /* 0x0000003c80ac7981 */ /* 0x000522000c1e1500 */
[----:B---3--:R-:W-:-:S03]  /*52f0*/  IMAD R122, R175, 0x334, RZ ;  /* 0x00000334af7a7824 */ /* 0x008fc600078e02ff */
[----:B------:R3:W4:Y:S01]  /*5300*/  LDG.E.U16 R171, desc[UR60][R126.64] ;  /* 0x0000003c7eab7981 */ /* 0x000722000c1e1500 */
[----:B-----5:R-:W-:Y:S01]  /*5310*/  IMAD R124, R181, 0x344, RZ ;  /* 0x00000344b57c7824 */ /* 0x020fe200078e02ff */
[-C--:B------:R-:W-:Y:S01]  /*5320*/  IADD3 R122, P0, R122, R120.reuse, RZ ;  /* 0x000000787a7a7210 */ /* 0x080fe20007f1e0ff */
[----:B------:R-:W5:Y:S01]  /*5330*/  LDC R181, c[0x0][0x248] ;  /* 0x00009200ffb57b82 */ /* 0x000f620000000800 */
[----:B--2---:R-:W-:Y:S02]  /*5340*/  IMAD R128, R176, 0x364, RZ ;  /* 0x00000364b0807824 */ /* 0x004fe400078e02ff */
[-C--:B------:R-:W-:Y:S01]  /*5350*/  LEA.HI.X.SX32 R123, R238, R121.reuse, 0x1, P0 ;  /* 0x00000079ee7b7211 */ /* 0x080fe200000f0eff */
[----:B---3--:R-:W-:Y:S01]  /*5360*/  IMAD R126, R223, 0x354, RZ ;  /* 0x00000354df7e7824 */ /* 0x008fe200078e02ff */
[-C--:B------:R-:W-:Y:S01]  /*5370*/  IADD3 R124, P1, R124, R120.reuse, RZ ;  /* 0x000000787c7c7210 */ /* 0x080fe20007f3e0ff */
[----:B------:R-:W-:Y:S01]  /*5380*/  IMAD R236, R236, 0x1aa, RZ ;  /* 0x000001aaecec7824 */ /* 0x000fe200078e02ff */
[-C--:B------:R-:W-:Y:S01]  /*5390*/  IADD3 R128, P0, R128, R120.reuse, RZ ;  /* 0x0000007880807210 */ /* 0x080fe20007f1e0ff */
[----:B------:R-:W-:Y:S01]  /*53a0*/  IMAD R234, R234, 0x1ba, RZ ;  /* 0x000001baeaea7824 */ /* 0x000fe200078e02ff */
[----:B------:R-:W-:Y:S01]  /*53b0*/  IADD3 R126, P2, R126, R120, RZ ;  /* 0x000000787e7e7210 */ /* 0x000fe20007f5e0ff */
[----:B------:R-:W-:Y:S01]  /*53c0*/  IMAD R232, R232, 0x1ca, RZ ;  /* 0x000001cae8e87824 */ /* 0x000fe200078e02ff */
[-C--:B------:R-:W-:Y:S01]  /*53d0*/  LEA.HI.X.SX32 R125, R173, R121.reuse, 0x1, P1 ;  /* 0x00000079ad7d7211 */ /* 0x080fe200008f0eff */
[----:B------:R-:W2:Y:S01]  /*53e0*/  LDC R223, c[0x0][0x248] ;  /* 0x00009200ffdf7b82 */ /* 0x000ea20000000800 */
[-C--:B------:R-:W-:Y:S01]  /*53f0*/  LEA.HI.X.SX32 R129, R174, R121.reuse, 0x1, P0 ;  /* 0x00000079ae817211 */ /* 0x080fe200000f0eff */
[----:B------:R0:W3:Y:S01]  /*5400*/  LDG.E.U16 R173, desc[UR60][R122.64] ;  /* 0x0000003c7aad7981 */ /* 0x0000e2000c1e1500 */
[----:B------:R-:W-:-:S03]  /*5410*/  LEA.HI.X.SX32 R127, R236, R121, 0x1, P2 ;  /* 0x00000079ec7f7211 */ /* 0x000fc600010f0eff */
[----:B------:R1:W3:Y:S04]  /*5420*/  LDG.E.U16 R174, desc[UR60][R124.64] ;  /* 0x0000003c7cae7981 */ /* 0x0002e8000c1e1500 */
[----:B------:R1:W3:Y:S01]  /*5430*/  LDG.E.U16 R176, desc[UR60][R128.64] ;  /* 0x0000003c80b07981 */ /* 0x0002e2000c1e1500 */
[----:B0-----:R-:W-:-:S03]  /*5440*/  IMAD R122, R179, 0x374, RZ ;  /* 0x00000374b37a7824 */ /* 0x001fc600078e02ff */
[----:B------:R0:W3:Y:S01]  /*5450*/  LDG.E.U16 R175, desc[UR60][R126.64] ;  /* 0x0000003c7eaf7981 */ /* 0x0000e2000c1e1500 */
[----:B-1----:R-:W-:Y:S02]  /*5460*/  IMAD R124, R213, 0x384, RZ ;  /* 0x00000384d57c7824 */ /* 0x002fe400078e02ff */
[----:B------:R-:W-:Y:S01]  /*5470*/  IMAD R128, R199, 0x3a4, RZ ;  /* 0x000003a4c7807824 */ /* 0x000fe200078e02ff */
[-C--:B------:R-:W-:Y:S01]  /*5480*/  IADD3 R122, P0, R122, R120.reuse, RZ ;  /* 0x000000787a7a7210 */ /* 0x080fe20007f1e0ff */
[----:B------:R-:W1:Y:S01]  /*5490*/  LDC R199, c[0x0][0x248] ;  /* 0x00009200ffc77b82 */ /* 0x000e620000000800 */
[----:B0-----:R-:W-:Y:S01]  /*54a0*/  IMAD R126, R227, 0x394, RZ ;  /* 0x00000394e37e7824 */ /* 0x001fe200078e02ff */
[-C--:B------:R-:W-:Y:S02]  /*54b0*/  IADD3 R124, P1, R124, R120.reuse, RZ ;  /* 0x000000787c7c7210 */ /* 0x080fe40007f3e0ff */
[----:B------:R-:W-:Y:S02]  /*54c0*/  LEA.HI.X.SX32 R123, R234, R121, 0x1, P0 ;  /* 0x00000079ea7b7211 */ /* 0x000fe400000f0eff */
[----:B------:R-:W-:-:S02]  /*54d0*/  IADD3 R126, P2, R126, R120, RZ ;  /* 0x000000787e7e7210 */ /* 0x000fc40007f5e0ff */
[----:B------:R-:W0:Y:S01]  /*54e0*/  LDC R213, c[0x0][0x248] ;  /* 0x00009200ffd57b82 */ /* 0x000e220000000800 */
[----:B------:R-:W-:Y:S02]  /*54f0*/  IADD3 R128, P0, R128, R120, RZ ;  /* 0x0000007880807210 */ /* 0x000fe40007f1e0ff */
[-C--:B------:R-:W-:Y:S02]  /*5500*/  LEA.HI.X.SX32 R125, R177, R121.reuse, 0x1, P1 ;  /* 0x00000079b17d7211 */ /* 0x080fe400008f0eff */
[-C--:B------:R-:W-:Y:S01]  /*5510*/  LEA.HI.X.SX32 R127, R232, R121.reuse, 0x1, P2 ;  /* 0x00000079e87f7211 */ /* 0x080fe200010f0eff */
[----:B------:R5:W3:Y:S02]  /*5520*/  LDG.E.U16 R177, desc[UR60][R122.64] ;  /* 0x0000003c7ab17981 */ /* 0x000ae4000c1e1500 */
[----:B------:R-:W2:Y:S01]  /*5530*/  LDC R227, c[0x0][0x248] ;  /* 0x00009200ffe37b82 */ /* 0x000ea20000000800 */
[----:B------:R-:W-:Y:S01]  /*5540*/  LEA.HI.X.SX32 R129, R178, R121, 0x1, P0 ;  /* 0x00000079b2817211 */ /* 0x000fe200000f0eff */
[----:B------:R5:W3:Y:S04]  /*5550*/  LDG.E.U16 R179, desc[UR60][R126.64] ;  /* 0x0000003c7eb37981 */ /* 0x000ae8000c1e1500 */
[----:B------:R5:W3:Y:S02]  /*5560*/  LDG.E.U16 R178, desc[UR60][R124.64] ;  /* 0x0000003c7cb27981 */ /* 0x000ae4000c1e1500 */
[----:B-----5:R-:W-:-:S02]  /*5570*/  IMAD R122, R181, 0x3b4, RZ ;  /* 0x000003b4b57a7824 */ /* 0x020fc400078e02ff */
[----:B------:R-:W5:Y:S01]  /*5580*/  LDG.E.U16 R128, desc[UR60][R128.64] ;  /* 0x0000003c80807981 */ /* 0x000f62000c1e1500 */
[----:B------:R-:W-:Y:S02]  /*5590*/  IMAD R126, R230, 0x3d4, RZ ;  /* 0x000003d4e67e7824 */ /* 0x000fe400078e02ff */
[----:B------:R-:W-:Y:S02]  /*55a0*/  IMAD R124, R228, 0x3c4, RZ ;  /* 0x000003c4e47c7824 */ /* 0x000fe400078e02ff */
[----:B------:R-:W-:Y:S02]  /*55b0*/  IMAD R228, R233, 0x1ea, RZ ;  /* 0x000001eae9e47824 */ /* 0x000fe400078e02ff */
[----:B------:R-:W2:Y:S01]  /*55c0*/  LDC R233, c[0x0][0x248] ;  /* 0x00009200ffe97b82 */ /* 0x000ea20000000800 */
[----:B------:R-:W-:Y:S01]  /*55d0*/  IMAD R230, R231, 0x1da, RZ ;  /* 0x000001dae7e67824 */ /* 0x000fe200078e02ff */
[-C--:B------:R-:W-:Y:S01]  /*55e0*/  IADD3 R122, P0, R122, R120.reuse, RZ ;  /* 0x000000787a7a7210 */ /* 0x080fe20007f1e0ff */
[----:B-1----:R-:W-:Y:S01]  /*55f0*/  IMAD R181, R199, 0x3e4, RZ ;  /* 0x000003e4c7b57824 */ /* 0x002fe200078e02ff */
[----:B------:R-:W-:-:S02]  /*5600*/  IADD3 R126, P2, R126, R120, RZ ;  /* 0x000000787e7e7210 */ /* 0x000fc40007f5e0ff */
[-C--:B------:R-:W-:Y:S02]  /*5610*/  LEA.HI.X.SX32 R123, R230, R121.reuse, 0x1, P0 ;  /* 0x00000079e67b7211 */ /* 0x080fe400000f0eff */
[----:B------:R-:W1:Y:S01]  /*5620*/  LDC R231, c[0x0][0x248] ;  /* 0x00009200ffe77b82 */ /* 0x000e620000000800 */
[----:B------:R-:W-:Y:S02]  /*5630*/  LEA.HI.X.SX32 R127, R228, R121, 0x1, P2 ;  /* 0x00000079e47f7211 */ /* 0x000fe400010f0eff */
[----:B------:R2:W5:Y:S01]  /*5640*/  LDG.E.U16 R129, desc[UR60][R122.64] ;  /* 0x0000003c7a817981 */ /* 0x000562000c1e1500 */
[----:B0-----:R-:W-:Y:S02]  /*5650*/  IMAD R213, R213, 0x114, RZ ;  /* 0x00000114d5d57824 */ /* 0x001fe400078e02ff */
[----:B--2---:R-:W-:Y:S02]  /*5660*/  IMAD R227, R227, 0x134, RZ ;  /* 0x00000134e3e37824 */ /* 0x004fe400078e02ff */
[----:B------:R-:W0:Y:S01]  /*5670*/  LDC R199, c[0x0][0x248] ;  /* 0x00009200ffc77b82 */ /* 0x000e220000000800 */
[----:B------:R-:W-:-:S02]  /*5680*/  IADD3 R122, P0, R181, R120, RZ ;  /* 0x00000078b57a7210 */ /* 0x000fc40007f1e0ff */
[----:B------:R2:W5:Y:S02]  /*5690*/  LDG.E.U16 R181, desc[UR60][R126.64] ;  /* 0x0000003c7eb57981 */ /* 0x000564000c1e1500 */
[----:B------:R-:W-:Y:S01]  /*56a0*/  LEA.HI.X.SX32 R123, R182, R121, 0x1, P0 ;  /* 0x00000079b67b7211 */ /* 0x000fe200000f0eff */
[----:B------:R-:W-:Y:S01]  /*56b0*/  IMAD R239, R233, 0x144, RZ ;  /* 0x00000144e9ef7824 */ /* 0x000fe200078e02ff */
[-C--:B------:R-:W-:Y:S01]  /*56c0*/  IADD3 R124, P1, R124, R120.reuse, RZ ;  /* 0x000000787c7c7210 */ /* 0x080fe20007f3e0ff */
[----:B------:R-:W-:Y:S01]  /*56d0*/  IMAD R223, R223, 0x124, RZ ;  /* 0x00000124dfdf7824 */ /* 0x000fe200078e02ff */
[----:B------:R-:W0:Y:S01]  /*56e0*/  LDC R233, c[0x0][0x248] ;  /* 0x00009200ffe97b82 */ /* 0x000e220000000800 */
[----:B------:R1:W5:Y:S01]  /*56f0*/  LDG.E.U16 R182, desc[UR60][R122.64] ;  /* 0x0000003c7ab67981 */ /* 0x000362000c1e1500 */
[----:B--2---:R-:W-:-:S04]  /*5700*/  IADD3 R126, P0, R213, R120, RZ ;  /* 0x00000078d57e7210 */ /* 0x004fc80007f1e0ff */
[-C--:B------:R-:W-:Y:S02]  /*5710*/  LEA.HI.X.SX32 R127, R185, R121.reuse, 0x1, P0 ;  /* 0x00000079b97f7211 */ /* 0x080fe400000f0eff */
[----:B-1----:R-:W-:Y:S02]  /*5720*/  IADD3 R122, P2, R227, R120, RZ ;  /* 0x00000078e37a7210 */ /* 0x002fe40007f5e0ff */
[-C--:B------:R-:W-:Y:S02]  /*5730*/  LEA.HI.X.SX32 R125, R180, R121.reuse, 0x1, P1 ;  /* 0x00000079b47d7211 */ /* 0x080fe400008f0eff */
[----:B------:R-:W-:Y:S02]  /*5740*/  LEA.HI.X.SX32 R123, R183, R121, 0x1, P2 ;  /* 0x00000079b77b7211 */ /* 0x000fe400010f0eff */
[----:B------:R1:W2:Y:S04]  /*5750*/  LDG.E.U16 R183, desc[UR60][R126.64] ;  /* 0x0000003c7eb77981 */ /* 0x0002a8000c1e1500 */
[----:B------:R1:W2:Y:S01]  /*5760*/  LDG.E.U16 R180, desc[UR60][R124.64] ;  /* 0x0000003c7cb47981 */ /* 0x0002a2000c1e1500 */
[----:B------:R-:W-:-:S03]  /*5770*/  IMAD R235, R235, 0x164, RZ ;  /* 0x00000164ebeb7824 */ /* 0x000fc600078e02ff */
[----:B------:R0:W2:Y:S01]  /*5780*/  LDG.E.U16 R185, desc[UR60][R122.64] ;  /* 0x0000003c7ab97981 */ /* 0x0000a2000c1e1500 */
[-C--:B-1----:R-:W-:Y:S01]  /*5790*/  IADD3 R126, P0, R239, R120.reuse, RZ ;  /* 0x00000078ef7e7210 */ /* 0x082fe20007f1e0ff */
[----:B------:R-:W-:Y:S02]  /*57a0*/  IMAD R239, R231, 0x154, RZ ;  /* 0x00000154e7ef7824 */ /* 0x000fe400078e02ff */
[----:B------:R-:W1:Y:S01]  /*57b0*/  LDC R231, c[0x0][0x248] ;  /* 0x00009200ffe77b82 */ /* 0x000e620000000800 */
[----:B------:R-:W-:Y:S02]  /*57c0*/  LEA.HI.X.SX32 R127, R186, R121, 0x1, P0 ;  /* 0x00000079ba7f7211 */ /* 0x000fe400000f0eff */
[----:B------:R-:W-:-:S03]  /*57d0*/  IADD3 R124, P1, R223, R120, RZ ;  /* 0x00000078df7c7210 */ /* 0x000fc60007f3e0ff */
[----:B------:R0:W2:Y:S01]  /*57e0*/  LDG.E.U16 R186, desc[UR60][R126.64] ;  /* 0x0000003c7eba7981 */ /* 0x0000a2000c1e1500 */
[----:B------:R-:W-:Y:S01]  /*57f0*/  LEA.HI.X.SX32 R125, R184, R121, 0x1, P1 ;  /* 0x00000079b87d7211 */ /* 0x000fe200008f0eff */
[----:B0-----:R-:W-:Y:S02]  /*5800*/  IMAD R122, R199, 0x174, RZ ;  /* 0x00000174c77a7824 */ /* 0x001fe400078e02ff */
[----:B------:R-:W-:Y:S02]  /*5810*/  IMAD R199, R237, 0x184, RZ ;  /* 0x00000184edc77824 */ /* 0x000fe400078e02ff */
[----:B------:R0:W2:Y:S01]  /*5820*/  LDG.E.U16 R184, desc[UR60][R124.64] ;  /* 0x0000003c7cb87981 */ /* 0x0000a2000c1e1500 */
[----:B------:R-:W1:Y:S01]  /*5830*/  LDC R237, c[0x0][0x248] ;  /* 0x00009200ffed7b82 */ /* 0x000e620000000800 */
[----:B------:R-:W-:-:S04]  /*5840*/  IADD3 R126, P0, R239, R120, RZ ;  /* 0x00000078ef7e7210 */ /* 0x000fc80007f1e0ff */
[----:B------:R-:W-:-:S03]  /*5850*/  LEA.HI.X.SX32 R127, R187, R121, 0x1, P0 ;  /* 0x00000079bb7f7211 */ /* 0x000fc600000f0eff */
[----:B------:R-:W1:Y:S01]  /*5860*/  LDC R239, c[0x0][0x248] ;  /* 0x00009200ffef7b82 */ /* 0x000e620000000800 */
[----:B0-----:R-:W-:Y:S01]  /*5870*/  IADD3 R124, P1, R235, R120, RZ ;  /* 0x00000078eb7c7210 */ /* 0x001fe20007f3e0ff */
[----:B------:R0:W2:Y:S03]  /*5880*/  LDG.E.U16 R187, desc[UR60][R126.64] ;  /* 0x0000003c7ebb7981 */ /* 0x0000a6000c1e1500 */
[----:B------:R-:W-:-:S03]  /*5890*/  LEA.HI.X.SX32 R125, R188, R121, 0x1, P1 ;  /* 0x00000079bc7d7211 */ /* 0x000fc600008f0eff */
[----:B------:R-:W0:Y:S01]  /*58a0*/  LDC R235, c[0x0][0x248] ;  /* 0x00009200ffeb7b82 */ /* 0x000e220000000800 */
[-C--:B------:R-:W-:Y:S01]  /*58b0*/  IADD3 R122, P0, R122, R120.reuse, RZ ;  /* 0x000000787a7a7210 */ /* 0x080fe20007f1e0ff */
[----:B-1----:R-:W-:Y:S01]  /*58c0*/  IMAD R231, R231, 0x1a4, RZ ;  /* 0x000001a4e7e77824 */ /* 0x002fe200078e02ff */
[----:B------:R1:W2:Y:S01]  /*58d0*/  LDG.E.U16 R188, desc[UR60][R124.64] ;  /* 0x0000003c7cbc7981 */ /* 0x0002a2000c1e1500 */
[-C--:B0-----:R-:W-:Y:S01]  /*58e0*/  IADD3 R126, P1, R199, R120.reuse, RZ ;  /* 0x00000078c77e7210 */ /* 0x081fe20007f3e0ff */
[----:B------:R-:W-:Y:S01]  /*58f0*/  IMAD R199, R233, 0x194, RZ ;  /* 0x00000194e9c77824 */ /* 0x000fe200078e02ff */
[-C--:B------:R-:W-:Y:S02]  /*5900*/  LEA.HI.X.SX32 R123, R189, R121.reuse, 0x1, P0 ;  /* 0x00000079bd7b7211 */ /* 0x080fe400000f0eff */
[----:B------:R-:W0:Y:S01]  /*5910*/  LDC R233, c[0x0][0x248] ;  /* 0x00009200ffe97b82 */ /* 0x000e220000000800 */
[----:B------:R-:W-:Y:S02]  /*5920*/  LEA.HI.X.SX32 R127, R190, R121, 0x1, P1 ;  /* 0x00000079be7f7211 */ /* 0x000fe400008f0eff */
[----:B------:R-:W2:Y:S04]  /*5930*/  LDG.E.U16 R189, desc[UR60][R122.64] ;  /* 0x0000003c7abd7981 */ /* 0x000ea8000c1e1500 */
[----:B------:R1:W2:Y:S02]  /*5940*/  LDG.E.U16 R190, desc[UR60][R126.64] ;  /* 0x0000003c7ebe7981 */ /* 0x0002a4000c1e1500 */
[----:B-1----:R-:W-:-:S02]  /*5950*/  IADD3 R124, P1, R231, R120, RZ ;  /* 0x00000078e77c7210 */ /* 0x002fc40007f3e0ff */
[----:B------:R-:W1:Y:S01]  /*5960*/  LDC R231, c[0x0][0x248] ;  /* 0x00009200ffe77b82 */ /* 0x000e620000000800 */
[----:B------:R-:W-:-:S07]  /*5970*/  IADD3 R126, P0, R199, R120, RZ ;  /* 0x00000078c77e7210 */ /* 0x000fce0007f1e0ff */
[----:B------:R-:W1:Y:S01]  /*5980*/  LDC R199, c[0x0][0x248] ;  /* 0x00009200ffc77b82 */ /* 0x000e620000000800 */
[----:B------:R-:W-:Y:S01]  /*5990*/  IMAD R122, R239, 0x1b4, RZ ;  /* 0x000001b4ef7a7824 */ /* 0x000fe200078e02ff */
[-C--:B------:R-:W-:Y:S01]  /*59a0*/  LEA.HI.X.SX32 R127, R191, R121.reuse, 0x1, P0 ;  /* 0x00000079bf7f7211 */ /* 0x080fe200000f0eff */
[----:B------:R-:W-:Y:S01]  /*59b0*/  IMAD R239, R241, 0x1c4, RZ ;  /* 0x000001c4f1ef7824 */ /* 0x000fe200078e02ff */
[-C--:B------:R-:W-:Y:S02]  /*59c0*/  LEA.HI.X.SX32 R125, R192, R121.reuse, 0x1, P1 ;  /* 0x00000079c07d7211 */ /* 0x080fe400008f0eff */
[----:B------:R-:W-:Y:S01]  /*59d0*/  IADD3 R122, P0, R122, R120, RZ ;  /* 0x000000787a7a7210 */ /* 0x000fe20007f1e0ff */
[----:B------:R0:W2:Y:S01]  /*59e0*/  LDG.E.U16 R191, desc[UR60][R126.64] ;  /* 0x0000003c7ebf7981 */ /* 0x0000a2000c1e1500 */
[----:B------:R-:W-:Y:S02]  /*59f0*/  IMAD R237, R237, 0x1d4, RZ ;  /* 0x000001d4eded7824 */ /* 0x000fe400078e02ff */
[----:B------:R-:W-:Y:S01]  /*5a00*/  LEA.HI.X.SX32 R123, R193, R121, 0x1, P0 ;  /* 0x00000079c17b7211 */ /* 0x000fe200000f0eff */
[----:B------:R-:W-:Y:S01]  /*5a10*/  IMAD R235, R235, 0x1e4, RZ ;  /* 0x000001e4ebeb7824 */ /* 0x000fe200078e02ff */
[----:B------:R0:W2:Y:S02]  /*5a20*/  LDG.E.U16 R192, desc[UR60][R124.64] ;  /* 0x0000003c7cc07981 */ /* 0x0000a4000c1e1500 */
[----:B0-----:R-:W-:-:S02]  /*5a30*/  IMAD R233, R233, 0x1f4, RZ ;  /* 0x000001f4e9e97824 */ /* 0x001fc400078e02ff */
[----:B------:R0:W2:Y:S01]  /*5a40*/  LDG.E.U16 R193, desc[UR60][R122.64] ;  /* 0x0000003c7ac17981 */ /* 0x0000a2000c1e1500 */
[----:B------:R-:W-:-:S04]  /*5a50*/  IADD3 R126, P1, R239, R120, RZ ;  /* 0x00000078ef7e7210 */ /* 0x000fc80007f3e0ff */
[-C--:B------:R-:W-:Y:S02]  /*5a60*/  LEA.HI.X.SX32 R127, R194, R121.reuse, 0x1, P1 ;  /* 0x00000079c27f7211 */ /* 0x080fe400008f0eff */
[-C--:B------:R-:W-:Y:S02]  /*5a70*/  IADD3 R124, P0, R237, R120.reuse, RZ ;  /* 0x00000078ed7c7210 */ /* 0x080fe40007f1e0ff */
[----:B0-----:R-:W-:Y:S01]  /*5a80*/  IADD3 R122, P1, R235, R120, RZ ;  /* 0x00000078eb7a7210 */ /* 0x001fe20007f3e0ff */
[----:B------:R1:W3:Y:S01]  /*5a90*/  LDG.E.U16 R194, desc[UR60][R126.64] ;  /* 0x0000003c7ec27981 */ /* 0x0002e2000c1e1500 */
[-C--:B------:R-:W-:Y:S02]  /*5aa0*/  LEA.HI.X.SX32 R125, R195, R121.reuse, 0x1, P0 ;  /* 0x00000079c37d7211 */ /* 0x080fe400000f0eff */
[----:B------:R-:W-:-:S03]  /*5ab0*/  LEA.HI.X.SX32 R123, R196, R121, 0x1, P1 ;  /* 0x00000079c47b7211 */ /* 0x000fc600008f0eff */
[----:B------:R0:W2:Y:S01]  /*5ac0*/  LDG.E.U16 R195, desc[UR60][R124.64] ;  /* 0x0000003c7cc37981 */ /* 0x0000a2000c1e1500 */
[----:B-1----:R-:W-:Y:S01]  /*5ad0*/  IMAD R127, R199, 0x3f4, RZ ;  /* 0x000003f4c77f7824 */ /* 0x002fe200078e02ff */
[-C--:B------:R-:W-:Y:S02]  /*5ae0*/  IADD3 R126, P0, R233, R120.reuse, RZ ;  /* 0x00000078e97e7210 */ /* 0x080fe40007f1e0ff */
[----:B------:R1:W2:Y:S01]  /*5af0*/  LDG.E.U16 R196, desc[UR60][R122.64] ;  /* 0x0000003c7ac47981 */ /* 0x0002a2000c1e1500 */
[----:B------:R-:W-:Y:S01]  /*5b00*/  IMAD R199, R231, 0x1fa, RZ ;  /* 0x000001fae7c77824 */ /* 0x000fe200078e02ff */
[-C--:B0-----:R-:W-:Y:S02]  /*5b10*/  IADD3 R124, P1, R127, R120.reuse, RZ ;  /* 0x000000787f7c7210 */ /* 0x081fe40007f3e0ff */
[----:B------:R-:W-:Y:S02]  /*5b20*/  LEA.HI.X.SX32 R127, R215, R121, 0x1, P0 ;  /* 0x00000079d77f7211 */ /* 0x000fe400000f0eff */
[----:B-1----:R-:W-:-:S02]  /*5b30*/  IADD3 R122, P0, R197, R120, RZ ;  /* 0x00000078c57a7210 */ /* 0x002fc40007f1e0ff */
[-C--:B------:R-:W-:Y:S01]  /*5b40*/  LEA.HI.X.SX32 R125, R199, R121.reuse, 0x1, P1 ;  /* 0x00000079c77d7211 */ /* 0x080fe200008f0eff */
[----:B------:R0:W2:Y:S01]  /*5b50*/  LDG.E.U16 R197, desc[UR60][R126.64] ;  /* 0x0000003c7ec57981 */ /* 0x0000a2000c1e1500 */
[----:B------:R-:W-:-:S05]  /*5b60*/  LEA.HI.X.SX32 R123, R216, R121, 0x1, P0 ;  /* 0x00000079d87b7211 */ /* 0x000fca00000f0eff */
[----:B------:R1:W4:Y:S01]  /*5b70*/  LDG.E.U16 R215, desc[UR60][R122.64] ;  /* 0x0000003c7ad77981 */ /* 0x000322000c1e1500 */
[----:B0-----:R-:W-:-:S03]  /*5b80*/  IADD3 R126, P1, R198, R120, RZ ;  /* 0x00000078c67e7210 */ /* 0x001fc60007f3e0ff */
[----:B------:R0:W2:Y:S01]  /*5b90*/  LDG.E.U16 R198, desc[UR60][R124.64] ;  /* 0x0000003c7cc67981 */ /* 0x0000a2000c1e1500 */
[-C--:B------:R-:W-:Y:S02]  /*5ba0*/  LEA.HI.X.SX32 R127, R218, R121.reuse, 0x1, P1 ;  /* 0x00000079da7f7211 */ /* 0x080fe400008f0eff */
[-C--:B-1----:R-:W-:Y:S01]  /*5bb0*/  IADD3 R122, P0, R210, R120.reuse, RZ ;  /* 0x00000078d27a7210 */ /* 0x082fe20007f1e0ff */
[----:B------:R1:W-:Y:S03]  /*5bc0*/  STS.U16 [R8+0x11800], R27 ;  /* 0x0118001b08007388 */ /* 0x0003e60000000400 */
[----:B------:R-:W-:Y:S01]  /*5bd0*/  LEA.HI.X.SX32 R123, R217, R121, 0x1, P0 ;  /* 0x00000079d97b7211 */ /* 0x000fe200000f0eff */
[----:B------:R5:W3:Y:S01]  /*5be0*/  LDG.E.U16 R126, desc[UR60][R126.64] ;  /* 0x0000003c7e7e7981 */ /* 0x000ae2000c1e1500 */
[----:B0-----:R-:W-:-:S04]  /*5bf0*/  IADD3 R124, P1, R211, R120, RZ ;  /* 0x00000078d37c7210 */ /* 0x001fc80007f3e0ff */
[----:B------:R-:W-:Y:S01]  /*5c00*/  LEA.HI.X.SX32 R125, R221, R121, 0x1, P1 ;  /* 0x00000079dd7d7211 */ /* 0x000fe200008f0eff */
[----:B-1----:R-:W2:Y:S04]  /*5c10*/  LDG.E.U16 R27, desc[UR60][R122.64] ;  /* 0x0000003c7a1b7981 */ /* 0x002ea8000c1e1500 */
[----:B------:R0:W-:Y:S04]  /*5c20*/  STS.U16 [R8+0x12c00], R9 ;  /* 0x012c000908007388 */ /* 0x0001e80000000400 */
[----:B------:R1:W-:Y:S04]  /*5c30*/  STS.U16 [R8+0x5400], R6 ;  /* 0x0054000608007388 */ /* 0x0003e80000000400 */
[----:B------:R1:W-:Y:S04]  /*5c40*/  STS.U16 [R8+0x4c00], R7 ;  /* 0x004c000708007388 */ /* 0x0003e80000000400 */
[----:B------:R1:W-:Y:S04]  /*5c50*/  STS.U16 [R8+0x12000], R4 ;  /* 0x0120000408007388 */ /* 0x0003e80000000400 */
[----:B------:R-:W-:Y:S04]  /*5c60*/  STS.U16 [R8+0x13000], R20 ;  /* 0x0130001408007388 */ /* 0x000fe80000000400 */
        /* <DEDUP_REMOVED lines=44> */
[----:B------:R4:W-:Y:S01]  /*5f30*/  STS.U16 [R8+0x7800], R12 ;  /* 0x0078000c08007388 */ /* 0x0009e20000000400 */
[----:B------:R-:W-:Y:S01]  /*5f40*/  IMAD R216, R26, 0x76, RZ ;  /* 0x000000761ad87824 */ /* 0x000fe200078e02ff */
[-C--:B------:R-:W-:Y:S01]  /*5f50*/  IADD3 R214, P2, R214, R120.reuse, RZ ;  /* 0x00000078d6d67210 */ /* 0x080fe20007f5e0ff */
[----:B-----5:R-:W5:Y:S01]  /*5f60*/  LDC R127, c[0x0][0x248] ;  /* 0x00009200ff7f7b82 */ /* 0x020f620000000800 */
[----:B0-----:R-:W5:Y:S01]  /*5f70*/  LDG.E.U16 R9, desc[UR60][R124.64] ;  /* 0x0000003c7c097981 */ /* 0x001f62000c1e1500 */
[----:B-1----:R-:W-:-:S04]  /*5f80*/  IADD3 R6, P0, R209, R120, RZ ;  /* 0x00000078d1067210 */ /* 0x002fc80007f1e0ff */
[-C--:B------:R-:W-:Y:S02]  /*5f90*/  LEA.HI.X.SX32 R7, R220, R121.reuse, 0x1, P0 ;  /* 0x00000079dc077211 */ /* 0x080fe400000f0eff */
[----:B------:R-:W-:Y:S01]  /*5fa0*/  IADD3 R4, P1, R208, R120, RZ ;  /* 0x00000078d0047210 */ /* 0x000fe20007f3e0ff */
[----:B----4-:R0:W-:Y:S01]  /*5fb0*/  STL [R1+0x28], R215 ;  /* 0x000028d701007387 */ /* 0x0101e20000100800 */
[----:B------:R-:W-:Y:S01]  /*5fc0*/  LOP3.LUT R8, R2, 0x20, RZ, 0x3c, !PT ;  /* 0x0000002002087812 */ /* 0x000fe200078e3cff */
[----:B------:R-:W-:Y:S01]  /*5fd0*/  IMAD R13, R26, 0x9e, RZ ;  /* 0x0000009e1a0d7824 */ /* 0x000fe200078e02ff */
[----:B------:R-:W1:Y:S01]  /*5fe0*/  LDC R47, c[0x0][0x248] ;  /* 0x00009200ff2f7b82 */ /* 0x000e620000000800 */
[----:B------:R4:W5:Y:S01]  /*5ff0*/  LDG.E.U16 R20, desc[UR60][R6.64] ;  /* 0x0000003c06147981 */ /* 0x000962000c1e1500 */
[----:B------:R-:W-:-:S05]  /*6000*/  LEA.HI.X.SX32 R5, R224, R121, 0x1, P1 ;  /* 0x00000079e0057211 */ /* 0x000fca00008f0eff */
[----:B------:R0:W5:Y:S01]  /*6010*/  LDG.E.U16 R18, desc[UR60][R4.64] ;  /* 0x0000003c04127981 */ /* 0x000162000c1e1500 */
[----:B------:R-:W-:Y:S01]  /*6020*/  IMAD R15, R26, 0x53, RZ ;  /* 0x000000531a0f7824 */ /* 0x000fe200078e02ff */
[----:B------:R-:W1:Y:S01]  /*6030*/  LDC R51, c[0x0][0x248] ;  /* 0x00009200ff337b82 */ /* 0x000e620000000800 */
[----:B----4-:R-:W-:-:S04]  /*6040*/  IADD3 R6, P0, R206, R120, RZ ;  /* 0x00000078ce067210 */ /* 0x010fc80007f1e0ff */
[-C--:B------:R-:W-:Y:S02]  /*6050*/  LEA.HI.X.SX32 R7, R219, R121.reuse, 0x1, P0 ;  /* 0x00000079db077211 */ /* 0x080fe400000f0eff */
[----:B0-----:R-:W-:Y:S01]  /*6060*/  IADD3 R4, P1, R207, R120, RZ ;  /* 0x00000078cf047210 */ /* 0x001fe20007f3e0ff */
[----:B------:R-:W-:Y:S01]  /*6070*/  IMAD R19, R26, 0x57, RZ ;  /* 0x000000571a137824 */ /* 0x000fe200078e02ff */
[----:B------:R-:W0:Y:S01]  /*6080*/  LDC R62, c[0x0][0x248] ;  /* 0x00009200ff3e7b82 */ /* 0x000e220000000800 */
[----:B------:R4:W5:Y:S01]  /*6090*/  LDG.E.U16 R17, desc[UR60][R6.64] ;  /* 0x0000003c06117981 */ /* 0x000962000c1e1500 */
[----:B------:R-:W-:-:S05]  /*60a0*/  LEA.HI.X.SX32 R5, R225, R121, 0x1, P1 ;  /* 0x00000079e1057211 */ /* 0x000fca00008f0eff */
[----:B------:R3:W5:Y:S01]  /*60b0*/  LDG.E.U16 R11, desc[UR60][R4.64] ;  /* 0x0000003c040b7981 */ /* 0x000762000c1e1500 */
[----:B------:R-:W5:Y:S01]  /*60c0*/  LDC R225, c[0x0][0x248] ;  /* 0x00009200ffe17b82 */ /* 0x000f620000000800 */
[----:B----4-:R-:W-:-:S04]  /*60d0*/  IADD3 R6, P0, R205, R120, RZ ;  /* 0x00000078cd067210 */ /* 0x010fc80007f1e0ff */
[-C--:B------:R-:W-:Y:S01]  /*60e0*/  LEA.HI.X.SX32 R7, R222, R121.reuse, 0x1, P0 ;  /* 0x00000079de077211 */ /* 0x080fe200000f0eff */
[----:B------:R-:W-:Y:S01]  /*60f0*/  IMAD R23, R26, 0x67, RZ ;  /* 0x000000671a177824 */ /* 0x000fe200078e02ff */
[----:B---3--:R-:W-:Y:S01]  /*6100*/  IADD3 R4, P1, R204, R120, RZ ;  /* 0x00000078cc047210 */ /* 0x008fe20007f3e0ff */
[----:B------:R-:W-:Y:S01]  /*6110*/  IMAD R21, R26, 0x63, RZ ;  /* 0x000000631a157824 */ /* 0x000fe200078e02ff */
[----:B------:R-:W3:Y:S01]  /*6120*/  LDC R63, c[0x0][0x248] ;  /* 0x00009200ff3f7b82 */ /* 0x000ee20000000800 */
[----:B------:R4:W5:Y:S01]  /*6130*/  LDG.E.U16 R10, desc[UR60][R6.64] ;  /* 0x0000003c060a7981 */ /* 0x000962000c1e1500 */
[----:B------:R-:W-:-:S03]  /*6140*/  LEA.HI.X.SX32 R5, R226, R121, 0x1, P1 ;  /* 0x00000079e2057211 */ /* 0x000fc600008f0eff */
[----:B------:R3:W-:Y:S01]  /*6150*/  STL [R1+0x24], R126 ;  /* 0x0000247e01007387 */ /* 0x0007e20000100800 */
[C---:B------:R-:W-:Y:S02]  /*6160*/  IMAD R28, R26.reuse, 0xf6, RZ ;  /* 0x000000f61a1c7824 */ /* 0x040fe400078e02ff */
[----:B------:R-:W-:Y:S01]  /*6170*/  IMAD R25, R26, 0xee, RZ ;  /* 0x000000ee1a197824 */ /* 0x000fe200078e02ff */
[----:B------:R-:W5:Y:S01]  /*6180*/  LDC R55, c[0x0][0x248] ;  /* 0x00009200ff377b82 */ /* 0x000f620000000800 */
[----:B----4-:R-:W-:Y:S01]  /*6190*/  IADD3 R6, P0, R203, R120, RZ ;  /* 0x00000078cb067210 */ /* 0x010fe20007f1e0ff */
[----:B--2---:R-:W-:Y:S03]  /*61a0*/  STL [R1+0x20], R27 ;  /* 0x0000201b01007387 */ /* 0x004fe60000100800 */
[----:B------:R-:W-:Y:S01]  /*61b0*/  LEA.HI.X.SX32 R7, R229, R121, 0x1, P0 ;  /* 0x00000079e5077211 */ /* 0x000fe200000f0eff */
[----:B------:R-:W2:Y:S02]  /*61c0*/  LDL R215, [R1+0xbb0] ;  /* 0x000bb00001d77983 */ /* 0x000ea40000100800 */
[----:B------:R-:W4:Y:S01]  /*61d0*/  LDC R58, c[0x0][0x248] ;  /* 0x00009200ff3a7b82 */ /* 0x000f220000000800 */
[----:B-1----:R-:W-:-:S02]  /*61e0*/  IMAD R47, R47, 0x11e, RZ ;  /* 0x0000011e2f2f7824 */ /* 0x002fc400078e02ff */
[----:B------:R-:W-:-:S05]  /*61f0*/  IMAD R51, R51, 0x126, RZ ;  /* 0x0000012633337824 */ /* 0x000fca00078e02ff */
[----:B------:R-:W1:Y:S01]  /*6200*/  LDC R67, c[0x0][0x248] ;  /* 0x00009200ff437b82 */ /* 0x000e620000000800 */
[----:B------:R-:W-:Y:S02]  /*6210*/  IMAD R29, R26, 0x7f, RZ ;  /* 0x0000007f1a1d7824 */ /* 0x000fe400078e02ff */
[----:B0-----:R-:W-:Y:S02]  /*6220*/  IMAD R62, R62, 0x136, RZ ;  /* 0x000001363e3e7824 */ /* 0x001fe400078e02ff */
[----:B---3--:R-:W-:-:S03]  /*6230*/  IMAD R63, R63, 0x13c, RZ ;  /* 0x0000013c3f3f7824 */ /* 0x008fc600078e02ff */
[----:B------:R-:W0:Y:S01]  /*6240*/  LDC R126, c[0x0][0x248] ;  /* 0x00009200ff7e7b82 */ /* 0x000e220000000800 */
[----:B-----5:R-:W-:Y:S02]  /*6250*/  IMAD R127, R127, 0x19c, RZ ;  /* 0x0000019c7f7f7824 */ /* 0x020fe400078e02ff */
[----:B------:R-:W-:-:S05]  /*6260*/  IMAD R123, R26, 0x104, RZ ;  /* 0x000001041a7b7824 */ /* 0x000fca00078e02ff */
[----:B------:R-:W3:Y:S08]  /*6270*/  LDC R46, c[0x0][0x248] ;  /* 0x00009200ff2e7b82 */ /* 0x000ef00000000800 */
[----:B------:R-:W5:Y:S08]  /*6280*/  LDC R49, c[0x0][0x248] ;  /* 0x00009200ff317b82 */ /* 0x000f700000000800 */
        /* <DEDUP_REMOVED lines=15> */
[----:B------:R-:W5:Y:S01]  /*6380*/  LDC R122, c[0x0][0x248] ;  /* 0x00009200ff7a7b82 */ /* 0x000f620000000800 */
[----:B------:R4:W-:Y:S07]  /*6390*/  STL [R1+0x1c], R9 ;  /* 0x00001c0901007387 */ /* 0x0009ee0000100800 */
[----:B------:R-:W5:Y:S08]  /*63a0*/  LDC R125, c[0x0][0x248] ;  /* 0x00009200ff7d7b82 */ /* 0x000f700000000800 */
[----:B------:R-:W5:Y:S01]  /*63b0*/  LDC R124, c[0x0][0x248] ;  /* 0x00009200ff7c7b82 */ /* 0x000f620000000800 */
[----:B----4-:R4:W3:Y:S04]  /*63c0*/  LDG.E.U16 R9, desc[UR60][R4.64] ;  /* 0x0000003c04097981 */ /* 0x0108e8000c1e1500 */
[----:B------:R1:W5:Y:S01]  /*63d0*/  LDG.E.U16 R5, desc[UR60][R6.64] ;  /* 0x0000003c06057981 */ /* 0x000362000c1e1500 */
[----:B----4-:R-:W-:Y:S01]  /*63e0*/  LOP3.LUT R4, R2, 0x10, RZ, 0x3c, !PT ;  /* 0x0000001002047812 */ /* 0x010fe200078e3cff */
[----:B-1----:R-:W-:Y:S01]  /*63f0*/  IMAD R7, R26, 0x95, RZ ;  /* 0x000000951a077824 */ /* 0x002fe200078e02ff */
[----:B------:R-:W-:-:S04]  /*6400*/  IADD3 R6, P1, R202, R120, RZ ;  /* 0x00000078ca067210 */ /* 0x000fc80007f3e0ff */
[----:B------:R-:W-:Y:S02]  /*6410*/  LEA.HI.X.SX32 R7, R7, R121, 0x1, P1 ;  /* 0x0000007907077211 */ /* 0x000fe400008f0eff */
[----:B------:R-:W-:-:S03]  /*6420*/  IADD3 R248, P1, R248, R120, RZ ;  /* 0x00000078f8f87210 */ /* 0x000fc60007f3e0ff */
[----:B------:R1:W4:Y:S02]  /*6430*/  LDG.E.U16 R251, desc[UR60][R6.64] ;  /* 0x0000003c06fb7981 */ /* 0x000324000c1e1500 */
[C---:B-1----:R-:W-:Y:S02]  /*6440*/  IMAD R7, R26.reuse, 0xb5, RZ ;  /* 0x000000b51a077824 */ /* 0x042fe400078e02ff */
[----:B------:R-:W-:Y:S04]  /*6450*/  STL [R1+0x18], R20 ;  /* 0x0000181401007387 */ /* 0x000fe80000100800 */
[----:B------:R-:W-:Y:S04]  /*6460*/  STL [R1+0x14], R18 ;  /* 0x0000141201007387 */ /* 0x000fe80000100800 */
[----:B------:R-:W-:Y:S04]  /*6470*/  STL [R1+0x10], R17 ;  /* 0x0000101101007387 */ /* 0x000fe80000100800 */
[----:B------:R-:W-:Y:S04]  /*6480*/  STL [R1+0xc], R11 ;  /* 0x00000c0b01007387 */ /* 0x000fe80000100800 */
[----:B------:R2:W-:Y:S02]  /*6490*/  STL [R1+0x8], R10 ;  /* 0x0000080a01007387 */ /* 0x0005e40000100800 */
[----:B--2---:R-:W-:Y:S01]  /*64a0*/  IMAD.IADD R10, R215, 0x1, R4 ;  /* 0x00000001d70a7824 */ /* 0x004fe200078e0204 */
[----:B------:R-:W-:Y:S01]  /*64b0*/  IADD3 R4, P0, R201, R120, RZ ;  /* 0x00000078c9047210 */ /* 0x000fe20007f1e0ff */
[----:B------:R-:W-:-:S05]  /*64c0*/  IMAD R11, R26, 0xa5, RZ ;  /* 0x000000a51a0b7824 */ /* 0x000fca00078e02ff */
[----:B------:R-:W-:Y:S02]  /*64d0*/  LEA.HI.X.SX32 R249, R11, R121, 0x1, P1 ;  /* 0x000000790bf97211 */ /* 0x000fe400008f0eff */
[----:B------:R-:W-:Y:S02]  /*64e0*/  IADD3 R242, P1, R242, R120, RZ ;  /* 0x00000078f2f27210 */ /* 0x000fe40007f3e0ff */
[----:B------:R-:W-:Y:S01]  /*64f0*/  IADD3 R8, R215, R8, RZ ;  /* 0x00000008d7087210 */ /* 0x000fe20007ffe0ff */
[----:B------:R1:W-:Y:S01]  /*6500*/  STS.U16 [R10+0x10080], R70 ;  /* 0x010080460a007388 */ /* 0x0003e20000000400 */
[----:B------:R-:W-:-:S03]  /*6510*/  IMAD R11, R26, 0x7e, RZ ;  /* 0x0000007e1a0b7824 */ /* 0x000fc600078e02ff */
[----:B------:R2:W-:Y:S04]  /*6520*/  STS.U16 [R10+0x10480], R71 ;  /* 0x010480470a007388 */ /* 0x0005e80000000400 */
[----:B------:R0:W-:Y:S01]  /*6530*/  STS.U16 [R10+0x10880], R75 ;  /* 0x0108804b0a007388 */ /* 0x0001e20000000400 */
[C---:B------:R-:W-:Y:S01]  /*6540*/  IMAD R17, R26.reuse, 0x96, RZ ;  /* 0x000000961a117824 */ /* 0x040fe200078e02ff */
[----:B-1----:R-:W1:Y:S02]  /*6550*/  LDC R70, c[0x0][0x248] ;  /* 0x00009200ff467b82 */ /* 0x002e640000000800 */
[----:B------:R-:W-:Y:S04]  /*6560*/  STS.U16 [R10+0x10c80], R119 ;  /* 0x010c80770a007388 */ /* 0x000fe80000000400 */
[----:B------:R0:W-:Y:S01]  /*6570*/  STS.U16 [R10+0x11080], R118 ;  /* 0x011080760a007388 */ /* 0x0001e20000000400 */
[C---:B------:R-:W-:Y:S01]  /*6580*/  IMAD R18, R26.reuse, 0xde, RZ ;  /* 0x000000de1a127824 */ /* 0x040fe200078e02ff */
[----:B--2---:R-:W2:Y:S02]  /*6590*/  LDC R71, c[0x0][0x248] ;  /* 0x00009200ff477b82 */ /* 0x004ea40000000800 */
[----:B------:R-:W-:Y:S04]  /*65a0*/  STS.U16 [R10+0x11480], R117 ;  /* 0x011480750a007388 */ /* 0x000fe80000000400 */
[----:B------:R-:W-:Y:S01]  /*65b0*/  STS.U16 [R10+0x11880], R116 ;  /* 0x011880740a007388 */ /* 0x000fe20000000400 */
[----:B------:R-:W-:Y:S01]  /*65c0*/  IMAD R27, R26, 0x77, RZ ;  /* 0x000000771a1b7824 */ /* 0x000fe200078e02ff */
[----:B0-----:R-:W0:Y:S02]  /*65d0*/  LDC R75, c[0x0][0x248] ;  /* 0x00009200ff4b7b82 */ /* 0x001e240000000800 */
[----:B------:R-:W-:Y:S04]  /*65e0*/  STS.U16 [R10+0x11c80], R115 ;  /* 0x011c80730a007388 */ /* 0x000fe80000000400 */
[----:B------:R-:W-:Y:S01]  /*65f0*/  STS.U16 [R10+0x12080], R114 ;  /* 0x012080720a007388 */ /* 0x000fe20000000400 */
[----:B------:R-:W-:Y:S01]  /*6600*/  IMAD R55, R55, 0x12c, RZ ;  /* 0x0000012c37377824 */ /* 0x000fe200078e02ff */
[----:B------:R-:W1:Y:S02]  /*6610*/  LDC R118, c[0x0][0x248] ;  /* 0x00009200ff767b82 */ /* 0x000e640000000800 */
[----:B------:R-:W-:Y:S04]  /*6620*/  STS.U16 [R10+0x12480], R113 ;  /* 0x012480710a007388 */ /* 0x000fe80000000400 */
[----:B------:R-:W-:Y:S04]  /*6630*/  STS.U16 [R10+0x12880], R112 ;  /* 0x012880700a007388 */ /* 0x000fe80000000400 */
[----:B------:R-:W-:Y:S04]  /*6640*/  STS.U16 [R10+0x12c80], R111 ;  /* 0x012c806f0a007388 */ /* 0x000fe80000000400 */
[----:B------:R-:W-:Y:S04]  /*6650*/  STS.U16 [R10+0x13080], R110 ;  /* 0x0130806e0a007388 */ /* 0x000fe80000000400 */
[----:B------:R-:W-:Y:S04]  /*6660*/  STS.U16 [R10+0x13480], R109 ;  /* 0x0134806d0a007388 */ /* 0x000fe80000000400 */
[----:B------:R-:W-:Y:S04]  /*6670*/  STS.U16 [R10+0x13880], R108 ;  /* 0x0138806c0a007388 */ /* 0x000fe80000000400 */
[----:B------:R2:W-:Y:S04]  /*6680*/  STS.U16 [R10+0x13c80], R107 ;  /* 0x013c806b0a007388 */ /* 0x0005e80000000400 */
[----:B------:R-:W-:Y:S04]  /*6690*/  STS.U16 [R10+0x14080], R106 ;  /* 0x0140806a0a007388 */ /* 0x000fe80000000400 */
[----:B------:R-:W-:Y:S04]  /*66a0*/  STS.U16 [R10+0x14480], R105 ;  /* 0x014480690a007388 */ /* 0x000fe80000000400 */
[----:B------:R-:W-:Y:S01]  /*66b0*/  STS.U16 [R10+0x14880], R104 ;  /* 0x014880680a007388 */ /* 0x000fe20000000400 */
[----:B------:R-:W-:Y:S01]  /*66c0*/  IMAD R58, R58, 0x12e, RZ ;  /* 0x0000012e3a3a7824 */ /* 0x000fe200078e02ff */
[----:B--2---:R-:W2:Y:S02]  /*66d0*/  LDC R107, c[0x0][0x248] ;  /* 0x00009200ff6b7b82 */ /* 0x004ea40000000800 */
[----:B------:R0:W-:Y:S04]  /*66e0*/  STS.U16 [R10+0x14c80], R103 ;  /* 0x014c80670a007388 */ /* 0x0001e80000000400 */
[----:B------:R-:W-:Y:S04]  /*66f0*/  STS.U16 [R10+0x15080], R102 ;  /* 0x015080660a007388 */ /* 0x000fe80000000400 */
[----:B------:R-:W-:Y:S04]  /*6700*/  STS.U16 [R10+0x15480], R101 ;  /* 0x015480650a007388 */ /* 0x000fe80000000400 */
[----:B------:R-:W-:Y:S01]  /*6710*/  STS.U16 [R10+0x15880], R100 ;  /* 0x015880640a007388 */ /* 0x000fe20000000400 */
[----:B0-----:R-:W0:Y:S03]  /*6720*/  LDC R103, c[0x0][0x248] ;  /* 0x00009200ff677b82 */ /* 0x001e260000000800 */
[----:B------:R-:W-:Y:S04]  /*6730*/  STS.U16 [R10+0x15c80], R99 ;  /* 0x015c80630a007388 */ /* 0x000fe80000000400 */
[----:B------:R1:W-:Y:S04]  /*6740*/  STS.U16 [R10+0x16080], R98 ;  /* 0x016080620a007388 */ /* 0x0003e80000000400 */
[----:B---3--:R3:W-:Y:S01]  /*6750*/  STL [R1+0x4], R9 ;  /* 0x0000040901007387 */ /* 0x0087e20000100800 */
[----:B-1----:R-:W1:Y:S03]  /*6760*/  LDC R98, c[0x0][0x248] ;  /* 0x00009200ff627b82 */ /* 0x002e660000000800 */
[----:B------:R-:W-:Y:S04]  /*6770*/  STS.U16 [R10+0x16480], R97 ;  /* 0x016480610a007388 */ /* 0x000fe80000000400 */
[----:B------:R-:W-:Y:S04]  /*6780*/  STS.U16 [R10+0x16880], R96 ;  /* 0x016880600a007388 */ /* 0x000fe80000000400 */
[----:B------:R2:W-:Y:S01]  /*6790*/  STS.U16 [R10+0x16c80], R95 ;  /* 0x016c805f0a007388 */ /* 0x0005e20000000400 */
[C---:B---3--:R-:W-:Y:S01]  /*67a0*/  IMAD R9, R26.reuse, 0x9d, RZ ;  /* 0x0000009d1a097824 */ /* 0x048fe200078e02ff */
[----:B------:R-:W3:Y:S02]  /*67b0*/  LDC R102, c[0x0][0x248] ;  /* 0x00009200ff667b82 */ /* 0x000ee40000000800 */
[----:B-----5:R5:W-:Y:S04]  /*67c0*/  STL [R1], R5 ;  /* 0x0000000501007387 */ /* 0x020be80000100800 */
[----:B------:R-:W-:Y:S02]  /*67d0*/  STS.U16 [R10+0x17080], R94 ;  /* 0x0170805e0a007388 */ /* 0x000fe40000000400 */
[----:B--2---:R-:W2:Y:S02]  /*67e0*/  LDC R95, c[0x0][0x248] ;  /* 0x00009200ff5f7b82 */ /* 0x004ea40000000800 */
[----:B------:R-:W-:Y:S01]  /*67f0*/  STS.U16 [R10+0x17480], R93 ;  /* 0x0174805d0a007388 */ /* 0x000fe20000000400 */
[----:B-----5:R-:W-:-:S03]  /*6800*/  IMAD R5, R26, 0x8d, RZ ;  /* 0x0000008d1a057824 */ /* 0x020fc600078e02ff */
[----:B------:R-:W-:Y:S04]  /*6810*/  STS.U16 [R10+0x17880], R92 ;  /* 0x0178805c0a007388 */ /* 0x000fe80000000400 */
[----:B------:R5:W-:Y:S01]  /*6820*/  STS.U16 [R10+0x80], R91 ;  /* 0x0000805b0a007388 */ /* 0x000be20000000400 */
[----:B------:R-:W-:-:S03]  /*6830*/  LEA.HI.X.SX32 R5, R5, R121, 0x1, P0 ;  /* 0x0000007905057211 */ /* 0x000fc600000f0eff */
[----:B------:R-:W-:Y:S04]  /*6840*/  STS.U16 [R10+0x480], R90 ;  /* 0x0004805a0a007388 */ /* 0x000fe80000000400 */
[----:B------:R-:W-:Y:S04]  /*6850*/  STS.U16 [R10+0x880], R89 ;  /* 0x000880590a007388 */ /* 0x000fe80000000400 */
[----:B------:R-:W-:Y:S01]  /*6860*/  STS.U16 [R10+0xc80], R88 ;  /* 0x000c80580a007388 */ /* 0x000fe20000000400 */
[----:B-----5:R-:W5:Y:S03]  /*6870*/  LDC R91, c[0x0][0x248] ;  /* 0x00009200ff5b7b82 */ /* 0x020f660000000800 */
[----:B------:R0:W4:Y:S04]  /*6880*/  LDG.E.U16 R252, desc[UR60][R4.64] ;  /* 0x0000003c04fc7981 */ /* 0x000128000c1e1500 */
[----:B------:R1:W-:Y:S04]  /*6890*/  STS.U16 [R10+0x1080], R87 ;  /* 0x001080570a007388 */ /* 0x0003e80000000400 */
[----:B------:R-:W-:Y:S04]  /*68a0*/  STS.U16 [R10+0x1480], R86 ;  /* 0x001480560a007388 */ /* 0x000fe80000000400 */
[----:B------:R-:W-:Y:S01]  /*68b0*/  STS.U16 [R10+0x1880], R85 ;  /* 0x001880550a007388 */ /* 0x000fe20000000400 */
[-C--:B0-----:R-:W-:Y:S01]  /*68c0*/  IADD3 R4, P0, R200, R120.reuse, RZ ;  /* 0x00000078c8047210 */ /* 0x081fe20007f1e0ff */
[----:B-1----:R-:W0:Y:S02]  /*68d0*/  LDC R87, c[0x0][0x248] ;  /* 0x00009200ff577b82 */ /* 0x002e240000000800 */
[----:B------:R-:W-:Y:S01]  /*68e0*/  STS.U16 [R10+0x1c80], R84 ;  /* 0x001c80540a007388 */ /* 0x000fe20000000400 */
[-C--:B------:R-:W-:Y:S01]  /*68f0*/  LEA.HI.X.SX32 R5, R9, R121.reuse, 0x1, P0 ;  /* 0x0000007909057211 */ /* 0x080fe200000f0eff */
[----:B------:R-:W-:Y:S01]  /*6900*/  IMAD R9, R26, 0xad, RZ ;  /* 0x000000ad1a097824 */ /* 0x000fe200078e02ff */
[----:B------:R-:W-:Y:S01]  /*6910*/  IADD3 R246, P0, R246, R120, RZ ;  /* 0x00000078f6f67210 */ /* 0x000fe20007f1e0ff */
[----:B------:R-:W-:Y:S04]  /*6920*/  STS.U16 [R10+0x2080], R83 ;  /* 0x002080530a007388 */ /* 0x000fe80000000400 */
[----:B------:R1:W-:Y:S01]  /*6930*/  STS.U16 [R10+0x2480], R82 ;  /* 0x002480520a007388 */ /* 0x0003e20000000400 */
[----:B------:R-:W-:-:S03]  /*6940*/  LEA.HI.X.SX32 R247, R9, R121, 0x1, P0 ;  /* 0x0000007909f77211 */ /* 0x000fc600000f0eff */
[----:B------:R-:W-:Y:S01]  /*6950*/  STS.U16 [R10+0x2880], R81 ;  /* 0x002880510a007388 */ /* 0x000fe20000000400 */
[----:B------:R-:W-:-:S03]  /*6960*/  IADD3 R244, P0, R244, R120, RZ ;  /* 0x00000078f4f47210 */ /* 0x000fc60007f1e0ff */
[----:B------:R-:W-:Y:S01]  /*6970*/  STS.U16 [R10+0x2c80], R80 ;  /* 0x002c80500a007388 */ /* 0x000fe20000000400 */
[-C--:B------:R-:W-:Y:S01]  /*6980*/  LEA.HI.X.SX32 R245, R7, R121.reuse, 0x1, P0 ;  /* 0x0000007907f57211 */ /* 0x080fe200000f0eff */
[----:B------:R-:W-:Y:S01]  /*6990*/  IMAD R7, R26, 0xc5, RZ ;  /* 0x000000c51a077824 */ /* 0x000fe200078e02ff */
[----:B------:R-:W3:Y:S01]  /*69a0*/  LDC R111, c[0x0][0x248] ;  /* 0x00009200ff6f7b82 */ /* 0x000ee20000000800 */
[----:B------:R2:W4:Y:S01]  /*69b0*/  LDG.E.U16 R250, desc[UR60][R4.64] ;  /* 0x0000003c04fa7981 */ /* 0x000522000c1e1500 */
[----:B------:R-:W-:Y:S01]  /*69c0*/  IADD3 R240, P0, R240, R120, RZ ;  /* 0x00000078f0f07210 */ /* 0x000fe20007f1e0ff */
[C---:B------:R-:W-:Y:S02]  /*69d0*/  IMAD R9, R26.reuse, 0xec, RZ ;  /* 0x000000ec1a097824 */ /* 0x040fe400078e02ff */
[----:B------:R-:W-:Y:S03]  /*69e0*/  STS.U16 [R10+0x3080], R79 ;  /* 0x0030804f0a007388 */ /* 0x000fe60000000400 */
[----:B-1----:R-:W1:Y:S01]  /*69f0*/  LDC R82, c[0x0][0x248] ;  /* 0x00009200ff527b82 */ /* 0x002e620000000800 */
[----:B------:R-:W-:Y:S01]  /*6a00*/  STS.U16 [R10+0x3480], R78 ;  /* 0x0034804e0a007388 */ /* 0x000fe20000000400 */
[----:B--2---:R-:W-:Y:S01]  /*6a10*/  IMAD R5, R26, 0xbd, RZ ;  /* 0x000000bd1a057824 */ /* 0x004fe200078e02ff */
[----:B------:R-:W-:-:S02]  /*6a20*/  LEA.HI.X.SX32 R241, R7, R121, 0x1, P0 ;  /* 0x0000007907f17211 */ /* 0x000fc400000f0eff */
[----:B------:R2:W-:Y:S01]  /*6a30*/  STS.U16 [R10+0x3880], R77 ;  /* 0x0038804d0a007388 */ /* 0x0005e20000000400 */
[-C--:B------:R-:W-:Y:S02]  /*6a40*/  IADD3 R238, P0, R238, R120.reuse, RZ ;  /* 0x00000078eeee7210 */ /* 0x080fe40007f1e0ff */
[-C--:B------:R-:W-:Y:S01]  /*6a50*/  LEA.HI.X.SX32 R243, R5, R121.reuse, 0x1, P1 ;  /* 0x0000007905f37211 */ /* 0x080fe200008f0eff */
[----:B------:R-:W-:Y:S01]  /*6a60*/  IMAD R5, R26, 0xcd, RZ ;  /* 0x000000cd1a057824 */ /* 0x000fe200078e02ff */
[-C--:B------:R-:W-:Y:S01]  /*6a70*/  IADD3 R236, P1, R236, R120.reuse, RZ ;  /* 0x00000078ecec7210 */ /* 0x080fe20007f3e0ff */
[----:B------:R-:W-:Y:S01]  /*6a80*/  IMAD R7, R26, 0xd5, RZ ;  /* 0x000000d51a077824 */ /* 0x000fe200078e02ff */
[----:B------:R-:W-:Y:S01]  /*6a90*/  STS.U16 [R10+0x3c80], R76 ;  /* 0x003c804c0a007388 */ /* 0x000fe20000000400 */
[----:B------:R-:W-:Y:S01]  /*6aa0*/  LOP3.LUT R4, R2, 0x30, RZ, 0x3c, !PT ;  /* 0x0000003002047812 */ /* 0x000fe200078e3cff */
[----:B------:R-:W5:Y:S01]  /*6ab0*/  LDC R83, c[0x0][0x248] ;  /* 0x00009200ff537b82 */ /* 0x000f620000000800 */
[-C--:B------:R-:W-:Y:S01]  /*6ac0*/  LEA.HI.X.SX32 R239, R5, R121.reuse, 0x1, P0 ;  /* 0x0000007905ef7211 */ /* 0x080fe200000f0eff */
[----:B------:R-:W-:Y:S01]  /*6ad0*/  IMAD R5, R26, 0xdd, RZ ;  /* 0x000000dd1a057824 */ /* 0x000fe200078e02ff */
[-C--:B------:R-:W-:Y:S01]  /*6ae0*/  IADD3 R234, P0, R234, R120.reuse, RZ ;  /* 0x00000078eaea7210 */ /* 0x080fe20007f1e0ff */
[----:B------:R-:W-:Y:S03]  /*6af0*/  STS.U16 [R10+0x4480], R130 ;  /* 0x004480820a007388 */ /* 0x000fe60000000400 */
[-C--:B------:R-:W-:Y:S01]  /*6b00*/  LEA.HI.X.SX32 R235, R5, R121.reuse, 0x1, P0 ;  /* 0x0000007905eb7211 */ /* 0x080fe200000f0eff */
[----:B------:R-:W-:Y:S01]  /*6b10*/  IMAD R5, R26, 0xe5, RZ ;  /* 0x000000e51a057824 */ /* 0x000fe200078e02ff */
[-C--:B------:R-:W-:Y:S01]  /*6b20*/  IADD3 R232, P0, R232, R120.reuse, RZ ;  /* 0x00000078e8e87210 */ /* 0x080fe20007f1e0ff */
[----:B------:R-:W-:Y:S01]  /*6b30*/  STS.U16 [R10+0x4880], R131 ;  /* 0x004880830a007388 */ /* 0x000fe20000000400 */
[-C--:B------:R-:W-:Y:S01]  /*6b40*/  LEA.HI.X.SX32 R237, R7, R121.reuse, 0x1, P1 ;  /* 0x0000007907ed7211 */ /* 0x080fe200008f0eff */
[----:B--2---:R-:W2:Y:S01]  /*6b50*/  LDC R77, c[0x0][0x248] ;  /* 0x00009200ff4d7b82 */ /* 0x004ea20000000800 */
[-C--:B------:R-:W-:Y:S01]  /*6b60*/  LEA.HI.X.SX32 R233, R5, R121.reuse, 0x1, P0 ;  /* 0x0000007905e97211 */ /* 0x080fe200000f0eff */
[----:B------:R-:W-:Y:S01]  /*6b70*/  IMAD R5, R26, 0xf5, RZ ;  /* 0x000000f51a057824 */ /* 0x000fe200078e02ff */
[-C--:B------:R-:W-:Y:S01]  /*6b80*/  IADD3 R228, P0, R228, R120.reuse, RZ ;  /* 0x00000078e4e47210 */ /* 0x080fe20007f1e0ff */
[----:B------:R-:W-:Y:S01]  /*6b90*/  IMAD R7, R26, 0xed, RZ ;  /* 0x000000ed1a077824 */ /* 0x000fe200078e02ff */
[-C--:B------:R-:W-:Y:S01]  /*6ba0*/  IADD3 R230, P1, R230, R120.reuse, RZ ;  /* 0x00000078e6e67210 */ /* 0x080fe20007f3e0ff */
[----:B------:R-:W-:Y:S01]  /*6bb0*/  STS.U16 [R10+0x4c80], R132 ;  /* 0x004c80840a007388 */ /* 0x000fe20000000400 */
[-C--:B------:R-:W-:Y:S01]  /*6bc0*/  LEA.HI.X.SX32 R229, R5, R121.reuse, 0x1, P0 ;  /* 0x0000007905e57211 */ /* 0x080fe200000f0eff */
[----:B------:R-:W-:Y:S01]  /*6bd0*/  IMAD R5, R26, 0xfd, RZ ;  /* 0x000000fd1a057824 */ /* 0x000fe200078e02ff */
[----:B------:R-:W-:Y:S01]  /*6be0*/  IADD3 R6, P0, R199, R120, RZ ;  /* 0x00000078c7067210 */ /* 0x000fe20007f1e0ff */
[----:B------:R-:W-:Y:S01]  /*6bf0*/  STS.U16 [R10+0x5080], R133 ;  /* 0x005080850a007388 */ /* 0x000fe20000000400 */
[----:B------:R-:W-:-:S03]  /*6c00*/  LEA.HI.X.SX32 R231, R7, R121, 0x1, P1 ;  /* 0x0000007907e77211 */ /* 0x000fc600008f0eff */
[----:B------:R-:W-:Y:S01]  /*6c10*/  STS.U16 [R10+0x5480], R134 ;  /* 0x005480860a007388 */ /* 0x000fe20000000400 */
[----:B------:R-:W-:-:S03]  /*6c20*/  LEA.HI.X.SX32 R7, R5, R121, 0x1, P0 ;  /* 0x0000007905077211 */ /* 0x000fc600000f0eff */
        /* <DEDUP_REMOVED lines=11> */
[----:B------:R-:W-:Y:S01]  /*6ce0*/  STS.U16 [R10+0x4080], R64 ;  /* 0x004080400a007388 */ /* 0x000fe20000000400 */
[----:B------:R-:W-:Y:S01]  /*6cf0*/  IMAD R5, R26, 0x3f, RZ ;  /* 0x0000003f1a057824 */ /* 0x000fe200078e02ff */
[----:B------:R-:W-:Y:S01]  /*6d00*/  IADD3 R4, R215, R4, RZ ;  /* 0x00000004d7047210 */ /* 0x000fe20007ffe0ff */
[----:B------:R-:W-:Y:S01]  /*6d10*/  IMAD R67, R67, 0x13e, RZ ;  /* 0x0000013e43437824 */ /* 0x000fe200078e02ff */
[----:B------:R0:W-:Y:S01]  /*6d20*/  STS.U16 [R8+0x7100], R194 ;  /* 0x007100c208007388 */ /* 0x0001e20000000400 */
[----:B------:R-:W-:Y:S01]  /*6d30*/  IMAD R71, R71, 0x146, RZ ;  /* 0x0000014647477824 */ /* 0x000fe200078e02ff */
[----:B------:R-:W2:Y:S02]  /*6d40*/  LDC R115, c[0x0][0x248] ;  /* 0x00009200ff737b82 */ /* 0x000ea40000000800 */
[----:B------:R3:W4:Y:S01]  /*6d50*/  LDG.E.U16 R226, desc[UR60][R6.64] ;  /* 0x0000003c06e27981 */ /* 0x000722000c1e1500 */
[----:B------:R-:W-:-:S03]  /*6d60*/  LEA.HI.X.SX32 R215, R9, R121, 0x1, P2 ;  /* 0x0000007909d77211 */ /* 0x000fc600010f0eff */
[----:B------:R-:W-:Y:S01]  /*6d70*/  STS.U16 [R8+0x100], R148 ;  /* 0x0001009408007388 */ /* 0x000fe20000000400 */
[-C--:B0-----:R-:W-:Y:S01]  /*6d80*/  IADD3 R194, P1, R9, R120.reuse, RZ ;  /* 0x0000007809c27210 */ /* 0x081fe20007f3e0ff */
[----:B------:R-:W-:Y:S02]  /*6d90*/  IMAD R75, R75, 0x14e, RZ ;  /* 0x0000014e4b4b7824 */ /* 0x000fe400078e02ff */
[----:B------:R-:W-:Y:S01]  /*6da0*/  STS.U16 [R8+0x10100], R149 ;  /* 0x0101009508007388 */ /* 0x000fe20000000400 */
[----:B-1----:R-:W-:Y:S01]  /*6db0*/  IMAD R82, R82, 0x156, RZ ;  /* 0x0000015652527824 */ /* 0x002fe200078e02ff */
[----:B------:R-:W0:Y:S01]  /*6dc0*/  LDC R10, c[0x0][0x248] ;  /* 0x00009200ff0a7b82 */ /* 0x000e220000000800 */
[----:B---3--:R-:W-:Y:S01]  /*6dd0*/  IMAD R7, R26, 0xfc, RZ ;  /* 0x000000fc1a077824 */ /* 0x008fe200078e02ff */
[----:B------:R-:W-:Y:S01]  /*6de0*/  STS.U16 [R8+0x10500], R150 ;  /* 0x0105009608007388 */ /* 0x000fe20000000400 */
[----:B------:R-:W-:-:S03]  /*6df0*/  IADD3 R6, P2, R212, R120, RZ ;  /* 0x00000078d4067210 */ /* 0x000fc60007f5e0ff */
[----:B------:R-:W-:Y:S01]  /*6e00*/  STS.U16 [R8+0x10900], R151 ;  /* 0x0109009708007388 */ /* 0x000fe20000000400 */
[----:B-----5:R-:W-:Y:S01]  /*6e10*/  IMAD R83, R83, 0x15c, RZ ;  /* 0x0000015c53537824 */ /* 0x020fe200078e02ff */
[----:B------:R-:W1:Y:S02]  /*6e20*/  LDC R64, c[0x0][0x248] ;  /* 0x00009200ff407b82 */ /* 0x000e640000000800 */
[----:B------:R-:W-:Y:S04]  /*6e30*/  STS.U16 [R8+0x10d00], R153 ;  /* 0x010d009908007388 */ /* 0x000fe80000000400 */
[----:B------:R-:W-:Y:S01]  /*6e40*/  STS.U16 [R8+0x11100], R154 ;  /* 0x0111009a08007388 */ /* 0x000fe20000000400 */
[----:B------:R-:W-:Y:S01]  /*6e50*/  IMAD R87, R87, 0x15e, RZ ;  /* 0x0000015e57577824 */ /* 0x000fe200078e02ff */
[----:B------:R-:W3:Y:S02]  /*6e60*/  LDC R79, c[0x0][0x248] ;  /* 0x00009200ff4f7b82 */ /* 0x000ee40000000800 */
[----:B------:R-:W-:Y:S04]  /*6e70*/  STS.U16 [R8+0x11500], R155 ;  /* 0x0115009b08007388 */ /* 0x000fe80000000400 */
[----:B------:R-:W-:Y:S01]  /*6e80*/  STS.U16 [R8+0x11900], R157 ;  /* 0x0119009d08007388 */ /* 0x000fe20000000400 */
[----:B------:R-:W-:Y:S01]  /*6e90*/  IMAD R95, R95, 0x16c, RZ ;  /* 0x0000016c5f5f7824 */ /* 0x000fe200078e02ff */
[----:B------:R-:W5:Y:S02]  /*6ea0*/  LDC R80, c[0x0][0x248] ;  /* 0x00009200ff507b82 */ /* 0x000f640000000800 */
        /* <DEDUP_REMOVED lines=39> */
[----:B------:R-:W1:Y:S02]  /*7120*/  LDC R46, c[0x0][0x248] ;  /* 0x00009200ff2e7b82 */ /* 0x000e640000000800 */
[----:B------:R-:W-:Y:S04]  /*7130*/  STS.U16 [R8+0x16d00], R129 ;  /* 0x016d008108007388 */ /* 0x000fe80000000400 */
[----:B------:R-:W-:Y:S01]  /*7140*/  STS.U16 [R8+0x17100], R180 ;  /* 0x017100b408007388 */ /* 0x000fe20000000400 */
[----:B------:R-:W-:Y:S01]  /*7150*/  IMAD R56, R56, 0x228, RZ ;  /* 0x0000022838387824 */ /* 0x000fe200078e02ff */
[----:B------:R-:W4:Y:S02]  /*7160*/  LDC R90, c[0x0][0x248] ;  /* 0x00009200ff5a7b82 */ /* 0x000f240000000800 */
[----:B------:R-:W-:Y:S04]  /*7170*/  STS.U16 [R8+0x17500], R181 ;  /* 0x017500b508007388 */ /* 0x000fe80000000400 */
[----:B------:R-:W-:Y:S01]  /*7180*/  STS.U16 [R8+0x17900], R182 ;  /* 0x017900b608007388 */ /* 0x000fe20000000400 */
[----:B------:R-:W-:Y:S01]  /*7190*/  IMAD R54, R54, 0x226, RZ ;  /* 0x0000022636367824 */ /* 0x000fe200078e02ff */
[----:B------:R-:W4:Y:S02]  /*71a0*/  LDC R93, c[0x0][0x248] ;  /* 0x00009200ff5d7b82 */ /* 0x000f240000000800 */
[----:B------:R2:W-:Y:S04]  /*71b0*/  STS.U16 [R8+0x500], R45 ;  /* 0x0005002d08007388 */ /* 0x0005e80000000400 */
[----:B------:R-:W-:Y:S01]  /*71c0*/  STS.U16 [R8+0x900], R44 ;  /* 0x0009002c08007388 */ /* 0x000fe20000000400 */
[----:B------:R-:W-:Y:S01]  /*71d0*/  IMAD R53, R53, 0x113, RZ ;  /* 0x0000011335357824 */ /* 0x000fe200078e02ff */
[----:B------:R-:W4:Y:S02]  /*71e0*/  LDC R97, c[0x0][0x248] ;  /* 0x00009200ff617b82 */ /* 0x000f240000000800 */
[----:B------:R-:W-:Y:S04]  /*71f0*/  STS.U16 [R8+0xd00], R43 ;  /* 0x000d002b08007388 */ /* 0x000fe80000000400 */
[----:B------:R0:W-:Y:S01]  /*7200*/  STS.U16 [R8+0x1100], R42 ;  /* 0x0011002a08007388 */ /* 0x0001e20000000400 */
[----:B------:R-:W-:Y:S01]  /*7210*/  IMAD R52, R52, 0x22e, RZ ;  /* 0x0000022e34347824 */ /* 0x000fe200078e02ff */
[----:B--2---:R-:W2:Y:S02]  /*7220*/  LDC R45, c[0x0][0x248] ;  /* 0x00009200ff2d7b82 */ /* 0x004ea40000000800 */
[----:B------:R-:W-:Y:S04]  /*7230*/  STS.U16 [R8+0x1500], R41 ;  /* 0x0015002908007388 */ /* 0x000fe80000000400 */
[----:B------:R-:W-:Y:S02]  /*7240*/  STS.U16 [R8+0x1900], R40 ;  /* 0x0019002808007388 */ /* 0x000fe40000000400 */
[----:B0-----:R-:W0:Y:S02]  /*7250*/  LDC R42, c[0x0][0x248] ;  /* 0x00009200ff2a7b82 */ /* 0x001e240000000800 */
[----:B------:R-:W-:Y:S04]  /*7260*/  STS.U16 [R8+0x1d00], R39 ;  /* 0x001d002708007388 */ /* 0x000fe80000000400 */
[----:B------:R3:W-:Y:S02]  /*7270*/  STS.U16 [R8+0x2100], R38 ;  /* 0x0021002608007388 */ /* 0x0007e40000000400 */
[----:B------:R-:W5:Y:S02]  /*7280*/  LDC R43, c[0x0][0x248] ;  /* 0x00009200ff2b7b82 */ /* 0x000f640000000800 */
[----:B------:R1:W-:Y:S04]  /*7290*/  STS.U16 [R8+0x2500], R37 ;  /* 0x0025002508007388 */ /* 0x0003e80000000400 */
[----:B------:R-:W-:Y:S02]  /*72a0*/  STS.U16 [R8+0x2900], R36 ;  /* 0x0029002408007388 */ /* 0x000fe40000000400 */
[----:B---3--:R-:W3:Y:S02]  /*72b0*/  LDC R38, c[0x0][0x248] ;  /* 0x00009200ff267b82 */ /* 0x008ee40000000800 */
[----:B------:R1:W-:Y:S04]  /*72c0*/  STS.U16 [R8+0x2d00], R35 ;  /* 0x002d002308007388 */ /* 0x0003e80000000400 */
[----:B------:R1:W-:Y:S02]  /*72d0*/  STS.U16 [R8+0x3100], R34 ;  /* 0x0031002208007388 */ /* 0x0003e40000000400 */
[----:B-1----:R-:W1:Y:S02]  /*72e0*/  LDC R37, c[0x0][0x248] ;  /* 0x00009200ff257b82 */ /* 0x002e640000000800 */
[----:B------:R2:W-:Y:S04]  /*72f0*/  STS.U16 [R8+0x3500], R33 ;  /* 0x0035002108007388 */ /* 0x0005e80000000400 */
[----:B------:R2:W-:Y:S01]  /*7300*/  STS.U16 [R8+0x3900], R32 ;  /* 0x0039002008007388 */ /* 0x0005e20000000400 */
[C---:B------:R-:W-:Y:S01]  /*7310*/  IMAD R35, R26.reuse, 0x8e, RZ ;  /* 0x0000008e1a237824 */ /* 0x040fe200078e02ff */
[----:B------:R-:W4:Y:S02]  /*7320*/  LDC R34, c[0x0][0x248] ;  /* 0x00009200ff227b82 */ /* 0x000f240000000800 */
[----:B------:R-:W-:Y:S01]  /*7330*/  STS.U16 [R8+0x3d00], R31 ;  /* 0x003d001f08007388 */ /* 0x000fe20000000400 */
[----:B--2---:R-:W-:-:S03]  /*7340*/  IMAD R33, R26, 0x86, RZ ;  /* 0x000000861a217824 */ /* 0x004fc600078e02ff */
[----:B------:R-:W-:Y:S01]  /*7350*/  STS.U16 [R8+0x4500], R183 ;  /* 0x004500b708007388 */ /* 0x000fe20000000400 */
[----:B------:R-:W-:Y:S01]  /*7360*/  IMAD R50, R50, 0x117, RZ ;  /* 0x0000011732327824 */ /* 0x000fe200078e02ff */
[----:B------:R-:W2:Y:S02]  /*7370*/  LDC R32, c[0x0][0x248] ;  /* 0x00009200ff207b82 */ /* 0x000ea40000000800 */
[----:B------:R-:W-:Y:S04]  /*7380*/  STS.U16 [R8+0x4900], R184 ;  /* 0x004900b808007388 */ /* 0x000fe80000000400 */
[----:B------:R-:W-:Y:S01]  /*7390*/  STS.U16 [R8+0x4d00], R185 ;  /* 0x004d00b908007388 */ /* 0x000fe20000000400 */
[----:B------:R-:W-:Y:S01]  /*73a0*/  IMAD R61, R61, 0x24e, RZ ;  /* 0x0000024e3d3d7824 */ /* 0x000fe200078e02ff */
[----:B------:R-:W2:Y:S02]  /*73b0*/  LDC R40, c[0x0][0x248] ;  /* 0x00009200ff287b82 */ /* 0x000ea40000000800 */
        /* <DEDUP_REMOVED lines=20> */
[----:B------:R-:W-:Y:S01]  /*7500*/  STS.U16 [R8+0x7d00], R197 ;  /* 0x007d00c508007388 */ /* 0x000fe20000000400 */
[----:B0-----:R-:W-:-:S03]  /*7510*/  LEA.HI.X.SX32 R195, R216, R121, 0x1, P1 ;  /* 0x00000079d8c37211 */ /* 0x001fc600008f0eff */
[----:B------:R-:W-:Y:S01]  /*7520*/  STS.U16 [R8+0x17d00], R198 ;  /* 0x017d00c608007388 */ /* 0x000fe20000000400 */
[-C--:B------:R-:W-:Y:S01]  /*7530*/  IADD3 R188, P1, R7, R120.reuse, RZ ;  /* 0x0000007807bc7210 */ /* 0x080fe20007f3e0ff */
[----:B------:R-:W-:Y:S01]  /*7540*/  IMAD R72, R72, 0x27c, RZ ;  /* 0x0000027c48487824 */ /* 0x000fe200078e02ff */
[----:B------:R-:W0:Y:S01]  /*7550*/  LDC R100, c[0x0][0x248] ;  /* 0x00009200ff647b82 */ /* 0x000e220000000800 */
[----:B------:R5:W-:Y:S01]  /*7560*/  STS.U16 [R8+0x4100], R3 ;  /* 0x0041000308007388 */ /* 0x000be20000000400 */
[-C--:B------:R-:W-:Y:S02]  /*7570*/  LEA.HI.X.SX32 R189, R11, R121.reuse, 0x1, P1 ;  /* 0x000000790bbd7211 */ /* 0x080fe400008f0eff */
[-C--:B------:R-:W-:Y:S01]  /*7580*/  LEA.HI.X.SX32 R7, R7, R121.reuse, 0x1, P2 ;  /* 0x0000007907077211 */ /* 0x080fe200010f0eff */
[----:B------:R-:W4:Y:S01]  /*7590*/  LDG.E.U16 R236, desc[UR60][R236.64] ;  /* 0x0000003cecec7981 */ /* 0x000f22000c1e1500 */
[----:B------:R-:W-:Y:S02]  /*75a0*/  IMAD R77, R77, 0x14c, RZ ;  /* 0x0000014c4d4d7824 */ /* 0x000fe400078e02ff */
[----:B------:R-:W-:Y:S01]  /*75b0*/  IMAD R115, R115, 0x18c, RZ ;  /* 0x0000018c73737824 */ /* 0x000fe200078e02ff */
[----:B------:R1:W4:Y:S01]  /*75c0*/  LDG.E.U16 R234, desc[UR60][R234.64] ;  /* 0x0000003ceaea7981 */ /* 0x000322000c1e1500 */
[----:B------:R-:W0:Y:S01]  /*75d0*/  LDC R101, c[0x0][0x248] ;  /* 0x00009200ff657b82 */ /* 0x000e220000000800 */
[-C--:B-----5:R-:W-:Y:S01]  /*75e0*/  IADD3 R8, P0, R11, R120.reuse, RZ ;  /* 0x000000780b087210 */ /* 0x0a0fe20007f1e0ff */
[C---:B------:R-:W-:Y:S01]  /*75f0*/  IMAD R3, R26.reuse, 0x43, RZ ;  /* 0x000000431a037824 */ /* 0x040fe200078e02ff */
[----:B------:R-:W5:Y:S02]  /*7600*/  LDG.E.U16 R228, desc[UR60][R228.64] ;  /* 0x0000003ce4e47981 */ /* 0x000f64000c1e1500 */
[-C--:B------:R-:W-:Y:S01]  /*7610*/  LEA.HI.X.SX32 R9, R5, R121.reuse, 0x1, P0 ;  /* 0x0000007905097211 */ /* 0x080fe200000f0eff */
[C---:B------:R-:W-:Y:S01]  /*7620*/  IMAD R5, R26.reuse, 0x47, RZ ;  /* 0x000000471a057824 */ /* 0x040fe200078e02ff */
[-C--:B------:R-:W-:Y:S01]  /*7630*/  IADD3 R220, P0, R33, R120.reuse, RZ ;  /* 0x0000007821dc7210 */ /* 0x080fe20007f1e0ff */
[----:B------:R-:W-:Y:S01]  /*7640*/  IMAD R11, R26, 0xa6, RZ ;  /* 0x000000a61a0b7824 */ /* 0x000fe200078e02ff */
[-C--:B------:R-:W-:Y:S01]  /*7650*/  IADD3 R218, P1, R35, R120.reuse, RZ ;  /* 0x0000007823da7210 */ /* 0x080fe20007f3e0ff */
[----:B------:R-:W-:Y:S01]  /*7660*/  STS.U16 [R4+0x180], R162 ;  /* 0x000180a204007388 */ /* 0x000fe20000000400 */
[----:B------:R-:W-:Y:S01]  /*7670*/  LEA.HI.X.SX32 R221, R3, R121, 0x1, P0 ;  /* 0x0000007903dd7211 */ /* 0x000fe200000f0eff */
[----:B------:R-:W0:Y:S02]  /*7680*/  LDC R96, c[0x0][0x248] ;  /* 0x00009200ff607b82 */ /* 0x000e240000000800 */
[----:B------:R-:W-:Y:S01]  /*7690*/  STS.U16 [R4+0x580], R160 ;  /* 0x000580a004007388 */ /* 0x000fe20000000400 */
[----:B------:R-:W-:-:S03]  /*76a0*/  IADD3 R216, P2, R17, R120, RZ ;  /* 0x0000007811d87210 */ /* 0x000fc60007f5e0ff */
[----:B------:R-:W-:Y:S01]  /*76b0*/  STS.U16 [R4+0x980], R158 ;  /* 0x0009809e04007388 */ /* 0x000fe20000000400 */
[----:B------:R-:W-:Y:S01]  /*76c0*/  LEA.HI.X.SX32 R219, R5, R121, 0x1, P1 ;  /* 0x0000007905db7211 */ /* 0x000fe200008f0eff */
[----:B------:R-:W0:Y:S02]  /*76d0*/  LDC R105, c[0x0][0x248] ;  /* 0x00009200ff697b82 */ /* 0x000e240000000800 */
[----:B------:R-:W-:Y:S04]  /*76e0*/  STS.U16 [R4+0xd80], R156 ;  /* 0x000d809c04007388 */ /* 0x000fe80000000400 */
[----:B------:R-:W-:Y:S02]  /*76f0*/  STS.U16 [R4+0x1180], R152 ;  /* 0x0011809804007388 */ /* 0x000fe40000000400 */
[----:B------:R-:W0:Y:S02]  /*7700*/  LDC R104, c[0x0][0x248] ;  /* 0x00009200ff687b82 */ /* 0x000e240000000800 */
[----:B------:R-:W-:Y:S04]  /*7710*/  STS.U16 [R4+0x1580], R146 ;  /* 0x0015809204007388 */ /* 0x000fe80000000400 */
[----:B------:R-:W-:Y:S02]  /*7720*/  STS.U16 [R4+0x1980], R136 ;  /* 0x0019808804007388 */ /* 0x000fe40000000400 */
[----:B------:R-:W0:Y:S02]  /*7730*/  LDC R109, c[0x0][0x248] ;  /* 0x00009200ff6d7b82 */ /* 0x000e240000000800 */
[----:B------:R2:W-:Y:S04]  /*7740*/  STS.U16 [R4+0x1d80], R0 ;  /* 0x001d800004007388 */ /* 0x0005e80000000400 */
[----:B------:R2:W5:Y:S01]  /*7750*/  LDG.E.U16 R222, desc[UR60][R8.64] ;  /* 0x0000003c08de7981 */ /* 0x000562000c1e1500 */
[----:B---3--:R-:W-:Y:S01]  /*7760*/  IMAD R38, R38, 0x10e, RZ ;  /* 0x0000010e26267824 */ /* 0x008fe200078e02ff */
[----:B-1----:R-:W1:Y:S02]  /*7770*/  LDC R235, c[0x0][0x248] ;  /* 0x00009200ffeb7b82 */ /* 0x002e640000000800 */
[----:B------:R3:W5:Y:S01]  /*7780*/  LDG.E.U16 R3, desc[UR60][R6.64] ;  /* 0x0000003c06037981 */ /* 0x000762000c1e1500 */
[----:B------:R-:W-:-:S03]  /*7790*/  IMAD R5, R26, 0x4f, RZ ;  /* 0x0000004f1a057824 */ /* 0x000fc600078e02ff */
[----:B--2---:R2:W5:Y:S01]  /*77a0*/  LDG.E.U16 R0, desc[UR60][R214.64] ;  /* 0x0000003cd6007981 */ /* 0x004562000c1e1500 */
[C---:B------:R-:W-:Y:S01]  /*77b0*/  IMAD R9, R26.reuse, 0x4b, RZ ;  /* 0x0000004b1a097824 */ /* 0x040fe200078e02ff */
[----:B------:R-:W0:Y:S01]  /*77c0*/  LDC R229, c[0x0][0x248] ;  /* 0x00009200ffe57b82 */ /* 0x000e220000000800 */
[----:B------:R-:W-:Y:S01]  /*77d0*/  IMAD R37, R37, 0x10c, RZ ;  /* 0x0000010c25257824 */ /* 0x000fe200078e02ff */
[----:B------:R2:W5:Y:S01]  /*77e0*/  LDG.E.U16 R188, desc[UR60][R188.64] ;  /* 0x0000003cbcbc7981 */ /* 0x000562000c1e1500 */
[-C--:B---3--:R-:W-:Y:S02]  /*77f0*/  IADD3 R6, P1, R11, R120.reuse, RZ ;  /* 0x000000780b067210 */ /* 0x088fe40007f3e0ff */
[-C--:B------:R-:W-:Y:S01]  /*7800*/  LEA.HI.X.SX32 R217, R9, R121.reuse, 0x1, P2 ;  /* 0x0000007909d97211 */ /* 0x080fe200010f0eff */
[C---:B------:R-:W-:Y:S01]  /*7810*/  IMAD R9, R26.reuse, 0xae, RZ ;  /* 0x000000ae1a097824 */ /* 0x040fe200078e02ff */
[-C--:B--2---:R-:W-:Y:S01]  /*7820*/  IADD3 R214, P0, R13, R120.reuse, RZ ;  /* 0x000000780dd67210 */ /* 0x084fe20007f1e0ff */
[C---:B------:R-:W-:Y:S01]  /*7830*/  IMAD R8, R26.reuse, 0xb6, RZ ;  /* 0x000000b61a087824 */ /* 0x040fe200078e02ff */
[-C--:B------:R-:W-:Y:S01]  /*7840*/  LEA.HI.X.SX32 R7, R15, R121.reuse, 0x1, P1 ;  /* 0x000000790f077211 */ /* 0x080fe200008f0eff */
[C---:B------:R-:W-:Y:S01]  /*7850*/  IMAD R237, R26.reuse, 0x106, RZ ;  /* 0x000001061aed7824 */ /* 0x040fe200078e02ff */
[-C--:B------:R-:W-:Y:S01]  /*7860*/  LEA.HI.X.SX32 R215, R5, R121.reuse, 0x1, P0 ;  /* 0x0000007905d77211 */ /* 0x080fe200000f0eff */
[----:B------:R-:W-:Y:S01]  /*7870*/  IMAD R5, R26, 0x5b, RZ ;  /* 0x0000005b1a057824 */ /* 0x000fe200078e02ff */
[-C--:B------:R-:W-:Y:S01]  /*7880*/  IADD3 R210, P2, R9, R120.reuse, RZ ;  /* 0x0000007809d27210 */ /* 0x080fe20007f5e0ff */
[----:B------:R2:W3:Y:S01]  /*7890*/  LDG.E.U16 R212, desc[UR60][R6.64] ;  /* 0x0000003c06d47981 */ /* 0x0004e2000c1e1500 */
[----:B------:R-:W-:Y:S01]  /*78a0*/  IADD3 R208, P0, R8, R120, RZ ;  /* 0x0000007808d07210 */ /* 0x000fe20007f1e0ff */
[C---:B------:R-:W-:Y:S01]  /*78b0*/  IMAD R31, R26.reuse, 0x83, RZ ;  /* 0x000000831a1f7824 */ /* 0x040fe200078e02ff */
[-C--:B------:R-:W-:Y:S01]  /*78c0*/  LEA.HI.X.SX32 R211, R19, R121.reuse, 0x1, P2 ;  /* 0x0000007913d37211 */ /* 0x080fe200010f0eff */
[C---:B------:R-:W-:Y:S01]  /*78d0*/  IMAD R19, R26.reuse, 0x5f, RZ ;  /* 0x0000005f1a137824 */ /* 0x040fe200078e02ff */
[----:B------:R-:W-:Y:S01]  /*78e0*/  LEA.HI.X.SX32 R209, R5, R121, 0x1, P0 ;  /* 0x0000007905d17211 */ /* 0x000fe200000f0eff */
[----:B------:R-:W-:Y:S01]  /*78f0*/  IMAD R15, R26, 0xd6, RZ ;  /* 0x000000d61a0f7824 */ /* 0x000fe200078e02ff */
[----:B------:R-:W1:Y:S01]  /*7900*/  LDC R189, c[0x0][0x248] ;  /* 0x00009200ffbd7b82 */ /* 0x000e620000000800 */
[----:B------:R-:W-:Y:S01]  /*7910*/  IMAD R42, R42, 0x116, RZ ;  /* 0x000001162a2a7824 */ /* 0x000fe200078e02ff */
[----:B------:R0:W5:Y:S01]  /*7920*/  LDG.E.U16 R194, desc[UR60][R194.64] ;  /* 0x0000003cc2c27981 */ /* 0x000162000c1e1500 */
[----:B--2---:R-:W-:-:S02]  /*7930*/  IMAD R7, R26, 0xbe, RZ ;  /* 0x000000be1a077824 */ /* 0x004fc400078e02ff */
[C---:B------:R-:W-:Y:S01]  /*7940*/  IMAD R5, R26.reuse, 0xce, RZ ;  /* 0x000000ce1a057824 */ /* 0x040fe200078e02ff */
[----:B------:R2:W5:Y:S02]  /*7950*/  LDG.E.U16 R232, desc[UR60][R232.64] ;  /* 0x0000003ce8e87981 */ /* 0x000564000c1e1500 */
[-C--:B------:R-:W-:Y:S01]  /*7960*/  IADD3 R206, P0, R7, R120.reuse, RZ ;  /* 0x0000007807ce7210 */ /* 0x080fe20007f1e0ff */
[C---:B------:R-:W-:Y:S01]  /*7970*/  IMAD R6, R26.reuse, 0xc6, RZ ;  /* 0x000000c61a067824 */ /* 0x040fe200078e02ff */
[----:B------:R2:W5:Y:S01]  /*7980*/  LDG.E.U16 R230, desc[UR60][R230.64] ;  /* 0x0000003ce6e67981 */ /* 0x000562000c1e1500 */
[----:B------:R-:W3:Y:S01]  /*7990*/  LDC R108, c[0x0][0x248] ;  /* 0x00009200ff6c7b82 */ /* 0x000ee20000000800 */
[-C--:B------:R-:W-:Y:S01]  /*79a0*/  LEA.HI.X.SX32 R207, R19, R121.reuse, 0x1, P0 ;  /* 0x0000007913cf7211 */ /* 0x080fe200000f0eff */
[C---:B------:R-:W-:Y:S01]  /*79b0*/  IMAD R19, R26.reuse, 0x6b, RZ ;  /* 0x0000006b1a137824 */ /* 0x040fe200078e02ff */
[-C--:B------:R-:W-:Y:S01]  /*79c0*/  IADD3 R200, P0, R15, R120.reuse, RZ ;  /* 0x000000780fc87210 */ /* 0x080fe20007f1e0ff */
[----:B------:R-:W-:Y:S01]  /*79d0*/  IMAD R43, R43, 0x11c, RZ ;  /* 0x0000011c2b2b7824 */ /* 0x000fe200078e02ff */
[-C--:B------:R-:W-:Y:S01]  /*79e0*/  IADD3 R202, P2, R5, R120.reuse, RZ ;  /* 0x0000007805ca7210 */ /* 0x080fe20007f5e0ff */
[----:B------:R-:W5:Y:S01]  /*79f0*/  LDG.E.U16 R242, desc[UR60][R242.64] ;  /* 0x0000003cf2f27981 */ /* 0x000f62000c1e1500 */
[-C--:B------:R-:W-:Y:S01]  /*7a00*/  LEA.HI.X.SX32 R201, R19, R121.reuse, 0x1, P0 ;  /* 0x0000007913c97211 */ /* 0x080fe200000f0eff */
[----:B------:R-:W-:Y:S01]  /*7a10*/  IMAD R19, R26, 0xe6, RZ ;  /* 0x000000e61a137824 */ /* 0x000fe200078e02ff */
[-C--:B------:R-:W-:Y:S01]  /*7a20*/  IADD3 R204, P1, R6, R120.reuse, RZ ;  /* 0x0000007806cc7210 */ /* 0x080fe20007f3e0ff */
[----:B0-----:R-:W0:Y:S01]  /*7a30*/  LDC R195, c[0x0][0x248] ;  /* 0x00009200ffc37b82 */ /* 0x001e220000000800 */
[-C--:B------:R-:W-:Y:S01]  /*7a40*/  LEA.HI.X.SX32 R203, R23, R121.reuse, 0x1, P2 ;  /* 0x0000007917cb7211 */ /* 0x080fe200010f0eff */
[C---:B------:R-:W-:Y:S01]  /*7a50*/  IMAD R23, R26.reuse, 0x73, RZ ;  /* 0x000000731a177824 */ /* 0x040fe200078e02ff */
[-C--:B------:R-:W-:Y:S01]  /*7a60*/  LEA.HI.X.SX32 R205, R21, R121.reuse, 0x1, P1 ;  /* 0x0000007915cd7211 */ /* 0x080fe200008f0eff */
[----:B------:R-:W-:Y:S01]  /*7a70*/  IMAD R21, R26, 0x6f, RZ ;  /* 0x0000006f1a157824 */ /* 0x000fe200078e02ff */
[-C--:B------:R-:W-:Y:S01]  /*7a80*/  IADD3 R196, P1, R19, R120.reuse, RZ ;  /* 0x0000007813c47210 */ /* 0x080fe20007f3e0ff */
[----:B-1----:R-:W-:Y:S01]  /*7a90*/  IMAD R189, R189, 0x1bc, RZ ;  /* 0x000001bcbdbd7824 */ /* 0x002fe200078e02ff */
[-C--:B------:R-:W-:Y:S01]  /*7aa0*/  IADD3 R198, P0, R18, R120.reuse, RZ ;  /* 0x0000007812c67210 */ /* 0x080fe20007f1e0ff */
[----:B--2---:R-:W1:Y:S01]  /*7ab0*/  LDC R233, c[0x0][0x248] ;  /* 0x00009200ffe97b82 */ /* 0x004e620000000800 */
[-C--:B------:R-:W-:Y:S01]  /*7ac0*/  LEA.HI.X.SX32 R197, R23, R121.reuse, 0x1, P1 ;  /* 0x0000007917c57211 */ /* 0x080fe200008f0eff */
[----:B------:R-:W-:Y:S01]  /*7ad0*/  IMAD R23, R26, 0x7b, RZ ;  /* 0x0000007b1a177824 */ /* 0x000fe200078e02ff */
[-C--:B------:R-:W-:Y:S01]  /*7ae0*/  LEA.HI.X.SX32 R199, R21, R121.reuse, 0x1, P0 ;  /* 0x0000007915c77211 */ /* 0x080fe200000f0eff */
[----:B------:R-:W-:Y:S01]  /*7af0*/  IMAD R235, R235, 0x1ce, RZ ;  /* 0x000001ceebeb7824 */ /* 0x000fe200078e02ff */
[-C--:B------:R-:W-:Y:S01]  /*7b00*/  IADD3 R190, P0, R28, R120.reuse, RZ ;  /* 0x000000781cbe7210 */ /* 0x080fe20007f1e0ff */
[C---:B------:R-:W-:Y:S01]  /*7b10*/  IMAD.SHL.U32 R21, R26.reuse, 0x4, RZ ;  /* 0x000000041a157824 */ /* 0x040fe200078e00ff */
[-C--:B------:R-:W-:Y:S01]  /*7b20*/  IADD3 R192, P2, R25, R120.reuse, RZ ;  /* 0x0000007819c07210 */ /* 0x080fe20007f5e0ff */
[----:B------:R2:W5:Y:S01]  /*7b30*/  LDG.E.U16 R196, desc[UR60][R196.64] ;  /* 0x0000003cc4c47981 */ /* 0x000562000c1e1500 */
[-C--:B------:R-:W-:Y:S01]  /*7b40*/  LEA.HI.X.SX32 R191, R23, R121.reuse, 0x1, P0 ;  /* 0x0000007917bf7211 */ /* 0x080fe200000f0eff */
[----:B------:R-:W1:Y:S01]  /*7b50*/  LDC R231, c[0x0][0x248] ;  /* 0x00009200ffe77b82 */ /* 0x000e620000000800 */
[-C--:B------:R-:W-:Y:S01]  /*7b60*/  LEA R224, P0, R225, R120.reuse, 0x3 ;  /* 0x00000078e1e07211 */ /* 0x080fe200078018ff */
[----:B------:R-:W5:Y:S03]  /*7b70*/  LDG.E.U16 R198, desc[UR60][R198.64] ;  /* 0x0000003cc6c67981 */ /* 0x000f66000c1e1500 */
[-C--:B------:R-:W-:Y:S01]  /*7b80*/  LEA.HI.X.SX32 R225, R21, R121.reuse, 0x1, P0 ;  /* 0x0000007915e17211 */ /* 0x080fe200000f0eff */
[----:B------:R-:W-:Y:S01]  /*7b90*/  IMAD R21, R26, 0x87, RZ ;  /* 0x000000871a157824 */ /* 0x000fe200078e02ff */
[-C--:B------:R-:W-:Y:S01]  /*7ba0*/  IADD3 R180, P0, R38, R120.reuse, RZ ;  /* 0x0000007826b47210 */ /* 0x080fe20007f1e0ff */
[----:B0-----:R-:W-:Y:S01]  /*7bb0*/  IMAD R195, R195, 0x1cc, RZ ;  /* 0x000001ccc3c37824 */ /* 0x001fe200078e02ff */
[-C--:B------:R-:W-:Y:S01]  /*7bc0*/  LEA.HI.X.SX32 R193, R27, R121.reuse, 0x1, P2 ;  /* 0x000000791bc17211 */ /* 0x080fe200010f0eff */
[C---:B------:R-:W-:Y:S01]  /*7bd0*/  IMAD R23, R26.reuse, 0x8b, RZ ;  /* 0x0000008b1a177824 */ /* 0x040fe200078e02ff */
[-C--:B------:R-:W-:Y:S01]  /*7be0*/  LEA.HI.X.SX32 R181, R21, R121.reuse, 0x1, P0 ;  /* 0x0000007915b57211 */ /* 0x080fe200000f0eff */
[C---:B------:R-:W-:Y:S01]  /*7bf0*/  IMAD R21, R26.reuse, 0x8f, RZ ;  /* 0x0000008f1a157824 */ /* 0x040fe200078e02ff */
[-C--:B------:R-:W-:Y:S01]  /*7c00*/  IADD3 R174, P0, R47, R120.reuse, RZ ;  /* 0x000000782fae7210 */ /* 0x080fe20007f1e0ff */
[C---:B------:R-:W-:Y:S01]  /*7c10*/  IMAD R27, R26.reuse, 0xfe, RZ ;  /* 0x000000fe1a1b7824 */ /* 0x040fe200078e02ff */
[-C--:B------:R-:W-:Y:S01]  /*7c20*/  IADD3 R184, P2, R237, R120.reuse, RZ ;  /* 0x00000078edb87210 */ /* 0x080fe20007f5e0ff */
[----:B------:R0:W5:Y:S01]  /*7c30*/  LDG.E.U16 R224, desc[UR60][R224.64] ;  /* 0x0000003ce0e07981 */ /* 0x000162000c1e1500 */
[-C--:B------:R-:W-:Y:S01]  /*7c40*/  LEA.HI.X.SX32 R175, R21, R121.reuse, 0x1, P0 ;  /* 0x0000007915af7211 */ /* 0x080fe200000f0eff */
[C---:B------:R-:W-:Y:S01]  /*7c50*/  IMAD R21, R26.reuse, 0x93, RZ ;  /* 0x000000931a157824 */ /* 0x040fe200078e02ff */
[-C--:B------:R-:W-:Y:S01]  /*7c60*/  IADD3 R172, P0, R51, R120.reuse, RZ ;  /* 0x0000007833ac7210 */ /* 0x080fe20007f1e0ff */
[----:B--2---:R-:W2:Y:S01]  /*7c70*/  LDC R197, c[0x0][0x248] ;  /* 0x00009200ffc57b82 */ /* 0x004ea20000000800 */
[-C--:B------:R-:W-:Y:S01]  /*7c80*/  IADD3 R186, P1, R27, R120.reuse, RZ ;  /* 0x000000781bba7210 */ /* 0x080fe20007f3e0ff */
[----:B------:R-:W5:Y:S01]  /*7c90*/  LDG.E.U16 R240, desc[UR60][R240.64] ;  /* 0x0000003cf0f07981 */ /* 0x000f62000c1e1500 */
[-C--:B------:R-:W-:Y:S01]  /*7ca0*/  LEA.HI.X.SX32 R173, R21, R121.reuse, 0x1, P0 ;  /* 0x0000007915ad7211 */ /* 0x080fe200000f0eff */
[----:B------:R-:W-:Y:S01]  /*7cb0*/  IMAD R21, R26, 0x9b, RZ ;  /* 0x0000009b1a157824 */ /* 0x000fe200078e02ff */
[-C--:B------:R-:W-:Y:S01]  /*7cc0*/  LEA.HI.X.SX32 R187, R29, R121.reuse, 0x1, P1 ;  /* 0x000000791dbb7211 */ /* 0x080fe200008f0eff */
[----:B------:R-:W5:Y:S01]  /*7cd0*/  LDG.E.U16 R204, desc[UR60][R204.64] ;  /* 0x0000003ccccc7981 */ /* 0x000f62000c1e1500 */
[-C--:B------:R-:W-:Y:S01]  /*7ce0*/  IADD3 R182, P1, R37, R120.reuse, RZ ;  /* 0x0000007825b67210 */ /* 0x080fe20007f3e0ff */
[----:B0-----:R-:W0:Y:S01]  /*7cf0*/  LDC R225, c[0x0][0x248] ;  /* 0x00009200ffe17b82 */ /* 0x001e220000000800 */
[----:B------:R-:W-:Y:S01]  /*7d00*/  IADD3 R166, P0, R62, R120, RZ ;  /* 0x000000783ea67210 */ /* 0x000fe20007f1e0ff */
[----:B------:R1:W5:Y:S01]  /*7d10*/  LDG.E.U16 R186, desc[UR60][R186.64] ;  /* 0x0000003cbaba7981 */ /* 0x000362000c1e1500 */
[----:B------:R-:W-:-:S02]  /*7d20*/  LEA.HI.X.SX32 R183, R33, R121, 0x1, P1 ;  /* 0x0000007921b77211 */ /* 0x000fc400008f0eff */
[-C--:B------:R-:W-:Y:S01]  /*7d30*/  LEA.HI.X.SX32 R167, R21, R121.reuse, 0x1, P0 ;  /* 0x0000007915a77211 */ /* 0x080fe200000f0eff */
[----:B------:R-:W-:Y:S01]  /*7d40*/  IMAD R229, R229, 0x1d6, RZ ;  /* 0x000001d6e5e57824 */ /* 0x000fe200078e02ff */
[-C--:B------:R-:W-:Y:S01]  /*7d50*/  LEA.HI.X.SX32 R185, R31, R121.reuse, 0x1, P2 ;  /* 0x000000791fb97211 */ /* 0x080fe200010f0eff */
[----:B------:R-:W4:Y:S01]  /*7d60*/  LDC R199, c[0x0][0x248] ;  /* 0x00009200ffc77b82 */ /* 0x000f220000000800 */
[-C--:B------:R-:W-:Y:S01]  /*7d70*/  IADD3 R178, P1, R42, R120.reuse, RZ ;  /* 0x000000782ab27210 */ /* 0x080fe20007f3e0ff */
[C---:B------:R-:W-:Y:S01]  /*7d80*/  IMAD R21, R26.reuse, 0xa3, RZ ;  /* 0x000000a31a157824 */ /* 0x040fe200078e02ff */
[-C--:B------:R-:W-:Y:S01]  /*7d90*/  IADD3 R164, P0, R63, R120.reuse, RZ ;  /* 0x000000783fa47210 */ /* 0x080fe20007f1e0ff */
[----:B------:R-:W5:Y:S01]  /*7da0*/  LDG.E.U16 R238, desc[UR60][R238.64] ;  /* 0x0000003ceeee7981 */ /* 0x000f62000c1e1500 */
[-C--:B------:R-:W-:Y:S02]  /*7db0*/  IADD3 R176, P2, R43, R120.reuse, RZ ;  /* 0x000000782bb07210 */ /* 0x080fe40007f5e0ff */
[-C--:B------:R-:W-:Y:S01]  /*7dc0*/  LEA.HI.X.SX32 R179, R23, R121.reuse, 0x1, P1 ;  /* 0x0000007917b37211 */ /* 0x080fe200008f0eff */
[----:B------:R-:W-:Y:S01]  /*7dd0*/  IMAD R23, R26, 0x97, RZ ;  /* 0x000000971a177824 */ /* 0x000fe200078e02ff */
[-C--:B------:R-:W-:Y:S01]  /*7de0*/  LEA.HI.X.SX32 R165, R13, R121.reuse, 0x1, P0 ;  /* 0x000000790da57211 */ /* 0x080fe200000f0eff */
[----:B-1----:R-:W1:Y:S01]  /*7df0*/  LDC R187, c[0x0][0x248] ;  /* 0x00009200ffbb7b82 */ /* 0x002e620000000800 */
[-C--:B------:R-:W-:Y:S01]  /*7e00*/  LEA.HI.X.SX32 R177, R35, R121.reuse, 0x1, P2 ;  /* 0x0000007923b17211 */ /* 0x080fe200010f0eff */
[----:B------:R-:W-:Y:S01]  /*7e10*/  IMAD R57, R40, 0x216, RZ ;  /* 0x0000021628397824 */ /* 0x000fe200078e02ff */
[-C--:B------:R-:W-:Y:S01]  /*7e20*/  IADD3 R170, P1, R55, R120.reuse, RZ ;  /* 0x0000007837aa7210 */ /* 0x080fe20007f3e0ff */
[----:B------:R-:W-:Y:S01]  /*7e30*/  IMAD R13, R26, 0xab, RZ ;  /* 0x000000ab1a0d7824 */ /* 0x000fe200078e02ff */
[-C--:B------:R-:W-:Y:S01]  /*7e40*/  IADD3 R158, P0, R77, R120.reuse, RZ ;  /* 0x000000784d9e7210 */ /* 0x080fe20007f1e0ff */
[----:B------:R2:W5:Y:S01]  /*7e50*/  LDG.E.U16 R164, desc[UR60][R164.64] ;  /* 0x0000003ca4a47981 */ /* 0x000562000c1e1500 */
[-C--:B------:R-:W-:Y:S01]  /*7e60*/  IADD3 R168, P2, R58, R120.reuse, RZ ;  /* 0x000000783aa87210 */ /* 0x080fe20007f5e0ff */
[----:B0-----:R-:W-:Y:S01]  /*7e70*/  IMAD R225, R225, 0x1c6, RZ ;  /* 0x000001c6e1e17824 */ /* 0x001fe200078e02ff */
[-C--:B------:R-:W-:Y:S01]  /*7e80*/  LEA.HI.X.SX32 R171, R17, R121.reuse, 0x1, P1 ;  /* 0x0000007911ab7211 */ /* 0x080fe200008f0eff */
[C---:B------:R-:W-:Y:S01]  /*7e90*/  IMAD R17, R26.reuse, 0x9f, RZ ;  /* 0x0000009f1a117824 */ /* 0x040fe200078e02ff */
[-C--:B------:R-:W-:Y:S01]  /*7ea0*/  LEA.HI.X.SX32 R159, R11, R121.reuse, 0x1, P0 ;  /* 0x000000790b9f7211 */ /* 0x080fe200000f0eff */
[C---:B------:R-:W-:Y:S01]  /*7eb0*/  IMAD R11, R26.reuse, 0xa7, RZ ;  /* 0x000000a71a0b7824 */ /* 0x040fe200078e02ff */
[-C--:B------:R-:W-:Y:S01]  /*7ec0*/  LEA.HI.X.SX32 R169, R23, R121.reuse, 0x1, P2 ;  /* 0x0000007917a97211 */ /* 0x080fe200010f0eff */
[----:B------:R-:W0:Y:S01]  /*7ed0*/  LDC R243, c[0x0][0x248] ;  /* 0x00009200fff37b82 */ /* 0x000e220000000800 */
[-C--:B------:R-:W-:Y:S01]  /*7ee0*/  IADD3 R162, P1, R67, R120.reuse, RZ ;  /* 0x0000007843a27210 */ /* 0x080fe20007f3e0ff */
[----:B--2---:R-:W-:Y:S01]  /*7ef0*/  IMAD R197, R197, 0x1dc, RZ ;  /* 0x000001dcc5c57824 */ /* 0x004fe200078e02ff */
[-C--:B------:R-:W-:Y:S01]  /*7f00*/  IADD3 R160, P2, R71, R120.reuse, RZ ;  /* 0x0000007847a07210 */ /* 0x080fe20007f5e0ff */
[----:B------:R-:W-:Y:S01]  /*7f10*/  IMAD R233, R233, 0x1de, RZ ;  /* 0x000001dee9e97824 */ /* 0x000fe200078e02ff */
[-C--:B------:R-:W-:Y:S01]  /*7f20*/  IADD3 R156, P0, R75, R120.reuse, RZ ;  /* 0x000000784b9c7210 */ /* 0x080fe20007f1e0ff */
[----:B------:R-:W-:Y:S01]  /*7f30*/  IMAD R231, R231, 0x1e6, RZ ;  /* 0x000001e6e7e77824 */ /* 0x000fe200078e02ff */
[-C--:B------:R-:W-:Y:S01]  /*7f40*/  LEA.HI.X.SX32 R163, R17, R121.reuse, 0x1, P1 ;  /* 0x0000007911a37211 */ /* 0x080fe200008f0eff */
[----:B------:R-:W2:Y:S01]  /*7f50*/  LDC R165, c[0x0][0x248] ;  /* 0x00009200ffa57b82 */ /* 0x000ea20000000800 */
[-C--:B------:R-:W-:Y:S01]  /*7f60*/  LEA.HI.X.SX32 R161, R21, R121.reuse, 0x1, P2 ;  /* 0x0000007915a17211 */ /* 0x080fe200010f0eff */
[----:B-1----:R-:W-:Y:S01]  /*7f70*/  IMAD R187, R187, 0x1be, RZ ;  /* 0x000001bebbbb7824 */ /* 0x002fe200078e02ff */
[-C--:B------:R-:W-:Y:S01]  /*7f80*/  LEA.HI.X.SX32 R157, R11, R121.reuse, 0x1, P0 ;  /* 0x000000790b9d7211 */ /* 0x080fe200000f0eff */
[----:B------:R-:W-:Y:S01]  /*7f90*/  IMAD R11, R26, 0xaf, RZ ;  /* 0x000000af1a0b7824 */ /* 0x000fe200078e02ff */
[-C--:B------:R-:W-:Y:S01]  /*7fa0*/  IADD3 R154, P1, R82, R120.reuse, RZ ;  /* 0x00000078529a7210 */ /* 0x080fe20007f3e0ff */
[C---:B------:R-:W-:Y:S01]  /*7fb0*/  IMAD R17, R26.reuse, 0xd3, RZ ;  /* 0x000000d31a117824 */ /* 0x040fe200078e02ff */
[-C--:B------:R-:W-:Y:S01]  /*7fc0*/  IADD3 R152, P2, R83, R120.reuse, RZ ;  /* 0x0000007853987210 */ /* 0x080fe20007f5e0ff */
[C---:B------:R-:W-:Y:S01]  /*7fd0*/  IMAD R21, R26.reuse, 0xd7, RZ ;  /* 0x000000d71a157824 */ /* 0x040fe200078e02ff */
[-C--:B------:R-:W-:Y:S01]  /*7fe0*/  IADD3 R150, P0, R87, R120.reuse, RZ ;  /* 0x0000007857967210 */ /* 0x080fe20007f1e0ff */
[----:B------:R-:W1:Y:S01]  /*7ff0*/  LDC R241, c[0x0][0x248] ;  /* 0x00009200fff17b82 */ /* 0x000e620000000800 */
[-C--:B------:R-:W-:Y:S01]  /*8000*/  LEA.HI.X.SX32 R155, R13, R121.reuse, 0x1, P1 ;  /* 0x000000790d9b7211 */ /* 0x080fe200008f0eff */
[C---:B------:R-:W-:Y:S01]  /*8010*/  IMAD R23, R26.reuse, 0xeb, RZ ;  /* 0x000000eb1a177824 */ /* 0x040fe200078e02ff */
[-C--:B------:R-:W-:Y:S01]  /*8020*/  LEA.HI.X.SX32 R153, R9, R121.reuse, 0x1, P2 ;  /* 0x0000007909997211 */ /* 0x080fe200010f0eff */
[C---:B------:R-:W-:Y:S01]  /*8030*/  IMAD R9, R26.reuse, 0xb3, RZ ;  /* 0x000000b31a097824 */ /* 0x040fe200078e02ff */
[-C--:B------:R-:W-:Y:S01]  /*8040*/  LEA.HI.X.SX32 R151, R11, R121.reuse, 0x1, P0 ;  /* 0x000000790b977211 */ /* 0x080fe200000f0eff */
[C---:B------:R-:W-:Y:S01]  /*8050*/  IMAD R13, R26.reuse, 0xbb, RZ ;  /* 0x000000bb1a0d7824 */ /* 0x040fe200078e02ff */
[-C--:B------:R-:W-:Y:S01]  /*8060*/  IADD3 R146, P1, R95, R120.reuse, RZ ;  /* 0x000000785f927210 */ /* 0x080fe20007f3e0ff */
[----:B------:R-:W1:Y:S01]  /*8070*/  LDC R205, c[0x0][0x248] ;  /* 0x00009200ffcd7b82 */ /* 0x000e620000000800 */
[----:B------:R-:W-:Y:S01]  /*8080*/  IADD3 R148, P0, R91, R120, RZ ;  /* 0x000000785b947210 */ /* 0x000fe20007f1e0ff */
[----:B------:R-:W-:Y:S01]  /*8090*/  IMAD R11, R26, 0xb7, RZ ;  /* 0x000000b71a0b7824 */ /* 0x000fe200078e02ff */
[-C--:B------:R-:W-:Y:S01]  /*80a0*/  LEA.HI.X.SX32 R147, R8, R121.reuse, 0x1, P1 ;  /* 0x0000007908937211 */ /* 0x080fe200008f0eff */
[----:B------:R0:W5:Y:S01]  /*80b0*/  LDG.E.U16 R150, desc[UR60][R150.64] ;  /* 0x0000003c96967981 */ /* 0x000162000c1e1500 */
[----:B------:R-:W-:-:S03]  /*80c0*/  LEA.HI.X.SX32 R149, R9, R121, 0x1, P0 ;  /* 0x0000007909957211 */ /* 0x000fc600000f0eff */
[----:B------:R-:W1:Y:S01]  /*80d0*/  LDC R8, c[0x0][0x248] ;  /* 0x00009200ff087b82 */ /* 0x000e620000000800 */
[-C--:B------:R-:W-:Y:S01]  /*80e0*/  IADD3 R140, P1, R103, R120.reuse, RZ ;  /* 0x00000078678c7210 */ /* 0x080fe20007f3e0ff */
[----:B------:R2:W5:Y:S01]  /*80f0*/  LDG.E.U16 R148, desc[UR60][R148.64] ;  /* 0x0000003c94947981 */ /* 0x000562000c1e1500 */
[-C--:B------:R-:W-:Y:S02]  /*8100*/  IADD3 R144, P0, R98, R120.reuse, RZ ;  /* 0x0000007862907210 */ /* 0x080fe40007f1e0ff */
[-C--:B------:R-:W-:Y:S01]  /*8110*/  LEA.HI.X.SX32 R141, R7, R121.reuse, 0x1, P1 ;  /* 0x00000079078d7211 */ /* 0x080fe200008f0eff */
[----:B------:R-:W-:Y:S01]  /*8120*/  IMAD R7, R26, 0xbf, RZ ;  /* 0x000000bf1a077824 */ /* 0x000fe200078e02ff */
[-C--:B------:R-:W-:Y:S01]  /*8130*/  LEA.HI.X.SX32 R145, R11, R121.reuse, 0x1, P0 ;  /* 0x000000790b917211 */ /* 0x080fe200000f0eff */
[----:B0-----:R-:W0:Y:S01]  /*8140*/  LDC R151, c[0x0][0x248] ;  /* 0x00009200ff977b82 */ /* 0x001e220000000800 */
[-C--:B------:R-:W-:Y:S01]  /*8150*/  IADD3 R138, P0, R107, R120.reuse, RZ ;  /* 0x000000786b8a7210 */ /* 0x080fe20007f1e0ff */
[----:B--2---:R-:W-:Y:S01]  /*8160*/  IMAD R165, R165, 0x1b6, RZ ;  /* 0x000001b6a5a57824 */ /* 0x004fe200078e02ff */
[-C--:B------:R-:W-:Y:S01]  /*8170*/  IADD3 R142, P2, R102, R120.reuse, RZ ;  /* 0x00000078668e7210 */ /* 0x080fe20007f5e0ff */
[C---:B------:R-:W-:Y:S01]  /*8180*/  IMAD R9, R26.reuse, 0xc3, RZ ;  /* 0x000000c31a097824 */ /* 0x040fe200078e02ff */
[----:B------:R-:W2:Y:S03]  /*8190*/  LDG.E.U16 R248, desc[UR60][R248.64] ;  /* 0x0000003cf8f87981 */ /* 0x000ea6000c1e1500 */
[----:B------:R-:W1:Y:S01]  /*81a0*/  LDC R149, c[0x0][0x248] ;  /* 0x00009200ff957b82 */ /* 0x000e620000000800 */
[-C--:B------:R-:W-:Y:S01]  /*81b0*/  LEA.HI.X.SX32 R139, R7, R121.reuse, 0x1, P0 ;  /* 0x00000079078b7211 */ /* 0x080fe200000f0eff */
[----:B------:R-:W-:Y:S01]  /*81c0*/  IMAD R7, R26, 0xc7, RZ ;  /* 0x000000c71a077824 */ /* 0x000fe200078e02ff */
[-C--:B------:R-:W-:Y:S01]  /*81d0*/  IADD3 R132, P0, R118, R120.reuse, RZ ;  /* 0x0000007876847210 */ /* 0x080fe20007f1e0ff */
[----:B------:R4:W2:Y:S03]  /*81e0*/  LDG.E.U16 R140, desc[UR60][R140.64] ;  /* 0x0000003c8c8c7981 */ /* 0x0008a6000c1e1500 */
[-C--:B------:R-:W-:Y:S01]  /*81f0*/  LEA.HI.X.SX32 R133, R7, R121.reuse, 0x1, P0 ;  /* 0x0000007907857211 */ /* 0x080fe200000f0eff */
[----:B------:R-:W3:Y:S01]  /*8200*/  LDC R239, c[0x0][0x248] ;  /* 0x00009200ffef7b82 */ /* 0x000ee20000000800 */
[-C--:B------:R-:W-:Y:S01]  /*8210*/  LEA.HI.X.SX32 R143, R13, R121.reuse, 0x1, P2 ;  /* 0x000000790d8f7211 */ /* 0x080fe200010f0eff */
[----:B------:R-:W-:Y:S01]  /*8220*/  IMAD R7, R26, 0xcb, RZ ;  /* 0x000000cb1a077824 */ /* 0x000fe200078e02ff */
[-C--:B------:R-:W-:Y:S01]  /*8230*/  IADD3 R136, P1, R111, R120.reuse, RZ ;  /* 0x000000786f887210 */ /* 0x080fe20007f3e0ff */
[----:B------:R1:W2:Y:S01]  /*8240*/  LDG.E.U16 R132, desc[UR60][R132.64] ;  /* 0x0000003c84847981 */ /* 0x0002a2000c1e1500 */
[-C--:B------:R-:W-:Y:S01]  /*8250*/  IADD3 R134, P2, R115, R120.reuse, RZ ;  /* 0x0000007873867210 */ /* 0x080fe20007f5e0ff */
[----:B----4-:R-:W-:Y:S01]  /*8260*/  IMAD R141, R10, 0x1a6, RZ ;  /* 0x000001a60a8d7824 */ /* 0x010fe200078e02ff */
[-C--:B------:R-:W-:Y:S01]  /*8270*/  IADD3 R12, P0, R126, R120.reuse, RZ ;  /* 0x000000787e0c7210 */ /* 0x080fe20007f1e0ff */
[----:B0-----:R-:W-:Y:S01]  /*8280*/  IMAD R151, R151, 0x1ae, RZ ;  /* 0x000001ae97977824 */ /* 0x001fe200078e02ff */
[-C--:B------:R-:W-:Y:S01]  /*8290*/  LEA.HI.X.SX32 R137, R9, R121.reuse, 0x1, P1 ;  /* 0x0000007909897211 */ /* 0x080fe200008f0eff */
[----:B------:R-:W-:Y:S01]  /*82a0*/  IMAD R9, R26, 0xcf, RZ ;  /* 0x000000cf1a097824 */ /* 0x000fe200078e02ff */
[-C--:B------:R-:W-:Y:S01]  /*82b0*/  LEA.HI.X.SX32 R135, R6, R121.reuse, 0x1, P2 ;  /* 0x0000007906877211 */ /* 0x080fe200010f0eff */
[----:B------:R-:W-:Y:S01]  /*82c0*/  IMAD R199, R199, 0x1ec, RZ ;  /* 0x000001ecc7c77824 */ /* 0x000fe200078e02ff */
[----:B------:R-:W0:Y:S01]  /*82d0*/  LDC R33, c[0x0][0x248] ;  /* 0x00009200ff217b82 */ /* 0x000e220000000800 */
[----:B-1----:R-:W-:Y:S01]  /*82e0*/  IMAD R133, R8, 0x19e, RZ ;  /* 0x0000019e08857824 */ /* 0x002fe200078e02ff */
[-C--:B------:R-:W-:Y:S01]  /*82f0*/  IADD3 R6, P1, R127, R120.reuse, RZ ;  /* 0x000000787f067210 */ /* 0x080fe20007f3e0ff */
[----:B------:R-:W-:Y:S01]  /*8300*/  IMAD R149, R149, 0x1ac, RZ ;  /* 0x000001ac95957824 */ /* 0x000fe200078e02ff */
[-C--:B------:R-:W-:Y:S01]  /*8310*/  LEA.HI.X.SX32 R13, R7, R121.reuse, 0x1, P0 ;  /* 0x00000079070d7211 */ /* 0x080fe200000f0eff */
[----:B------:R-:W-:Y:S01]  /*8320*/  IMAD R29, R26, 0xf3, RZ ;  /* 0x000000f31a1d7824 */ /* 0x000fe200078e02ff */
[-C--:B------:R-:W-:Y:S01]  /*8330*/  IADD3 R10, P2, R133, R120.reuse, RZ ;  /* 0x00000078850a7210 */ /* 0x080fe20007f5e0ff */
[----:B------:R-:W-:Y:S01]  /*8340*/  IMAD R45, R45, 0x10b, RZ ;  /* 0x0000010b2d2d7824 */ /* 0x000fe200078e02ff */
[----:B------:R-:W-:Y:S01]  /*8350*/  IADD3 R8, P0, R141, R120, RZ ;  /* 0x000000788d087210 */ /* 0x000fe20007f1e0ff */
[----:B------:R-:W1:Y:S01]  /*8360*/  LDC R35, c[0x0][0x248] ;  /* 0x00009200ff237b82 */ /* 0x000e620000000800 */
[-C--:B------:R-:W-:Y:S01]  /*8370*/  LEA.HI.X.SX32 R7, R5, R121.reuse, 0x1, P1 ;  /* 0x0000007905077211 */ /* 0x080fe200008f0eff */
[----:B------:R-:W-:Y:S01]  /*8380*/  IMAD R243, R243, 0x1ee, RZ ;  /* 0x000001eef3f37824 */ /* 0x000fe200078e02ff */
[-C--:B------:R-:W-:Y:S01]  /*8390*/  LEA.HI.X.SX32 R11, R9, R121.reuse, 0x1, P2 ;  /* 0x00000079090b7211 */ /* 0x080fe200010f0eff */
[----:B------:R4:W2:Y:S01]  /*83a0*/  LDG.E.U16 R5, desc[UR60][R12.64] ;  /* 0x0000003c0c057981 */ /* 0x0008a2000c1e1500 */
[----:B------:R-:W-:-:S02]  /*83b0*/  LEA.HI.X.SX32 R9, R17, R121, 0x1, P0 ;  /* 0x0000007911097211 */ /* 0x000fc400000f0eff */
[-C--:B------:R-:W-:Y:S01]  /*83c0*/  IADD3 R16, P0, R149, R120.reuse, RZ ;  /* 0x0000007895107210 */ /* 0x080fe20007f1e0ff */
[----:B------:R-:W2:Y:S01]  /*83d0*/  LDG.E.U16 R6, desc[UR60][R6.64] ;  /* 0x0000003c06067981 */ /* 0x000ea2000c1e1500 */
[-C--:B------:R-:W-:Y:S01]  /*83e0*/  IADD3 R14, P2, R165, R120.reuse, RZ ;  /* 0x00000078a50e7210 */ /* 0x080fe20007f5e0ff */
[----:B------:R-:W-:Y:S01]  /*83f0*/  IMAD R241, R241, 0x1f6, RZ ;  /* 0x000001f6f1f17824 */ /* 0x000fe200078e02ff */
[----:B------:R-:W-:Y:S01]  /*8400*/  LEA.HI.X.SX32 R17, R15, R121, 0x1, P0 ;  /* 0x000000790f117211 */ /* 0x000fe200000f0eff */
[----:B------:R-:W2:Y:S01]  /*8410*/  LDG.E.U16 R8, desc[UR60][R8.64] ;  /* 0x0000003c08087981 */ /* 0x000ea2000c1e1500 */
[----:B------:R-:W-:Y:S01]  /*8420*/  IMAD R205, R205, 0x1fc, RZ ;  /* 0x000001fccdcd7824 */ /* 0x000fe200078e02ff */
[----:B------:R-:W5:Y:S01]  /*8430*/  LDC R40, c[0x0][0x248] ;  /* 0x00009200ff287b82 */ /* 0x000f620000000800 */
[----:B----4-:R-:W-:Y:S01]  /*8440*/  IMAD R13, R26, 0xdb, RZ ;  /* 0x000000db1a0d7824 */ /* 0x010fe200078e02ff */
[----:B------:R-:W4:Y:S01]  /*8450*/  LDG.E.U16 R136, desc[UR60][R136.64] ;  /* 0x0000003c88887981 */ /* 0x000f22000c1e1500 */
[----:B------:R-:W-:-:S03]  /*8460*/  IADD3 R12, P0, R189, R120, RZ ;  /* 0x00000078bd0c7210 */ /* 0x000fc60007f1e0ff */
[----:B------:R0:W4:Y:S01]  /*8470*/  LDG.E.U16 R7, desc[UR60][R10.64] ;  /* 0x0000003c0a077981 */ /* 0x000122000c1e1500 */
[-C--:B------:R-:W-:Y:S01]  /*8480*/  LEA.HI.X.SX32 R15, R13, R121.reuse, 0x1, P2 ;  /* 0x000000790d0f7211 */ /* 0x080fe200010f0eff */
[----:B------:R-:W-:Y:S01]  /*8490*/  IMAD R39, R39, 0x10d, RZ ;  /* 0x0000010d27277824 */ /* 0x000fe200078e02ff */
[-C--:B------:R-:W-:Y:S01]  /*84a0*/  LEA.HI.X.SX32 R13, R18, R121.reuse, 0x1, P0 ;  /* 0x00000079120d7211 */ /* 0x080fe200000f0eff */
[----:B------:R0:W4:Y:S01]  /*84b0*/  LDG.E.U16 R9, desc[UR60][R16.64] ;  /* 0x0000003c10097981 */ /* 0x000122000c1e1500 */
[----:B---3--:R-:W-:Y:S01]  /*84c0*/  IMAD R239, R239, 0x1fe, RZ ;  /* 0x000001feefef7824 */ /* 0x008fe200078e02ff */
[----:B------:R-:W3:Y:S01]  /*84d0*/  LDC R106, c[0x0][0x248] ;  /* 0x00009200ff6a7b82 */ /* 0x000ee20000000800 */
[----:B------:R-:W-:Y:S01]  /*84e0*/  IMAD R46, R46, 0x238, RZ ;  /* 0x000002382e2e7824 */ /* 0x000fe200078e02ff */
[----:B------:R-:W4:Y:S01]  /*84f0*/  LDG.E.U16 R134, desc[UR60][R134.64] ;  /* 0x0000003c86867981 */ /* 0x000f22000c1e1500 */
[-C--:B0-----:R-:W-:Y:S02]  /*8500*/  IADD3 R10, P1, R151, R120.reuse, RZ ;  /* 0x00000078970a7210 */ /* 0x081fe40007f3e0ff */
[-C--:B------:R-:W-:Y:S01]  /*8510*/  IADD3 R20, P0, R187, R120.reuse, RZ ;  /* 0x00000078bb147210 */ /* 0x080fe20007f1e0ff */
[----:B------:R-:W4:Y:S01]  /*8520*/  LDG.E.U16 R12, desc[UR60][R12.64] ;  /* 0x0000003c0c0c7981 */ /* 0x000f22000c1e1500 */
[-C--:B------:R-:W-:Y:S01]  /*8530*/  LEA.HI.X.SX32 R11, R21, R121.reuse, 0x1, P1 ;  /* 0x00000079150b7211 */ /* 0x080fe200008f0eff */
[C---:B------:R-:W-:Y:S01]  /*8540*/  IMAD R17, R26.reuse, 0xdf, RZ ;  /* 0x000000df1a117824 */ /* 0x040fe200078e02ff */
[-C--:B------:R-:W-:Y:S01]  /*8550*/  IADD3 R18, P2, R195, R120.reuse, RZ ;  /* 0x00000078c3127210 */ /* 0x080fe20007f5e0ff */
[----:B------:R-:W-:Y:S01]  /*8560*/  IMAD R41, R33, 0x206, RZ ;  /* 0x0000020621297824 */ /* 0x000fe200078e02ff */
[----:B------:R-:W0:Y:S01]  /*8570*/  LDC R112, c[0x0][0x248] ;  /* 0x00009200ff707b82 */ /* 0x000e220000000800 */
[----:B------:R-:W4:Y:S01]  /*8580*/  LDG.E.U16 R10, desc[UR60][R10.64] ;  /* 0x0000003c0a0a7981 */ /* 0x000f22000c1e1500 */
[-C--:B------:R-:W-:Y:S01]  /*8590*/  LEA.HI.X.SX32 R21, R17, R121.reuse, 0x1, P0 ;  /* 0x0000007911157211 */ /* 0x080fe200000f0eff */
[----:B------:R-:W-:Y:S01]  /*85a0*/  IMAD R17, R26, 0xe7, RZ ;  /* 0x000000e71a117824 */ /* 0x000fe200078e02ff */
[----:B------:R-:W-:Y:S01]  /*85b0*/  IADD3 R16, P0, R235, R120, RZ ;  /* 0x00000078eb107210 */ /* 0x000fe20007f1e0ff */
[----:B------:R-:W-:Y:S01]  /*85c0*/  IMAD R64, R64, 0x25a, RZ ;  /* 0x0000025a40407824 */ /* 0x000fe200078e02ff */
[-C--:B------:R-:W-:Y:S01]  /*85d0*/  LEA.HI.X.SX32 R19, R19, R121.reuse, 0x1, P2 ;  /* 0x0000007913137211 */ /* 0x080fe200010f0eff */
[----:B------:R-:W4:Y:S01]  /*85e0*/  LDG.E.U16 R13, desc[UR60][R20.64] ;  /* 0x0000003c140d7981 */ /* 0x000f22000c1e1500 */
[----:B-1----:R-:W-:Y:S01]  /*85f0*/  IMAD R35, R35, 0x20a, RZ ;  /* 0x0000020a23237824 */ /* 0x002fe200078e02ff */
[----:B------:R-:W1:Y:S02]  /*8600*/  LDC R110, c[0x0][0x248] ;  /* 0x00009200ff6e7b82 */ /* 0x000e640000000800 */
[----:B------:R3:W4:Y:S01]  /*8610*/  LDG.E.U16 R11, desc[UR60][R14.64] ;  /* 0x0000003c0e0b7981 */ /* 0x000722000c1e1500 */
[----:B------:R-:W-:-:S02]  /*8620*/  LEA.HI.X.SX32 R17, R17, R121, 0x1, P0 ;  /* 0x0000007911117211 */ /* 0x000fc400000f0eff */
[-C--:B------:R-:W-:Y:S01]  /*8630*/  IADD3 R22, P0, R229, R120.reuse, RZ ;  /* 0x00000078e5167210 */ /* 0x080fe20007f1e0ff */
[----:B------:R-:W2:Y:S02]  /*8640*/  LDG.E.U16 R142, desc[UR60][R142.64] ;  /* 0x0000003c8e8e7981 */ /* 0x000ea4000c1e1500 */
[----:B------:R-:W1:Y:S02]  /*8650*/  LDC R113, c[0x0][0x248] ;  /* 0x00009200ff717b82 */ /* 0x000e640000000800 */
[----:B------:R-:W4:Y:S01]  /*8660*/  LDG.E.U16 R138, desc[UR60][R138.64] ;  /* 0x0000003c8a8a7981 */ /* 0x000f22000c1e1500 */
[C---:B---3--:R-:W-:Y:S01]  /*8670*/  IMAD R15, R26.reuse, 0xe3, RZ ;  /* 0x000000e31a0f7824 */ /* 0x048fe200078e02ff */
[-C--:B------:R-:W-:Y:S01]  /*8680*/  IADD3 R14, P1, R225, R120.reuse, RZ ;  /* 0x00000078e10e7210 */ /* 0x080fe20007f3e0ff */
[C---:B------:R-:W-:Y:S01]  /*8690*/  IMAD R21, R26.reuse, 0xef, RZ ;  /* 0x000000ef1a157824 */ /* 0x040fe200078e02ff */
[-C--:B------:R-:W-:Y:S01]  /*86a0*/  LEA.HI.X.SX32 R23, R23, R121.reuse, 0x1, P0 ;  /* 0x0000007917177211 */ /* 0x080fe200000f0eff */
[----:B------:R-:W3:Y:S01]  /*86b0*/  LDG.E.U16 R16, desc[UR60][R16.64] ;  /* 0x0000003c10107981 */ /* 0x000ee2000c1e1500 */
[----:B------:R-:W-:Y:S01]  /*86c0*/  LEA.HI.X.SX32 R15, R15, R121, 0x1, P1 ;  /* 0x000000790f0f7211 */ /* 0x000fe200008f0eff */
[----:B------:R-:W-:Y:S01]  /*86d0*/  IMAD R33, R26, 0x103, RZ ;  /* 0x000001031a217824 */ /* 0x000fe200078e02ff */
[-C--:B------:R-:W-:Y:S01]  /*86e0*/  IADD3 R20, P2, R231, R120.reuse, RZ ;  /* 0x00000078e7147210 */ /* 0x080fe20007f5e0ff */
[----:B------:R-:W1:Y:S01]  /*86f0*/  LDC R117, c[0x0][0x248] ;  /* 0x00009200ff757b82 */ /* 0x000e620000000800 */
[----:B------:R-:W3:Y:S04]  /*8700*/  LDG.E.U16 R144, desc[UR60][R144.64] ;  /* 0x0000003c90907981 */ /* 0x000ee8000c1e1500 */
[----:B------:R-:W3:Y:S01]  /*8710*/  LDG.E.U16 R14, desc[UR60][R14.64] ;  /* 0x0000003c0e0e7981 */ /* 0x000ee2000c1e1500 */
[----:B------:R-:W-:-:S02]  /*8720*/  IADD3 R24, P0, R233, R120, RZ ;  /* 0x00000078e9187210 */ /* 0x000fc40007f1e0ff */
[----:B------:R-:W1:Y:S01]  /*8730*/  LDC R119, c[0x0][0x248] ;  /* 0x00009200ff777b82 */ /* 0x000e620000000800 */
[----:B------:R-:W3:Y:S04]  /*8740*/  LDG.E.U16 R17, desc[UR60][R22.64] ;  /* 0x0000003c16117981 */ /* 0x000ee8000c1e1500 */
[----:B------:R-:W2:Y:S03]  /*8750*/  LDG.E.U16 R154, desc[UR60][R154.64] ;  /* 0x0000003c9a9a7981 */ /* 0x000ea6000c1e1500 */
[----:B------:R-:W1:Y:S01]  /*8760*/  LDC R114, c[0x0][0x248] ;  /* 0x00009200ff727b82 */ /* 0x000e620000000800 */
[----:B------:R0:W3:Y:S04]  /*8770*/  LDG.E.U16 R15, desc[UR60][R18.64] ;  /* 0x0000003c120f7981 */ /* 0x0000e8000c1e1500 */
[----:B------:R-:W3:Y:S03]  /*8780*/  LDG.E.U16 R152, desc[UR60][R152.64] ;  /* 0x0000003c98987981 */ /* 0x000ee6000c1e1500 */
[----:B------:R-:W1:Y:S01]  /*8790*/  LDC R116, c[0x0][0x248] ;  /* 0x00009200ff747b82 */ /* 0x000e620000000800 */
[----:B------:R-:W3:Y:S01]  /*87a0*/  LDG.E.U16 R146, desc[UR60][R146.64] ;  /* 0x0000003c92927981 */ /* 0x000ee2000c1e1500 */
[----:B0-----:R-:W-:-:S03]  /*87b0*/  IADD3 R18, P1, R197, R120, RZ ;  /* 0x00000078c5127210 */ /* 0x001fc60007f3e0ff */
[----:B------:R-:W4:Y:S01]  /*87c0*/  LDG.E.U16 R160, desc[UR60][R160.64] ;  /* 0x0000003ca0a07981 */ /* 0x000f22000c1e1500 */
[-C--:B------:R-:W-:Y:S02]  /*87d0*/  LEA.HI.X.SX32 R19, R25, R121.reuse, 0x1, P1 ;  /* 0x0000007919137211 */ /* 0x080fe400008f0eff */
[----:B------:R-:W0:Y:S01]  /*87e0*/  LDC R249, c[0x0][0x248] ;  /* 0x00009200fff97b82 */ /* 0x000e220000000800 */
[-C--:B------:R-:W-:Y:S01]  /*87f0*/  IADD3 R22, P1, R199, R120.reuse, RZ ;  /* 0x00000078c7167210 */ /* 0x080fe20007f3e0ff */
[----:B------:R-:W3:Y:S01]  /*8800*/  LDG.E.U16 R158, desc[UR60][R158.64] ;  /* 0x0000003c9e9e7981 */ /* 0x000ee2000c1e1500 */
[-C--:B------:R-:W-:Y:S02]  /*8810*/  LEA.HI.X.SX32 R25, R21, R121.reuse, 0x1, P0 ;  /* 0x0000007915197211 */ /* 0x080fe400000f0eff */
[-C--:B------:R-:W-:Y:S01]  /*8820*/  LEA.HI.X.SX32 R21, R29, R121.reuse, 0x1, P2 ;  /* 0x000000791d157211 */ /* 0x080fe200010f0eff */
[----:B------:R-:W3:Y:S01]  /*8830*/  LDG.E.U16 R18, desc[UR60][R18.64] ;  /* 0x0000003c12127981 */ /* 0x000ee2000c1e1500 */
[----:B------:R-:W-:Y:S01]  /*8840*/  LEA.HI.X.SX32 R23, R28, R121, 0x1, P1 ;  /* 0x000000791c177211 */ /* 0x000fe200008f0eff */
[----:B------:R-:W-:Y:S01]  /*8850*/  IMAD R29, R26, 0xf7, RZ ;  /* 0x000000f71a1d7824 */ /* 0x000fe200078e02ff */
[----:B------:R-:W1:Y:S01]  /*8860*/  LDC R131, c[0x0][0x248] ;  /* 0x00009200ff837b82 */ /* 0x000e620000000800 */
[----:B------:R-:W3:Y:S01]  /*8870*/  LDG.E.U16 R20, desc[UR60][R20.64] ;  /* 0x0000003c14147981 */ /* 0x000ee2000c1e1500 */
[----:B------:R-:W-:-:S03]  /*8880*/  IADD3 R30, P1, R241, R120, RZ ;  /* 0x00000078f11e7210 */ /* 0x000fc60007f3e0ff */
[----:B------:R-:W3:Y:S03]  /*8890*/  LDG.E.U16 R162, desc[UR60][R162.64] ;  /* 0x0000003ca2a27981 */ /* 0x000ee6000c1e1500 */
[----:B------:R-:W2:Y:S01]  /*88a0*/  LDC R129, c[0x0][0x248] ;  /* 0x00009200ff817b82 */ /* 0x000ea20000000800 */
[----:B------:R0:W3:Y:S04]  /*88b0*/  LDG.E.U16 R19, desc[UR60][R24.64] ;  /* 0x0000003c18137981 */ /* 0x0000e8000c1e1500 */
[----:B------:R0:W3:Y:S03]  /*88c0*/  LDG.E.U16 R21, desc[UR60][R22.64] ;  /* 0x0000003c16157981 */ /* 0x0000e6000c1e1500 */
[----:B------:R-:W1:Y:S01]  /*88d0*/  LDC R128, c[0x0][0x248] ;  /* 0x00009200ff807b82 */ /* 0x000e620000000800 */
[----:B------:R-:W4:Y:S01]  /*88e0*/  LDG.E.U16 R166, desc[UR60][R166.64] ;  /* 0x0000003ca6a67981 */ /* 0x000f22000c1e1500 */
[----:B0-----:R-:W-:-:S03]  /*88f0*/  IMAD R25, R26, 0xfb, RZ ;  /* 0x000000fb1a197824 */ /* 0x001fc600078e02ff */
[----:B------:R-:W3:Y:S01]  /*8900*/  LDG.E.U16 R156, desc[UR60][R156.64] ;  /* 0x0000003c9c9c7981 */ /* 0x000ee2000c1e1500 */
[-C--:B------:R-:W-:Y:S01]  /*8910*/  IADD3 R22, P0, R243, R120.reuse, RZ ;  /* 0x00000078f3167210 */ /* 0x080fe20007f1e0ff */
[----:B------:R-:W-:Y:S01]  /*8920*/  IMAD R249, R249, 0x184, RZ ;  /* 0x00000184f9f97824 */ /* 0x000fe200078e02ff */
[-C--:B------:R-:W-:Y:S01]  /*8930*/  IADD3 R24, P2, R205, R120.reuse, RZ ;  /* 0x00000078cd187210 */ /* 0x080fe20007f5e0ff */
[----:B------:R-:W0:Y:S01]  /*8940*/  LDC R130, c[0x0][0x248] ;  /* 0x00009200ff827b82 */ /* 0x000e220000000800 */
[-C--:B------:R-:W-:Y:S01]  /*8950*/  LEA.HI.X.SX32 R23, R29, R121.reuse, 0x1, P0 ;  /* 0x000000791d177211 */ /* 0x080fe200000f0eff */
[C---:B------:R-:W-:Y:S01]  /*8960*/  IMAD R29, R26.reuse, 0xff, RZ ;  /* 0x000000ff1a1d7824 */ /* 0x040fe200078e02ff */
[-C--:B------:R-:W-:Y:S01]  /*8970*/  IADD3 R28, P0, R239, R120.reuse, RZ ;  /* 0x00000078ef1c7210 */ /* 0x080fe20007f1e0ff */
[----:B------:R-:W3:Y:S01]  /*8980*/  LDG.E.U16 R174, desc[UR60][R174.64] ;  /* 0x0000003caeae7981 */ /* 0x000ee2000c1e1500 */
[-C--:B------:R-:W-:Y:S02]  /*8990*/  LEA.HI.X.SX32 R31, R25, R121.reuse, 0x1, P1 ;  /* 0x00000079191f7211 */ /* 0x080fe400008f0eff */
[-C--:B------:R-:W-:Y:S01]  /*89a0*/  LEA.HI.X.SX32 R25, R27, R121.reuse, 0x1, P2 ;  /* 0x000000791b197211 */ /* 0x080fe200010f0eff */
[----:B------:R-:W3:Y:S01]  /*89b0*/  LDG.E.U16 R22, desc[UR60][R22.64] ;  /* 0x0000003c16167981 */ /* 0x000ee2000c1e1500 */
[----:B------:R-:W-:Y:S01]  /*89c0*/  LEA.HI.X.SX32 R29, R29, R121, 0x1, P0 ;  /* 0x000000791d1d7211 */ /* 0x000fe200000f0eff */
[----:B------:R-:W0:Y:S02]  /*89d0*/  LDC R137, c[0x0][0x248] ;  /* 0x00009200ff897b82 */ /* 0x000e240000000800 */
[----:B------:R-:W3:Y:S04]  /*89e0*/  LDG.E.U16 R24, desc[UR60][R24.64] ;  /* 0x0000003c18187981 */ /* 0x000ee8000c1e1500 */
[----:B------:R-:W3:Y:S02]  /*89f0*/  LDG.E.U16 R168, desc[UR60][R168.64] ;  /* 0x0000003ca8a87981 */ /* 0x000ee4000c1e1500 */
[----:B------:R-:W0:Y:S02]  /*8a00*/  LDC R135, c[0x0][0x248] ;  /* 0x00009200ff877b82 */ /* 0x000e240000000800 */
[----:B------:R1:W3:Y:S04]  /*8a10*/  LDG.E.U16 R23, desc[UR60][R30.64] ;  /* 0x0000003c1e177981 */ /* 0x0002e8000c1e1500 */
[----:B------:R1:W3:Y:S01]  /*8a20*/  LDG.E.U16 R25, desc[UR60][R28.64] ;  /* 0x0000003c1c197981 */ /* 0x0002e2000c1e1500 */
[----:B------:R-:W-:Y:S01]  /*8a30*/  IMAD R27, R26, 0x105, RZ ;  /* 0x000001051a1b7824 */ /* 0x000fe200078e02ff */
[----:B------:R-:W0:Y:S02]  /*8a40*/  LDC R139, c[0x0][0x248] ;  /* 0x00009200ff8b7b82 */ /* 0x000e240000000800 */
[----:B------:R-:W4:Y:S01]  /*8a50*/  LDG.E.U16 R172, desc[UR60][R172.64] ;  /* 0x0000003cacac7981 */ /* 0x000f22000c1e1500 */
[----:B-1----:R-:W-:Y:S01]  /*8a60*/  IMAD R31, R34, 0x208, RZ ;  /* 0x00000208221f7824 */ /* 0x002fe200078e02ff */
[----:B------:R-:W-:-:S02]  /*8a70*/  IADD3 R34, P0, R41, R120, RZ ;  /* 0x0000007829227210 */ /* 0x000fc40007f1e0ff */
[----:B------:R-:W3:Y:S01]  /*8a80*/  LDG.E.U16 R176, desc[UR60][R176.64] ;  /* 0x0000003cb0b07981 */ /* 0x000ee2000c1e1500 */
[----:B------:R-:W-:Y:S01]  /*8a90*/  IMAD R29, R32, 0x20e, RZ ;  /* 0x0000020e201d7824 */ /* 0x000fe200078e02ff */
[-C--:B------:R-:W-:Y:S01]  /*8aa0*/  IADD3 R32, P1, R31, R120.reuse, RZ ;  /* 0x000000781f207210 */ /* 0x080fe20007f3e0ff */
[----:B------:R-:W-:Y:S01]  /*8ab0*/  IMAD R31, R26, 0x107, RZ ;  /* 0x000001071a1f7824 */ /* 0x000fe200078e02ff */
[-C--:B------:R-:W-:Y:S01]  /*8ac0*/  IADD3 R28, P2, R35, R120.reuse, RZ ;  /* 0x00000078231c7210 */ /* 0x080fe20007f5e0ff */
[----:B------:R-:W1:Y:S01]  /*8ad0*/  LDC R41, c[0x0][0x248] ;  /* 0x00009200ff297b82 */ /* 0x000e620000000800 */
[-C--:B------:R-:W-:Y:S01]  /*8ae0*/  LEA.HI.X.SX32 R35, R33, R121.reuse, 0x1, P0 ;  /* 0x0000007921237211 */ /* 0x080fe200000f0eff */
[----:B------:R-:W3:Y:S01]  /*8af0*/  LDG.E.U16 R170, desc[UR60][R170.64] ;  /* 0x0000003caaaa7981 */ /* 0x000ee2000c1e1500 */
[-C--:B------:R-:W-:Y:S02]  /*8b00*/  IADD3 R30, P0, R29, R120.reuse, RZ ;  /* 0x000000781d1e7210 */ /* 0x080fe40007f1e0ff */
[-C--:B------:R-:W-:Y:S01]  /*8b10*/  LEA.HI.X.SX32 R29, R27, R121.reuse, 0x1, P2 ;  /* 0x000000791b1d7211 */ /* 0x080fe200010f0eff */
[----:B------:R5:W3:Y:S01]  /*8b20*/  LDG.E.U16 R26, desc[UR60][R34.64] ;  /* 0x0000003c221a7981 */ /* 0x000ae2000c1e1500 */
[-C--:B------:R-:W-:Y:S01]  /*8b30*/  LEA.HI.X.SX32 R33, R123, R121.reuse, 0x1, P1 ;  /* 0x000000797b217211 */ /* 0x080fe200008f0eff */
[----:B------:R-:W0:Y:S01]  /*8b40*/  LDC R143, c[0x0][0x248] ;  /* 0x00009200ff8f7b82 */ /* 0x000e220000000800 */
[----:B------:R-:W-:Y:S01]  /*8b50*/  LEA.HI.X.SX32 R31, R31, R121, 0x1, P0 ;  /* 0x000000791f1f7211 */ /* 0x000fe200000f0eff */
[----:B------:R-:W3:Y:S04]  /*8b60*/  LDG.E.U16 R28, desc[UR60][R28.64] ;  /* 0x0000003c1c1c7981 */ /* 0x000ee8000c1e1500 */
[----:B------:R5:W3:Y:S02]  /*8b70*/  LDG.E.U16 R27, desc[UR60][R32.64] ;  /* 0x0000003c201b7981 */ /* 0x000ae4000c1e1500 */
[----:B-----5:R-:W-:Y:S01]  /*8b80*/  IMAD R35, R44, 0x21c, RZ ;  /* 0x0000021c2c237824 */ /* 0x020fe200078e02ff */
[----:B------:R-:W5:Y:S01]  /*8b90*/  LDC R123, c[0x0][0x248] ;  /* 0x00009200ff7b7b82 */ /* 0x000f620000000800 */
[----:B------:R-:W4:Y:S04]  /*8ba0*/  LDG.E.U16 R178, desc[UR60][R178.64] ;  /* 0x0000003cb2b27981 */ /* 0x000f28000c1e1500 */
[----:B------:R1:W3:Y:S01]  /*8bb0*/  LDG.E.U16 R29, desc[UR60][R30.64] ;  /* 0x0000003c1e1d7981 */ /* 0x0002e2000c1e1500 */
[----:B------:R-:W-:Y:S01]  /*8bc0*/  IMAD R33, R36, 0x21a, RZ ;  /* 0x0000021a24217824 */ /* 0x000fe200078e02ff */
[-C--:B------:R-:W-:Y:S01]  /*8bd0*/  IADD3 R34, P2, R35, R120.reuse, RZ ;  /* 0x0000007823227210 */ /* 0x080fe20007f5e0ff */
[----:B-1----:R-:W-:Y:S01]  /*8be0*/  IMAD R41, R41, 0x10f, RZ ;  /* 0x0000010f29297824 */ /* 0x002fe200078e02ff */
[----:B------:R-:W1:Y:S01]  /*8bf0*/  LDC R44, c[0x0][0x248] ;  /* 0x00009200ff2c7b82 */ /* 0x000e620000000800 */
[----:B------:R-:W4:Y:S01]  /*8c00*/  LDG.E.U16 R184, desc[UR60][R184.64] ;  /* 0x0000003cb8b87981 */ /* 0x000f22000c1e1500 */
[----:B------:R-:W-:-:S03]  /*8c10*/  IADD3 R30, P0, R57, R120, RZ ;  /* 0x00000078391e7210 */ /* 0x000fc60007f1e0ff */
[----:B------:R-:W3:Y:S01]  /*8c20*/  LDG.E.U16 R182, desc[UR60][R182.64] ;  /* 0x0000003cb6b67981 */ /* 0x000ee2000c1e1500 */
[-C--:B------:R-:W-:Y:S02]  /*8c30*/  IADD3 R36, P1, R59, R120.reuse, RZ ;  /* 0x000000783b247210 */ /* 0x080fe40007f3e0ff */
[----:B------:R-:W0:Y:S01]  /*8c40*/  LDC R57, c[0x0][0x248] ;  /* 0x00009200ff397b82 */ /* 0x000e220000000800 */
[-C--:B------:R-:W-:Y:S01]  /*8c50*/  LEA.HI.X.SX32 R31, R45, R121.reuse, 0x1, P0 ;  /* 0x000000792d1f7211 */ /* 0x080fe200000f0eff */
[----:B------:R-:W3:Y:S01]  /*8c60*/  LDG.E.U16 R180, desc[UR60][R180.64] ;  /* 0x0000003cb4b47981 */ /* 0x000ee2000c1e1500 */
[-C--:B------:R-:W-:Y:S02]  /*8c70*/  IADD3 R32, P0, R33, R120.reuse, RZ ;  /* 0x0000007821207210 */ /* 0x080fe40007f1e0ff */
[-C--:B------:R-:W-:Y:S01]  /*8c80*/  LEA.HI.X.SX32 R35, R38, R121.reuse, 0x1, P2 ;  /* 0x0000007926237211 */ /* 0x080fe200010f0eff */
[----:B------:R-:W3:Y:S01]  /*8c90*/  LDG.E.U16 R30, desc[UR60][R30.64] ;  /* 0x0000003c1e1e7981 */ /* 0x000ee2000c1e1500 */
[-C--:B------:R-:W-:Y:S01]  /*8ca0*/  LEA.HI.X.SX32 R33, R39, R121.reuse, 0x1, P0 ;  /* 0x0000007927217211 */ /* 0x080fe200000f0eff */
[----:B------:R-:W5:Y:S01]  /*8cb0*/  LDC R45, c[0x0][0x248] ;  /* 0x00009200ff2d7b82 */ /* 0x000f620000000800 */
[----:B------:R-:W-:Y:S01]  /*8cc0*/  LEA.HI.X.SX32 R37, R37, R121, 0x1, P1 ;  /* 0x0000007925257211 */ /* 0x000fe200008f0eff */
[----:B------:R-:W-:Y:S01]  /*8cd0*/  IMAD R38, R40, 0x22a, RZ ;  /* 0x0000022a28267824 */ /* 0x000fe200078e02ff */
[----:B------:R-:W4:Y:S04]  /*8ce0*/  LDG.E.U16 R216, desc[UR60][R216.64] ;  /* 0x0000003cd8d87981 */ /* 0x000f28000c1e1500 */
[----:B------:R-:W3:Y:S01]  /*8cf0*/  LDG.E.U16 R32, desc[UR60][R32.64] ;  /* 0x0000003c20207981 */ /* 0x000ee2000c1e1500 */
[----:B------:R-:W1:Y:S03]  /*8d00*/  LDC R39, c[0x0][0x248] ;  /* 0x00009200ff277b82 */ /* 0x000e660000000800 */
[----:B------:R0:W3:Y:S01]  /*8d10*/  LDG.E.U16 R31, desc[UR60][R36.64] ;  /* 0x0000003c241f7981 */ /* 0x0000e2000c1e1500 */
[----:B------:R-:W-:-:S03]  /*8d20*/  IADD3 R40, P1, R54, R120, RZ ;  /* 0x0000007836287210 */ /* 0x000fc60007f3e0ff */
[----:B------:R-:W3:Y:S01]  /*8d30*/  LDG.E.U16 R190, desc[UR60][R190.64] ;  /* 0x0000003cbebe7981 */ /* 0x000ee2000c1e1500 */
[----:B------:R-:W5:Y:S03]  /*8d40*/  LDC R54, c[0x0][0x248] ;  /* 0x00009200ff367b82 */ /* 0x000f660000000800 */
[----:B------:R0:W3:Y:S02]  /*8d50*/  LDG.E.U16 R33, desc[UR60][R34.64] ;  /* 0x0000003c22217981 */ /* 0x0000e4000c1e1500 */
[-C--:B0-----:R-:W-:Y:S02]  /*8d60*/  IADD3 R36, P2, R56, R120.reuse, RZ ;  /* 0x0000007838247210 */ /* 0x081fe40007f5e0ff */
[----:B------:R-:W3:Y:S01]  /*8d70*/  LDG.E.U16 R214, desc[UR60][R214.64] ;  /* 0x0000003cd6d67981 */ /* 0x000ee2000c1e1500 */
[----:B------:R-:W0:Y:S03]  /*8d80*/  LDC R56, c[0x0][0x248] ;  /* 0x00009200ff387b82 */ /* 0x000e260000000800 */
[----:B------:R-:W3:Y:S01]  /*8d90*/  LDG.E.U16 R208, desc[UR60][R208.64] ;  /* 0x0000003cd0d07981 */ /* 0x000ee2000c1e1500 */
[----:B------:R-:W-:-:S03]  /*8da0*/  IADD3 R34, P0, R49, R120, RZ ;  /* 0x0000007831227210 */ /* 0x000fc60007f1e0ff */
[----:B------:R-:W3:Y:S01]  /*8db0*/  LDG.E.U16 R210, desc[UR60][R210.64] ;  /* 0x0000003cd2d27981 */ /* 0x000ee2000c1e1500 */
[----:B-1----:R-:W-:Y:S01]  /*8dc0*/  IMAD R39, R39, 0x115, RZ ;  /* 0x0000011527277824 */ /* 0x002fe200078e02ff */
[-C--:B------:R-:W-:Y:S01]  /*8dd0*/  LEA.HI.X.SX32 R35, R41, R121.reuse, 0x1, P0 ;  /* 0x0000007929237211 */ /* 0x080fe200000f0eff */
[----:B------:R-:W1:Y:S01]  /*8de0*/  LDC R49, c[0x0][0x248] ;  /* 0x00009200ff317b82 */ /* 0x000e620000000800 */
[-C--:B------:R-:W-:Y:S01]  /*8df0*/  IADD3 R38, P0, R38, R120.reuse, RZ ;  /* 0x0000007826267210 */ /* 0x080fe20007f1e0ff */
[----:B------:R-:W3:Y:S01]  /*8e00*/  LDG.E.U16 R202, desc[UR60][R202.64] ;  /* 0x0000003ccaca7981 */ /* 0x000ee2000c1e1500 */
[-C--:B------:R-:W-:Y:S02]  /*8e10*/  LEA.HI.X.SX32 R37, R213, R121.reuse, 0x1, P2 ;  /* 0x00000079d5257211 */ /* 0x080fe400010f0eff */
[-C--:B------:R-:W-:Y:S01]  /*8e20*/  LEA.HI.X.SX32 R39, R39, R121.reuse, 0x1, P0 ;  /* 0x0000007927277211 */ /* 0x080fe200000f0eff */
[----:B------:R-:W3:Y:S01]  /*8e30*/  LDG.E.U16 R34, desc[UR60][R34.64] ;  /* 0x0000003c22227981 */ /* 0x000ee2000c1e1500 */
[----:B------:R-:W-:Y:S01]  /*8e40*/  LEA.HI.X.SX32 R41, R53, R121, 0x1, P1 ;  /* 0x0000007935297211 */ /* 0x000fe200008f0eff */
[----:B------:R-:W2:Y:S02]  /*8e50*/  LDC R59, c[0x0][0x248] ;  /* 0x00009200ff3b7b82 */ /* 0x000ea40000000800 */
[----:B------:R-:W3:Y:S04]  /*8e60*/  LDG.E.U16 R36, desc[UR60][R36.64] ;  /* 0x0000003c24247981 */ /* 0x000ee8000c1e1500 */
[----:B------:R-:W3:Y:S02]  /*8e70*/  LDG.E.U16 R200, desc[UR60][R200.64] ;  /* 0x0000003cc8c87981 */ /* 0x000ee4000c1e1500 */
[----:B------:R-:W2:Y:S02]  /*8e80*/  LDC R53, c[0x0][0x248] ;  /* 0x00009200ff357b82 */ /* 0x000ea40000000800 */
[----:B------:R-:W3:Y:S04]  /*8e90*/  LDG.E.U16 R35, desc[UR60][R40.64] ;  /* 0x0000003c28237981 */ /* 0x000ee8000c1e1500 */
[----:B------:R0:W3:Y:S01]  /*8ea0*/  LDG.E.U16 R37, desc[UR60][R38.64] ;  /* 0x0000003c26257981 */ /* 0x0000e2000c1e1500 */
[----:B-----5:R-:W-:Y:S01]  /*8eb0*/  IMAD R54, R54, 0x23a, RZ ;  /* 0x0000023a36367824 */ /* 0x020fe200078e02ff */
[----:B------:R-:W5:Y:S02]  /*8ec0*/  LDC R145, c[0x0][0x248] ;  /* 0x00009200ff917b82 */ /* 0x000f640000000800 */
[----:B------:R-:W3:Y:S04]  /*8ed0*/  LDG.E.U16 R206, desc[UR60][R206.64] ;  /* 0x0000003ccece7981 */ /* 0x000ee8000c1e1500 */
[----:B------:R-:W3:Y:S01]  /*8ee0*/  LDG.E.U16 R192, desc[UR60][R192.64] ;  /* 0x0000003cc0c07981 */ /* 0x000ee2000c1e1500 */
[----:B0-----:R-:W-:Y:S01]  /*8ef0*/  IMAD R38, R48, 0x22c, RZ ;  /* 0x0000022c30267824 */ /* 0x001fe200078e02ff */
[----:B------:R-:W0:Y:S02]  /*8f00*/  LDC R155, c[0x0][0x248] ;  /* 0x00009200ff9b7b82 */ /* 0x000e240000000800 */
[----:B------:R-:W3:Y:S02]  /*8f10*/  LDG.E.U16 R218, desc[UR60][R218.64] ;  /* 0x0000003cdada7981 */ /* 0x000ee4000c1e1500 */
[----:B------:R-:W-:-:S02]  /*8f20*/  IADD3 R38, P0, R38, R120, RZ ;  /* 0x0000007826267210 */ /* 0x000fc40007f1e0ff */
[----:B------:R-:W4:Y:S02]  /*8f30*/  LDG.E.U16 R220, desc[UR60][R220.64] ;  /* 0x0000003cdcdc7981 */ /* 0x000f24000c1e1500 */
[----:B------:R-:W2:Y:S01]  /*8f40*/  LDC R48, c[0x0][0x248] ;  /* 0x00009200ff307b82 */ /* 0x000ea20000000800 */
[----:B------:R-:W-:Y:S01]  /*8f50*/  LEA.HI.X.SX32 R39, R42, R121, 0x1, P0 ;  /* 0x000000792a277211 */ /* 0x000fe200000f0eff */
[----:B------:R-:W3:Y:S01]  /*8f60*/  LDG.E.U16 R246, desc[UR60][R246.64] ;  /* 0x0000003cf6f67981 */ /* 0x000ee2000c1e1500 */
[-C--:B------:R-:W-:Y:S01]  /*8f70*/  IADD3 R42, P2, R46, R120.reuse, RZ ;  /* 0x000000782e2a7210 */ /* 0x080fe20007f5e0ff */
[----:B------:R-:W-:Y:S02]  /*8f80*/  IMAD R40, R44, 0x236, RZ ;  /* 0x000002362c287824 */ /* 0x000fe400078e02ff */
[----:B------:R-:W-:Y:S01]  /*8f90*/  IMAD R41, R45, 0x11b, RZ ;  /* 0x0000011b2d297824 */ /* 0x000fe200078e02ff */
[----:B------:R-:W3:Y:S01]  /*8fa0*/  LDG.E.U16 R38, desc[UR60][R38.64] ;  /* 0x0000003c26267981 */ /* 0x000ee2000c1e1500 */
[----:B------:R-:W5:Y:S01]  /*8fb0*/  LDC R46, c[0x0][0x248] ;  /* 0x00009200ff2e7b82 */ /* 0x000f620000000800 */
[----:B------:R-:W-:-:S02]  /*8fc0*/  IADD3 R44, P1, R52, R120, RZ ;  /* 0x00000078342c7210 */ /* 0x000fc40007f3e0ff */
[----:B------:R-:W-:Y:S01]  /*8fd0*/  IADD3 R40, P0, R40, R120, RZ ;  /* 0x0000007828287210 */ /* 0x000fe20007f1e0ff */
[----:B------:R-:W3:Y:S01]  /*8fe0*/  LDG.E.U16 R244, desc[UR60][R244.64] ;  /* 0x0000003cf4f47981 */ /* 0x000ee2000c1e1500 */
[----:B------:R-:W-:-:S03]  /*8ff0*/  LEA.HI.X.SX32 R45, R50, R121, 0x1, P1 ;  /* 0x00000079322d7211 */ /* 0x000fc600008f0eff */
[----:B------:R-:W0:Y:S01]  /*9000*/  LDC R50, c[0x0][0x248] ;  /* 0x00009200ff327b82 */ /* 0x000e220000000800 */
[-C--:B------:R-:W-:Y:S01]  /*9010*/  LEA.HI.X.SX32 R41, R41, R121.reuse, 0x1, P0 ;  /* 0x0000007929297211 */ /* 0x080fe200000f0eff */
[----:B------:R-:W-:Y:S01]  /*9020*/  IMAD R56, R56, 0x23e, RZ ;  /* 0x0000023e38387824 */ /* 0x000fe200078e02ff */
[----:B------:R-:W-:Y:S01]  /*9030*/  LEA.HI.X.SX32 R43, R43, R121, 0x1, P2 ;  /* 0x000000792b2b7211 */ /* 0x000fe200010f0eff */
[----:B------:R2:W3:Y:S04]  /*9040*/  LDG.E.U16 R39, desc[UR60][R44.64] ;  /* 0x0000003c2c277981 */ /* 0x0004e8000c1e1500 */
[----:B------:R-:W0:Y:S01]  /*9050*/  LDC R52, c[0x0][0x248] ;  /* 0x00009200ff347b82 */ /* 0x000e220000000800 */
[----:B------:R-:W3:Y:S01]  /*9060*/  LDG.E.U16 R40, desc[UR60][R40.64] ;  /* 0x0000003c28287981 */ /* 0x000ee2000c1e1500 */
[----:B------:R-:W-:-:S02]  /*9070*/  IMAD R57, R57, 0x11d, RZ ;  /* 0x0000011d39397824 */ /* 0x000fc400078e02ff */
[----:B-1----:R-:W-:Y:S02]  /*9080*/  IMAD R49, R49, 0x23c, RZ ;  /* 0x0000023c31317824 */ /* 0x002fe400078e02ff */
[----:B--2---:R-:W-:Y:S01]  /*9090*/  IMAD R45, R48, 0x246, RZ ;  /* 0x00000246302d7824 */ /* 0x004fe200078e02ff */
[-C--:B------:R-:W-:Y:S01]  /*90a0*/  IADD3 R44, P2, R56, R120.reuse, RZ ;  /* 0x00000078382c7210 */ /* 0x080fe20007f5e0ff */
[----:B------:R-:W-:Y:S01]  /*90b0*/  IMAD R59, R59, 0x11f, RZ ;  /* 0x0000011f3b3b7824 */ /* 0x000fe200078e02ff */
[----:B------:R-:W1:Y:S01]  /*90c0*/  LDC R153, c[0x0][0x248] ;  /* 0x00009200ff997b82 */ /* 0x000e620000000800 */
[----:B------:R2:W3:Y:S01]  /*90d0*/  LDG.E.U16 R41, desc[UR60][R42.64] ;  /* 0x0000003c2a297981 */ /* 0x0004e2000c1e1500 */
[----:B------:R-:W-:Y:S01]  /*90e0*/  IADD3 R48, P1, R49, R120, RZ ;  /* 0x0000007831307210 */ /* 0x000fe20007f3e0ff */
[----:B------:R-:W-:-:S05]  /*90f0*/  IMAD R53, R53, 0x248, RZ ;  /* 0x0000024835357824 */ /* 0x000fca00078e02ff */
[----:B------:R-:W1:Y:S01]  /*9100*/  LDC R56, c[0x0][0x248] ;  /* 0x00009200ff387b82 */ /* 0x000e620000000800 */
[----:B--2---:R-:W-:Y:S01]  /*9110*/  IADD3 R42, P0, R54, R120, RZ ;  /* 0x00000078362a7210 */ /* 0x004fe20007f1e0ff */
[----:B-----5:R-:W-:-:S03]  /*9120*/  IMAD R54, R46, 0x123, RZ ;  /* 0x000001232e367824 */ /* 0x020fc600078e02ff */
[-C--:B------:R-:W-:Y:S01]  /*9130*/  LEA.HI.X.SX32 R43, R57, R121.reuse, 0x1, P0 ;  /* 0x00000079392b7211 */ /* 0x080fe200000f0eff */
[----:B------:R-:W-:Y:S01]  /*9140*/  IMAD R123, R123, 0x144, RZ ;  /* 0x000001447b7b7824 */ /* 0x000fe200078e02ff */
[-C--:B------:R-:W-:Y:S01]  /*9150*/  IADD3 R46, P0, R45, R120.reuse, RZ ;  /* 0x000000782d2e7210 */ /* 0x080fe20007f1e0ff */
[----:B0-----:R-:W-:Y:S01]  /*9160*/  IMAD R50, R50, 0x24a, RZ ;  /* 0x0000024a32327824 */ /* 0x001fe200078e02ff */
[-C--:B------:R-:W-:Y:S01]  /*9170*/  LEA.HI.X.SX32 R45, R59, R121.reuse, 0x1, P2 ;  /* 0x000000793b2d7211 */ /* 0x080fe200010f0eff */
[----:B------:R-:W2:Y:S01]  /*9180*/  LDG.E.U16 R42, desc[UR60][R42.64] ;  /* 0x0000003c2a2a7981 */ /* 0x000ea2000c1e1500 */
[----:B------:R-:W0:Y:S01]  /*9190*/  LDC R59, c[0x0][0x248] ;  /* 0x00009200ff3b7b82 */ /* 0x000e220000000800 */
[-C--:B------:R-:W-:Y:S02]  /*91a0*/  LEA.HI.X.SX32 R49, R47, R121.reuse, 0x1, P1 ;  /* 0x000000792f317211 */ /* 0x080fe400008f0eff */
[----:B------:R-:W-:Y:S01]  /*91b0*/  LEA.HI.X.SX32 R47, R54, R121, 0x1, P0 ;  /* 0x00000079362f7211 */ /* 0x000fe200000f0eff */
[----:B------:R-:W5:Y:S04]  /*91c0*/  LDG.E.U16 R44, desc[UR60][R44.64] ;  /* 0x0000003c2c2c7981 */ /* 0x000f68000c1e1500 */
[----:B------:R-:W1:Y:S01]  /*91d0*/  LDC R57, c[0x0][0x248] ;  /* 0x00009200ff397b82 */ /* 0x000e620000000800 */
[----:B------:R0:W5:Y:S04]  /*91e0*/  LDG.E.U16 R43, desc[UR60][R48.64] ;  /* 0x0000003c302b7981 */ /* 0x000168000c1e1500 */
[----:B------:R0:W2:Y:S03]  /*91f0*/  LDG.E.U16 R45, desc[UR60][R46.64] ;  /* 0x0000003c2e2d7981 */ /* 0x0000a6000c1e1500 */
[----:B------:R-:W1:Y:S01]  /*9200*/  LDC R54, c[0x0][0x248] ;  /* 0x00009200ff367b82 */ /* 0x000e620000000800 */
[----:B0-----:R-:W-:Y:S01]  /*9210*/  IMAD R48, R52, 0x24c, RZ ;  /* 0x0000024c34307824 */ /* 0x001fe200078e02ff */
[----:B------:R-:W-:-:S02]  /*9220*/  IADD3 R52, P1, R50, R120, RZ ;  /* 0x0000007832347210 */ /* 0x000fc40007f3e0ff */
[----:B------:R-:W-:-:S04]  /*9230*/  IADD3 R46, P0, R53, R120, RZ ;  /* 0x00000078352e7210 */ /* 0x000fc80007f1e0ff */
[----:B------:R-:W0:Y:S01]  /*9240*/  LDC R147, c[0x0][0x248] ;  /* 0x00009200ff937b82 */ /* 0x000e220000000800 */
[-C--:B------:R-:W-:Y:S02]  /*9250*/  IADD3 R48, P2, R48, R120.reuse, RZ ;  /* 0x0000007830307210 */ /* 0x080fe40007f5e0ff */
[-C--:B------:R-:W-:Y:S02]  /*9260*/  LEA.HI.X.SX32 R47, R223, R121.reuse, 0x1, P0 ;  /* 0x00000079df2f7211 */ /* 0x080fe400000f0eff */
[----:B------:R-:W-:Y:S02]  /*9270*/  IADD3 R50, P0, R61, R120, RZ ;  /* 0x000000783d327210 */ /* 0x000fe40007f1e0ff */
[-C--:B------:R-:W-:Y:S01]  /*9280*/  LEA.HI.X.SX32 R49, R51, R121.reuse, 0x1, P2 ;  /* 0x0000007933317211 */ /* 0x080fe200010f0eff */
[----:B------:R-:W5:Y:S01]  /*9290*/  LDG.E.U16 R46, desc[UR60][R46.64] ;  /* 0x0000003c2e2e7981 */ /* 0x000f62000c1e1500 */
[-C--:B------:R-:W-:Y:S01]  /*92a0*/  LEA.HI.X.SX32 R51, R66, R121.reuse, 0x1, P0 ;  /* 0x0000007942337211 */ /* 0x080fe200000f0eff */
[----:B------:R-:W0:Y:S02]  /*92b0*/  LDC R61, c[0x0][0x248] ;  /* 0x00009200ff3d7b82 */ /* 0x000e240000000800 */
[----:B------:R-:W5:Y:S01]  /*92c0*/  LDG.E.U16 R48, desc[UR60][R48.64] ;  /* 0x0000003c30307981 */ /* 0x000f62000c1e1500 */
[----:B------:R-:W-:-:S05]  /*92d0*/  LEA.HI.X.SX32 R53, R60, R121, 0x1, P1 ;  /* 0x000000793c357211 */ /* 0x000fca00008f0eff */
[----:B------:R-:W0:Y:S01]  /*92e0*/  LDC R66, c[0x0][0x248] ;  /* 0x00009200ff427b82 */ /* 0x000e220000000800 */
[----:B------:R-:W5:Y:S04]  /*92f0*/  LDG.E.U16 R47, desc[UR60][R52.64] ;  /* 0x0000003c342f7981 */ /* 0x000f68000c1e1500 */
[----:B------:R1:W5:Y:S03]  /*9300*/  LDG.E.U16 R49, desc[UR60][R50.64] ;  /* 0x0000003c32317981 */ /* 0x000366000c1e1500 */
[----:B------:R-:W0:Y:S01]  /*9310*/  LDC R60, c[0x0][0x248] ;  /* 0x00009200ff3c7b82 */ /* 0x000e220000000800 */
[----:B-1----:R-:W-:-:S07]  /*9320*/  IMAD R50, R59, 0x256, RZ ;  /* 0x000002563b327824 */ /* 0x002fce00078e02ff */
[----:B------:R-:W1:Y:S01]  /*9330*/  LDC R161, c[0x0][0x248] ;  /* 0x00009200ffa17b82 */ /* 0x000e620000000800 */
[----:B------:R-:W-:Y:S01]  /*9340*/  IMAD R51, R56, 0x12b, RZ ;  /* 0x0000012b38337824 */ /* 0x000fe200078e02ff */
[----:B------:R-:W-:-:S06]  /*9350*/  IADD3 R50, P0, R50, R120, RZ ;  /* 0x0000007832327210 */ /* 0x000fcc0007f1e0ff */
[----:B------:R-:W1:Y:S01]  /*9360*/  LDC R59, c[0x0][0x248] ;  /* 0x00009200ff3b7b82 */ /* 0x000e620000000800 */
[-C--:B------:R-:W-:Y:S01]  /*9370*/  LEA.HI.X.SX32 R51, R51, R121.reuse, 0x1, P0 ;  /* 0x0000007933337211 */ /* 0x080fe200000f0eff */
[----:B------:R-:W-:Y:S01]  /*9380*/  IMAD R57, R57, 0x258, RZ ;  /* 0x0000025839397824 */ /* 0x000fe200078e02ff */
[-C--:B------:R-:W-:Y:S01]  /*9390*/  IADD3 R52, P0, R64, R120.reuse, RZ ;  /* 0x0000007840347210 */ /* 0x080fe20007f1e0ff */
[----:B------:R-:W-:Y:S02]  /*93a0*/  IMAD R54, R54, 0x25c, RZ ;  /* 0x0000025c36367824 */ /* 0x000fe400078e02ff */
[----:B0-----:R-:W-:Y:S01]  /*93b0*/  IMAD R66, R66, 0x25e, RZ ;  /* 0x0000025e42427824 */ /* 0x001fe200078e02ff */
[-C--:B------:R-:W-:Y:S01]  /*93c0*/  LEA.HI.X.SX32 R53, R65, R121.reuse, 0x1, P0 ;  /* 0x0000007941357211 */ /* 0x080fe200000f0eff */
[----:B------:R-:W0:Y:S01]  /*93d0*/  LDC R64, c[0x0][0x248] ;  /* 0x00009200ff407b82 */ /* 0x000e220000000800 */
[-C--:B------:R-:W-:Y:S01]  /*93e0*/  IADD3 R56, P1, R57, R120.reuse, RZ ;  /* 0x0000007839387210 */ /* 0x080fe20007f3e0ff */
[----:B------:R-:W-:Y:S01]  /*93f0*/  IMAD R60, R60, 0x266, RZ ;  /* 0x000002663c3c7824 */ /* 0x000fe200078e02ff */
[----:B------:R-:W-:Y:S01]  /*9400*/  IADD3 R54, P2, R54, R120, RZ ;  /* 0x0000007836367210 */ /* 0x000fe20007f5e0ff */
[----:B------:R-:W5:Y:S04]  /*9410*/  LDG.E.U16 R52, desc[UR60][R52.64] ;  /* 0x0000003c34347981 */ /* 0x000f68000c1e1500 */
[----:B------:R-:W0:Y:S01]  /*9420*/  LDC R65, c[0x0][0x248] ;  /* 0x00009200ff417b82 */ /* 0x000e220000000800 */
[-C--:B------:R-:W-:Y:S01]  /*9430*/  LEA.HI.X.SX32 R57, R55, R121.reuse, 0x1, P1 ;  /* 0x0000007937397211 */ /* 0x080fe200008f0eff */
[----:B------:R-:W5:Y:S01]  /*9440*/  LDG.E.U16 R50, desc[UR60][R50.64] ;  /* 0x0000003c32327981 */ /* 0x000f62000c1e1500 */
[----:B------:R-:W-:Y:S01]  /*9450*/  LEA.HI.X.SX32 R55, R58, R121, 0x1, P2 ;  /* 0x000000793a377211 */ /* 0x000fe200010f0eff */
[----:B------:R-:W-:-:S04]  /*9460*/  IMAD R58, R70, 0x26a, RZ ;  /* 0x0000026a463a7824 */ /* 0x000fc800078e02ff */
[----:B------:R1:W5:Y:S02]  /*9470*/  LDG.E.U16 R53, desc[UR60][R54.64] ;  /* 0x0000003c36357981 */ /* 0x000364000c1e1500 */
[----:B-1----:R-:W-:Y:S01]  /*9480*/  IMAD R59, R59, 0x268, RZ ;  /* 0x000002683b3b7824 */ /* 0x002fe200078e02ff */
[-C--:B------:R-:W-:Y:S01]  /*9490*/  IADD3 R60, P1, R60, R120.reuse, RZ ;  /* 0x000000783c3c7210 */ /* 0x080fe20007f3e0ff */
[----:B------:R-:W1:Y:S01]  /*94a0*/  LDC R70, c[0x0][0x248] ;  /* 0x00009200ff467b82 */ /* 0x000e620000000800 */
[----:B------:R0:W5:Y:S01]  /*94b0*/  LDG.E.U16 R51, desc[UR60][R56.64] ;  /* 0x0000003c38337981 */ /* 0x000162000c1e1500 */
[----:B------:R-:W-:-:S06]  /*94c0*/  IADD3 R54, P0, R66, R120, RZ ;  /* 0x0000007842367210 */ /* 0x000fcc0007f1e0ff */
[----:B------:R-:W4:Y:S01]  /*94d0*/  LDC R159, c[0x0][0x248] ;  /* 0x00009200ff9f7b82 */ /* 0x000f220000000800 */
[----:B------:R-:W-:Y:S02]  /*94e0*/  LEA.HI.X.SX32 R55, R69, R121, 0x1, P0 ;  /* 0x0000007945377211 */ /* 0x000fe400000f0eff */
[----:B0-----:R-:W-:Y:S01]  /*94f0*/  IADD3 R56, P2, R59, R120, RZ ;  /* 0x000000783b387210 */ /* 0x001fe20007f5e0ff */
[----:B------:R-:W-:-:S04]  /*9500*/  IMAD R59, R61, 0x135, RZ ;  /* 0x000001353d3b7824 */ /* 0x000fc800078e02ff */
[----:B------:R-:W0:Y:S01]  /*9510*/  LDC R69, c[0x0][0x248] ;  /* 0x00009200ff457b82 */ /* 0x000e220000000800 */
[----:B------:R-:W-:Y:S01]  /*9520*/  IADD3 R58, P0, R58, R120, RZ ;  /* 0x000000783a3a7210 */ /* 0x000fe20007f1e0ff */
[----:B------:R-:W5:Y:S01]  /*9530*/  LDG.E.U16 R54, desc[UR60][R54.64] ;  /* 0x0000003c36367981 */ /* 0x000f62000c1e1500 */
[-C--:B------:R-:W-:Y:S02]  /*9540*/  LEA.HI.X.SX32 R61, R68, R121.reuse, 0x1, P1 ;  /* 0x00000079443d7211 */ /* 0x080fe400008f0eff */
[----:B------:R-:W-:-:S03]  /*9550*/  LEA.HI.X.SX32 R57, R227, R121, 0x1, P2 ;  /* 0x00000079e3397211 */ /* 0x000fc600010f0eff */
[----:B------:R-:W1:Y:S01]  /*9560*/  LDC R68, c[0x0][0x248] ;  /* 0x00009200ff447b82 */ /* 0x000e620000000800 */
[----:B------:R-:W-:Y:S01]  /*9570*/  LEA.HI.X.SX32 R59, R59, R121, 0x1, P0 ;  /* 0x000000793b3b7211 */ /* 0x000fe200000f0eff */
[----:B------:R-:W-:Y:S01]  /*9580*/  IMAD R65, R65, 0x26c, RZ ;  /* 0x0000026c41417824 */ /* 0x000fe200078e02ff */
[----:B------:R-:W5:Y:S04]  /*9590*/  LDG.E.U16 R56, desc[UR60][R56.64] ;  /* 0x0000003c38387981 */ /* 0x000f68000c1e1500 */
[----:B------:R0:W5:Y:S01]  /*95a0*/  LDG.E.U16 R55, desc[UR60][R60.64] ;  /* 0x0000003c3c377981 */ /* 0x000162000c1e1500 */
[----:B------:R-:W-:Y:S01]  /*95b0*/  IMAD R64, R64, 0x26e, RZ ;  /* 0x0000026e40407824 */ /* 0x000fe200078e02ff */
[----:B------:R-:W4:Y:S02]  /*95c0*/  LDC R163, c[0x0][0x248] ;  /* 0x00009200ffa37b82 */ /* 0x000f240000000800 */
[----:B------:R0:W5:Y:S02]  /*95d0*/  LDG.E.U16 R57, desc[UR60][R58.64] ;  /* 0x0000003c3a397981 */ /* 0x000164000c1e1500 */
[----:B0-----:R-:W-:-:S04]  /*95e0*/  IMAD R61, R73, 0x137, RZ ;  /* 0x00000137493d7824 */ /* 0x001fc800078e02ff */
[----:B------:R-:W0:Y:S01]  /*95f0*/  LDC R167, c[0x0][0x248] ;  /* 0x00009200ffa77b82 */ /* 0x000e220000000800 */
[----:B------:R-:W-:Y:S01]  /*9600*/  IMAD R60, R74, 0x276, RZ ;  /* 0x000002764a3c7824 */ /* 0x000fe200078e02ff */
[----:B------:R-:W-:-:S06]  /*9610*/  IADD3 R58, P0, R65, R120, RZ ;  /* 0x00000078413a7210 */ /* 0x000fcc0007f1e0ff */
[----:B------:R-:W0:Y:S01]  /*9620*/  LDC R73, c[0x0][0x248] ;  /* 0x00009200ff497b82 */ /* 0x000e220000000800 */
[----:B------:R-:W-:Y:S01]  /*9630*/  IMAD R65, R79, 0x278, RZ ;  /* 0x000002784f417824 */ /* 0x000fe200078e02ff */
[-C--:B------:R-:W-:Y:S01]  /*9640*/  IADD3 R64, P1, R64, R120.reuse, RZ ;  /* 0x0000007840407210 */ /* 0x080fe20007f3e0ff */
[----:B------:R-:W-:Y:S01]  /*9650*/  IMAD R66, R80, 0x13b, RZ ;  /* 0x0000013b50427824 */ /* 0x000fe200078e02ff */
[-C--:B------:R-:W-:Y:S02]  /*9660*/  LEA.HI.X.SX32 R59, R62, R121.reuse, 0x1, P0 ;  /* 0x000000793e3b7211 */ /* 0x080fe400000f0eff */
[-C--:B------:R-:W-:Y:S02]  /*9670*/  IADD3 R60, P0, R60, R120.reuse, RZ ;  /* 0x000000783c3c7210 */ /* 0x080fe40007f1e0ff */
[----:B------:R-:W-:Y:S01]  /*9680*/  IADD3 R62, P2, R65, R120, RZ ;  /* 0x00000078413e7210 */ /* 0x000fe20007f5e0ff */
[----:B------:R-:W4:Y:S01]  /*9690*/  LDC R74, c[0x0][0x248] ;  /* 0x00009200ff4a7b82 */ /* 0x000f220000000800 */
[-C--:B------:R-:W-:Y:S01]  /*96a0*/  LEA.HI.X.SX32 R65, R61, R121.reuse, 0x1, P1 ;  /* 0x000000793d417211 */ /* 0x080fe200008f0eff */
[----:B------:R-:W-:Y:S01]  /*96b0*/  IMAD R69, R69, 0x27a, RZ ;  /* 0x0000027a45457824 */ /* 0x000fe200078e02ff */
[-C--:B------:R-:W-:Y:S01]  /*96c0*/  LEA.HI.X.SX32 R61, R66, R121.reuse, 0x1, P0 ;  /* 0x00000079423d7211 */ /* 0x080fe200000f0eff */
[----:B------:R-:W5:Y:S01]  /*96d0*/  LDG.E.U16 R58, desc[UR60][R58.64] ;  /* 0x0000003c3a3a7981 */ /* 0x000f62000c1e1500 */
[----:B------:R-:W-:-:S03]  /*96e0*/  LEA.HI.X.SX32 R63, R63, R121, 0x1, P2 ;  /* 0x000000793f3f7211 */ /* 0x000fc600010f0eff */
[----:B------:R-:W4:Y:S01]  /*96f0*/  LDC R79, c[0x0][0x248] ;  /* 0x00009200ff4f7b82 */ /* 0x000f220000000800 */
[----:B------:R-:W5:Y:S01]  /*9700*/  LDG.E.U16 R60, desc[UR60][R60.64] ;  /* 0x0000003c3c3c7981 */ /* 0x000f62000c1e1500 */
[----:B------:R-:W-:-:S03]  /*9710*/  IMAD R66, R78, 0x286, RZ ;  /* 0x000002864e427824 */ /* 0x000fc600078e02ff */
[----:B------:R1:W5:Y:S03]  /*9720*/  LDG.E.U16 R59, desc[UR60][R64.64] ;  /* 0x0000003c403b7981 */ /* 0x000366000c1e1500 */
[----:B------:R-:W4:Y:S01]  /*9730*/  LDC R80, c[0x0][0x248] ;  /* 0x00009200ff507b82 */ /* 0x000f220000000800 */
[----:B------:R1:W5:Y:S02]  /*9740*/  LDG.E.U16 R61, desc[UR60][R62.64] ;  /* 0x0000003c3e3d7981 */ /* 0x000364000c1e1500 */
[----:B-1----:R-:W-:-:S05]  /*9750*/  IMAD R64, R68, 0x27e, RZ ;  /* 0x0000027e44407824 */ /* 0x002fca00078e02ff */
[----:B------:R-:W1:Y:S01]  /*9760*/  LDC R78, c[0x0][0x248] ;  /* 0x00009200ff4e7b82 */ /* 0x000e620000000800 */
[----:B------:R-:W-:Y:S01]  /*9770*/  IMAD R63, R70, 0x13d, RZ ;  /* 0x0000013d463f7824 */ /* 0x000fe200078e02ff */
[-C--:B------:R-:W-:Y:S01]  /*9780*/  IADD3 R62, P0, R69, R120.reuse, RZ ;  /* 0x00000078453e7210 */ /* 0x080fe20007f1e0ff */
[----:B------:R-:W-:Y:S01]  /*9790*/  IMAD R65, R76, 0x13f, RZ ;  /* 0x0000013f4c417824 */ /* 0x000fe200078e02ff */
[-C--:B------:R-:W-:Y:S01]  /*97a0*/  IADD3 R68, P1, R72, R120.reuse, RZ ;  /* 0x0000007848447210 */ /* 0x080fe20007f3e0ff */
[----:B0-----:R-:W-:Y:S01]  /*97b0*/  IMAD R70, R73, 0x143, RZ ;  /* 0x0000014349467824 */ /* 0x001fe200078e02ff */
[-C--:B------:R-:W-:Y:S02]  /*97c0*/  IADD3 R64, P2, R64, R120.reuse, RZ ;  /* 0x0000007840407210 */ /* 0x080fe40007f5e0ff */
[----:B------:R-:W0:Y:S01]  /*97d0*/  LDC R76, c[0x0][0x248] ;  /* 0x00009200ff4c7b82 */ /* 0x000e220000000800 */
[----:B------:R-:W-:Y:S02]  /*97e0*/  LEA.HI.X.SX32 R63, R63, R121, 0x1, P0 ;  /* 0x000000793f3f7211 */ /* 0x000fe400000f0eff */
[----:B------:R-:W-:-:S02]  /*97f0*/  IADD3 R66, P0, R66, R120, RZ ;  /* 0x0000007842427210 */ /* 0x000fc40007f1e0ff */
[-C--:B------:R-:W-:Y:S01]  /*9800*/  LEA.HI.X.SX32 R69, R67, R121.reuse, 0x1, P1 ;  /* 0x0000007943457211 */ /* 0x080fe200008f0eff */
[----:B------:R-:W5:Y:S01]  /*9810*/  LDG.E.U16 R62, desc[UR60][R62.64] ;  /* 0x0000003c3e3e7981 */ /* 0x000f62000c1e1500 */
[-C--:B------:R-:W-:Y:S01]  /*9820*/  LEA.HI.X.SX32 R65, R65, R121.reuse, 0x1, P2 ;  /* 0x0000007941417211 */ /* 0x080fe200010f0eff */
[----:B------:R-:W3:Y:S01]  /*9830*/  LDC R157, c[0x0][0x248] ;  /* 0x00009200ff9d7b82 */ /* 0x000ee20000000800 */
[----:B------:R-:W-:-:S03]  /*9840*/  LEA.HI.X.SX32 R67, R70, R121, 0x1, P0 ;  /* 0x0000007946437211 */ /* 0x000fc600000f0eff */
[----:B------:R-:W5:Y:S01]  /*9850*/  LDG.E.U16 R64, desc[UR60][R64.64] ;  /* 0x0000003c40407981 */ /* 0x000f62000c1e1500 */
[----:B----4-:R-:W-:-:S03]  /*9860*/  IMAD R72, R79, 0x28a, RZ ;  /* 0x0000028a4f487824 */ /* 0x010fc600078e02ff */
[----:B------:R4:W5:Y:S01]  /*9870*/  LDG.E.U16 R63, desc[UR60][R68.64] ;  /* 0x0000003c443f7981 */ /* 0x000962000c1e1500 */
[----:B------:R-:W-:Y:S01]  /*9880*/  IMAD R70, R85, 0x28e, RZ ;  /* 0x0000028e55467824 */ /* 0x000fe200078e02ff */
[----:B------:R-:W2:Y:S02]  /*9890*/  LDC R169, c[0x0][0x248] ;  /* 0x00009200ffa97b82 */ /* 0x000ea40000000800 */
[----:B------:R1:W5:Y:S01]  /*98a0*/  LDG.E.U16 R65, desc[UR60][R66.64] ;  /* 0x0000003c42417981 */ /* 0x000362000c1e1500 */
[----:B----4-:R-:W-:Y:S01]  /*98b0*/  IMAD R68, R80, 0x28c, RZ ;  /* 0x0000028c50447824 */ /* 0x010fe200078e02ff */
[----:B------:R-:W-:Y:S01]  /*98c0*/  IADD3 R72, P1, R72, R120, RZ ;  /* 0x0000007848487210 */ /* 0x000fe20007f3e0ff */
[----:B------:R-:W-:-:S03]  /*98d0*/  IMAD R69, R84, 0x145, RZ ;  /* 0x0000014554457824 */ /* 0x000fc600078e02ff */
[----:B------:R-:W4:Y:S01]  /*98e0*/  LDC R79, c[0x0][0x248] ;  /* 0x00009200ff4f7b82 */ /* 0x000f220000000800 */
[----:B-1----:R-:W-:Y:S01]  /*98f0*/  IMAD R66, R74, 0x288, RZ ;  /* 0x000002884a427824 */ /* 0x002fe200078e02ff */
[----:B------:R-:W-:-:S04]  /*9900*/  IADD3 R68, P2, R68, R120, RZ ;  /* 0x0000007844447210 */ /* 0x000fc80007f5e0ff */
[-C--:B------:R-:W-:Y:S01]  /*9910*/  IADD3 R66, P0, R66, R120.reuse, RZ ;  /* 0x0000007842427210 */ /* 0x080fe20007f1e0ff */
[----:B------:R-:W-:Y:S01]  /*9920*/  IMAD R74, R89, 0x147, RZ ;  /* 0x00000147594a7824 */ /* 0x000fe200078e02ff */
[-C--:B------:R-:W-:Y:S01]  /*9930*/  LEA.HI.X.SX32 R73, R69, R121.reuse, 0x1, P1 ;  /* 0x0000007945497211 */ /* 0x080fe200008f0eff */
[----:B------:R-:W1:Y:S01]  /*9940*/  LDC R80, c[0x0][0x248] ;  /* 0x00009200ff507b82 */ /* 0x000e620000000800 */
[-C--:B------:R-:W-:Y:S02]  /*9950*/  LEA.HI.X.SX32 R67, R123, R121.reuse, 0x1, P0 ;  /* 0x000000797b437211 */ /* 0x080fe400000f0eff */
[----:B------:R-:W-:Y:S02]  /*9960*/  IADD3 R70, P0, R70, R120, RZ ;  /* 0x0000007846467210 */ /* 0x000fe40007f1e0ff */
[-C--:B------:R-:W-:Y:S01]  /*9970*/  LEA.HI.X.SX32 R69, R71, R121.reuse, 0x1, P2 ;  /* 0x0000007947457211 */ /* 0x080fe200010f0eff */
[----:B------:R-:W5:Y:S01]  /*9980*/  LDG.E.U16 R66, desc[UR60][R66.64] ;  /* 0x0000003c42427981 */ /* 0x000f62000c1e1500 */
[----:B------:R-:W-:Y:S01]  /*9990*/  LEA.HI.X.SX32 R71, R74, R121, 0x1, P0 ;  /* 0x000000794a477211 */ /* 0x000fe200000f0eff */
[----:B------:R-:W3:Y:S02]  /*99a0*/  LDC R85, c[0x0][0x248] ;  /* 0x00009200ff557b82 */ /* 0x000ee40000000800 */
[----:B------:R-:W5:Y:S01]  /*99b0*/  LDG.E.U16 R68, desc[UR60][R68.64] ;  /* 0x0000003c44447981 */ /* 0x000f62000c1e1500 */
[----:B------:R-:W-:-:S05]  /*99c0*/  IMAD R74, R86, 0x29c, RZ ;  /* 0x0000029c564a7824 */ /* 0x000fca00078e02ff */
[----:B------:R-:W2:Y:S01]  /*99d0*/  LDC R84, c[0x0][0x248] ;  /* 0x00009200ff547b82 */ /* 0x000ea20000000800 */
[----:B------:R-:W5:Y:S04]  /*99e0*/  LDG.E.U16 R67, desc[UR60][R72.64] ;  /* 0x0000003c48437981 */ /* 0x000f68000c1e1500 */
[----:B------:R0:W5:Y:S03]  /*99f0*/  LDG.E.U16 R69, desc[UR60][R70.64] ;  /* 0x0000003c46457981 */ /* 0x000166000c1e1500 */
[----:B------:R-:W3:Y:S01]  /*9a00*/  LDC R89, c[0x0][0x248] ;  /* 0x00009200ff597b82 */ /* 0x000ee20000000800 */
[----:B0-----:R-:W-:-:S07]  /*9a10*/  IMAD R70, R76, 0x296, RZ ;  /* 0x000002964c467824 */ /* 0x001fce00078e02ff */
[----:B------:R-:W0:Y:S01]  /*9a20*/  LDC R123, c[0x0][0x248] ;  /* 0x00009200ff7b7b82 */ /* 0x000e220000000800 */
[----:B------:R-:W-:Y:S02]  /*9a30*/  IMAD R71, R81, 0x14b, RZ ;  /* 0x0000014b51477824 */ /* 0x000fe400078e02ff */
[----:B------:R-:W-:Y:S01]  /*9a40*/  IMAD R72, R88, 0x29a, RZ ;  /* 0x0000029a58487824 */ /* 0x000fe200078e02ff */
[----:B------:R-:W-:Y:S01]  /*9a50*/  IADD3 R70, P0, R70, R120, RZ ;  /* 0x0000007846467210 */ /* 0x000fe20007f1e0ff */
[----:B------:R-:W-:-:S03]  /*9a60*/  IMAD R73, R92, 0x14d, RZ ;  /* 0x0000014d5c497824 */ /* 0x000fc600078e02ff */
[----:B------:R-:W3:Y:S01]  /*9a70*/  LDC R81, c[0x0][0x248] ;  /* 0x00009200ff517b82 */ /* 0x000ee20000000800 */
[-C--:B------:R-:W-:Y:S01]  /*9a80*/  LEA.HI.X.SX32 R71, R71, R121.reuse, 0x1, P0 ;  /* 0x0000007947477211 */ /* 0x080fe200000f0eff */
[----:B------:R-:W-:Y:S01]  /*9a90*/  IMAD R76, R78, 0x298, RZ ;  /* 0x000002984e4c7824 */ /* 0x000fe200078e02ff */
[-C--:B------:R-:W-:Y:S02]  /*9aa0*/  IADD3 R72, P0, R72, R120.reuse, RZ ;  /* 0x0000007848487210 */ /* 0x080fe40007f1e0ff */
[-C--:B------:R-:W-:Y:S01]  /*9ab0*/  IADD3 R74, P2, R74, R120.reuse, RZ ;  /* 0x000000784a4a7210 */ /* 0x080fe20007f5e0ff */
[----:B------:R-:W5:Y:S01]  /*9ac0*/  LDG.E.U16 R70, desc[UR60][R70.64] ;  /* 0x0000003c46467981 */ /* 0x000f62000c1e1500 */
[-C--:B------:R-:W-:Y:S01]  /*9ad0*/  LEA.HI.X.SX32 R73, R73, R121.reuse, 0x1, P0 ;  /* 0x0000007949497211 */ /* 0x080fe200000f0eff */
[----:B------:R-:W3:Y:S01]  /*9ae0*/  LDC R86, c[0x0][0x248] ;  /* 0x00009200ff567b82 */ /* 0x000ee20000000800 */
[----:B------:R-:W-:Y:S02]  /*9af0*/  IADD3 R76, P1, R76, R120, RZ ;  /* 0x000000784c4c7210 */ /* 0x000fe40007f3e0ff */
[-C--:B------:R-:W-:Y:S01]  /*9b00*/  LEA.HI.X.SX32 R75, R75, R121.reuse, 0x1, P2 ;  /* 0x000000794b4b7211 */ /* 0x080fe200010f0eff */
[----:B------:R-:W5:Y:S01]  /*9b10*/  LDG.E.U16 R72, desc[UR60][R72.64] ;  /* 0x0000003c48487981 */ /* 0x000f62000c1e1500 */
[----:B------:R-:W-:Y:S01]  /*9b20*/  LEA.HI.X.SX32 R77, R77, R121, 0x1, P1 ;  /* 0x000000794d4d7211 */ /* 0x000fe200008f0eff */
[----:B------:R-:W-:-:S02]  /*9b30*/  IMAD R78, R90, 0x2aa, RZ ;  /* 0x000002aa5a4e7824 */ /* 0x000fc400078e02ff */
[----:B0-----:R-:W-:Y:S01]  /*9b40*/  IMAD R123, R123, 0x154, RZ ;  /* 0x000001547b7b7824 */ /* 0x001fe200078e02ff */
[----:B------:R-:W0:Y:S01]  /*9b50*/  LDC R88, c[0x0][0x248] ;  /* 0x00009200ff587b82 */ /* 0x000e220000000800 */
[----:B------:R2:W5:Y:S04]  /*9b60*/  LDG.E.U16 R71, desc[UR60][R76.64] ;  /* 0x0000003c4c477981 */ /* 0x000568000c1e1500 */
[----:B------:R4:W5:Y:S03]  /*9b70*/  LDG.E.U16 R73, desc[UR60][R74.64] ;  /* 0x0000003c4a497981 */ /* 0x000966000c1e1500 */
[----:B------:R-:W0:Y:S01]  /*9b80*/  LDC R90, c[0x0][0x248] ;  /* 0x00009200ff5a7b82 */ /* 0x000e220000000800 */
[----:B--2---:R-:W-:-:S02]  /*9b90*/  IMAD R76, R84, 0x2a8, RZ ;  /* 0x000002a8544c7824 */ /* 0x004fc400078e02ff */
[----:B----4-:R-:W-:-:S05]  /*9ba0*/  IMAD R74, R79, 0x29e, RZ ;  /* 0x0000029e4f4a7824 */ /* 0x010fca00078e02ff */
[----:B------:R-:W2:Y:S01]  /*9bb0*/  LDC R92, c[0x0][0x248] ;  /* 0x00009200ff5c7b82 */ /* 0x000ea20000000800 */
[----:B-1----:R-:W-:Y:S02]  /*9bc0*/  IMAD R75, R80, 0x14f, RZ ;  /* 0x0000014f504b7824 */ /* 0x002fe400078e02ff */
[----:B---3--:R-:W-:Y:S01]  /*9bd0*/  IMAD R80, R85, 0x2a6, RZ ;  /* 0x000002a655507824 */ /* 0x008fe200078e02ff */
[-C--:B------:R-:W-:Y:S01]  /*9be0*/  IADD3 R74, P0, R74, R120.reuse, RZ ;  /* 0x000000784a4a7210 */ /* 0x080fe20007f1e0ff */
[----:B------:R-:W-:Y:S01]  /*9bf0*/  IMAD R77, R89, 0x153, RZ ;  /* 0x00000153594d7824 */ /* 0x000fe200078e02ff */
[-C--:B------:R-:W-:Y:S01]  /*9c00*/  IADD3 R76, P2, R76, R120.reuse, RZ ;  /* 0x000000784c4c7210 */ /* 0x080fe20007f5e0ff */
[----:B------:R-:W-:Y:S01]  /*9c10*/  IMAD R79, R81, 0x155, RZ ;  /* 0x00000155514f7824 */ /* 0x000fe200078e02ff */
[----:B------:R-:W-:Y:S01]  /*9c20*/  IADD3 R80, P1, R80, R120, RZ ;  /* 0x0000007850507210 */ /* 0x000fe20007f3e0ff */
[----:B------:R-:W1:Y:S01]  /*9c30*/  LDC R89, c[0x0][0x248] ;  /* 0x00009200ff597b82 */ /* 0x000e620000000800 */
[----:B------:R-:W-:-:S02]  /*9c40*/  LEA.HI.X.SX32 R75, R75, R121, 0x1, P0 ;  /* 0x000000794b4b7211 */ /* 0x000fc400000f0eff */
[----:B------:R-:W-:Y:S02]  /*9c50*/  IADD3 R78, P0, R78, R120, RZ ;  /* 0x000000784e4e7210 */ /* 0x000fe40007f1e0ff */
[-C--:B------:R-:W-:Y:S01]  /*9c60*/  LEA.HI.X.SX32 R81, R77, R121.reuse, 0x1, P1 ;  /* 0x000000794d517211 */ /* 0x080fe200008f0eff */
[----:B------:R-:W3:Y:S01]  /*9c70*/  LDG.E.U16 R74, desc[UR60][R74.64] ;  /* 0x0000003c4a4a7981 */ /* 0x000ee2000c1e1500 */
[-C--:B------:R-:W-:Y:S01]  /*9c80*/  LEA.HI.X.SX32 R77, R123, R121.reuse, 0x1, P2 ;  /* 0x000000797b4d7211 */ /* 0x080fe200010f0eff */
[----:B------:R-:W4:Y:S01]  /*9c90*/  LDC R175, c[0x0][0x248] ;  /* 0x00009200ffaf7b82 */ /* 0x000f220000000800 */
[----:B------:R-:W-:-:S03]  /*9ca0*/  LEA.HI.X.SX32 R79, R79, R121, 0x1, P0 ;  /* 0x000000794f4f7211 */ /* 0x000fc600000f0eff */
[----:B------:R-:W3:Y:S01]  /*9cb0*/  LDG.E.U16 R76, desc[UR60][R76.64] ;  /* 0x0000003c4c4c7981 */ /* 0x000ee2000c1e1500 */
[----:B------:R-:W-:-:S03]  /*9cc0*/  IMAD R84, R93, 0x2ae, RZ ;  /* 0x000002ae5d547824 */ /* 0x000fc600078e02ff */
[----:B------:R0:W3:Y:S01]  /*9cd0*/  LDG.E.U16 R75, desc[UR60][R80.64] ;  /* 0x0000003c504b7981 */ /* 0x0000e2000c1e1500 */
[----:B------:R-:W-:Y:S01]  /*9ce0*/  IMAD R85, R99, 0x2b8, RZ ;  /* 0x000002b863557824 */ /* 0x000fe200078e02ff */
[----:B------:R-:W4:Y:S02]  /*9cf0*/  LDC R93, c[0x0][0x248] ;  /* 0x00009200ff5d7b82 */ /* 0x000f240000000800 */
[----:B------:R0:W3:Y:S02]  /*9d00*/  LDG.E.U16 R77, desc[UR60][R78.64] ;  /* 0x0000003c4e4d7981 */ /* 0x0000e4000c1e1500 */
[----:B0-----:R-:W-:Y:S01]  /*9d10*/  IMAD R80, R97, 0x2b6, RZ ;  /* 0x000002b661507824 */ /* 0x001fe200078e02ff */
[----:B------:R-:W-:Y:S01]  /*9d20*/  IADD3 R84, P1, R84, R120, RZ ;  /* 0x0000007854547210 */ /* 0x000fe20007f3e0ff */
[----:B------:R-:W-:Y:S02]  /*9d30*/  IMAD R81, R94, 0x157, RZ ;  /* 0x000001575e517824 */ /* 0x000fe400078e02ff */
[----:B------:R-:W0:Y:S01]  /*9d40*/  LDC R99, c[0x0][0x248] ;  /* 0x00009200ff637b82 */ /* 0x000e220000000800 */
[----:B------:R-:W-:-:S05]  /*9d50*/  IMAD R78, R86, 0x2ac, RZ ;  /* 0x000002ac564e7824 */ /* 0x000fca00078e02ff */
[-C--:B------:R-:W-:Y:S01]  /*9d60*/  IADD3 R78, P0, R78, R120.reuse, RZ ;  /* 0x000000784e4e7210 */ /* 0x080fe20007f1e0ff */
[----:B------:R-:W-:Y:S01]  /*9d70*/  IMAD R86, R100, 0x15b, RZ ;  /* 0x0000015b64567824 */ /* 0x000fe200078e02ff */
[----:B------:R-:W0:Y:S02]  /*9d80*/  LDC R94, c[0x0][0x248] ;  /* 0x00009200ff5e7b82 */ /* 0x000e240000000800 */
[-C--:B------:R-:W-:Y:S02]  /*9d90*/  LEA.HI.X.SX32 R79, R82, R121.reuse, 0x1, P0 ;  /* 0x00000079524f7211 */ /* 0x080fe400000f0eff */
[-C--:B------:R-:W-:Y:S02]  /*9da0*/  IADD3 R80, P0, R80, R120.reuse, RZ ;  /* 0x0000007850507210 */ /* 0x080fe40007f1e0ff */
[----:B------:R-:W-:Y:S01]  /*9db0*/  IADD3 R82, P2, R85, R120, RZ ;  /* 0x0000007855527210 */ /* 0x000fe20007f5e0ff */
[----:B------:R-:W3:Y:S01]  /*9dc0*/  LDG.E.U16 R78, desc[UR60][R78.64] ;  /* 0x0000003c4e4e7981 */ /* 0x000ee2000c1e1500 */
[-C--:B------:R-:W-:Y:S01]  /*9dd0*/  LEA.HI.X.SX32 R85, R81, R121.reuse, 0x1, P1 ;  /* 0x0000007951557211 */ /* 0x080fe200008f0eff */
[----:B------:R-:W0:Y:S01]  /*9de0*/  LDC R100, c[0x0][0x248] ;  /* 0x00009200ff647b82 */ /* 0x000e220000000800 */
[----:B------:R-:W-:-:S02]  /*9df0*/  LEA.HI.X.SX32 R81, R86, R121, 0x1, P0 ;  /* 0x0000007956517211 */ /* 0x000fc400000f0eff */
[----:B------:R-:W-:-:S03]  /*9e00*/  LEA.HI.X.SX32 R83, R83, R121, 0x1, P2 ;  /* 0x0000007953537211 */ /* 0x000fc600010f0eff */
[----:B------:R-:W3:Y:S02]  /*9e10*/  LDG.E.U16 R80, desc[UR60][R80.64] ;  /* 0x0000003c50507981 */ /* 0x000ee4000c1e1500 */
[----:B------:R-:W0:Y:S02]  /*9e20*/  LDC R123, c[0x0][0x248] ;  /* 0x00009200ff7b7b82 */ /* 0x000e240000000800 */
[----:B------:R2:W3:Y:S04]  /*9e30*/  LDG.E.U16 R79, desc[UR60][R84.64] ;  /* 0x0000003c544f7981 */ /* 0x0004e8000c1e1500 */
[----:B------:R1:W3:Y:S01]  /*9e40*/  LDG.E.U16 R81, desc[UR60][R82.64] ;  /* 0x0000003c52517981 */ /* 0x0002e2000c1e1500 */
[----:B------:R-:W-:Y:S01]  /*9e50*/  IMAD R86, R101, 0x2c6, RZ ;  /* 0x000002c665567824 */ /* 0x000fe200078e02ff */
[----:B------:R-:W0:Y:S01]  /*9e60*/  LDC R97, c[0x0][0x248] ;  /* 0x00009200ff617b82 */ /* 0x000e220000000800 */
[----:B--2---:R-:W-:-:S02]  /*9e70*/  IMAD R84, R92, 0x2be, RZ ;  /* 0x000002be5c547824 */ /* 0x004fc400078e02ff */
[----:B-1----:R-:W-:-:S05]  /*9e80*/  IMAD R82, R88, 0x2ba, RZ ;  /* 0x000002ba58527824 */ /* 0x002fca00078e02ff */
[----:B------:R-:W1:Y:S01]  /*9e90*/  LDC R101, c[0x0][0x248] ;  /* 0x00009200ff657b82 */ /* 0x000e620000000800 */
[----:B------:R-:W-:Y:S02]  /*9ea0*/  IMAD R83, R89, 0x15d, RZ ;  /* 0x0000015d59537824 */ /* 0x000fe400078e02ff */
[----:B------:R-:W-:Y:S01]  /*9eb0*/  IMAD R88, R90, 0x2bc, RZ ;  /* 0x000002bc5a587824 */ /* 0x000fe200078e02ff */
[-C--:B------:R-:W-:Y:S01]  /*9ec0*/  IADD3 R82, P0, R82, R120.reuse, RZ ;  /* 0x0000007852527210 */ /* 0x080fe20007f1e0ff */
[----:B------:R-:W-:Y:S01]  /*9ed0*/  IMAD R85, R96, 0x15f, RZ ;  /* 0x0000015f60557824 */ /* 0x000fe200078e02ff */
[-C--:B------:R-:W-:Y:S01]  /*9ee0*/  IADD3 R84, P2, R84, R120.reuse, RZ ;  /* 0x0000007854547210 */ /* 0x080fe20007f5e0ff */
[----:B----4-:R-:W-:Y:S01]  /*9ef0*/  IMAD R90, R93, 0x163, RZ ;  /* 0x000001635d5a7824 */ /* 0x010fe200078e02ff */
[----:B------:R-:W-:Y:S01]  /*9f00*/  IADD3 R88, P1, R88, R120, RZ ;  /* 0x0000007858587210 */ /* 0x000fe20007f3e0ff */
[----:B------:R-:W2:Y:S01]  /*9f10*/  LDC R96, c[0x0][0x248] ;  /* 0x00009200ff607b82 */ /* 0x000ea20000000800 */
[----:B------:R-:W-:-:S02]  /*9f20*/  LEA.HI.X.SX32 R83, R83, R121, 0x1, P0 ;  /* 0x0000007953537211 */ /* 0x000fc400000f0eff */
[----:B------:R-:W-:Y:S02]  /*9f30*/  IADD3 R86, P0, R86, R120, RZ ;  /* 0x0000007856567210 */ /* 0x000fe40007f1e0ff */
[-C--:B------:R-:W-:Y:S01]  /*9f40*/  LEA.HI.X.SX32 R89, R87, R121.reuse, 0x1, P1 ;  /* 0x0000007957597211 */ /* 0x080fe200008f0eff */
[----:B------:R-:W4:Y:S01]  /*9f50*/  LDG.E.U16 R82, desc[UR60][R82.64] ;  /* 0x0000003c52527981 */ /* 0x000f22000c1e1500 */
[-C--:B------:R-:W-:Y:S01]  /*9f60*/  LEA.HI.X.SX32 R85, R85, R121.reuse, 0x1, P2 ;  /* 0x0000007955557211 */ /* 0x080fe200010f0eff */
[----:B------:R-:W5:Y:S01]  /*9f70*/  LDC R173, c[0x0][0x248] ;  /* 0x00009200ffad7b82 */ /* 0x000f620000000800 */
[----:B------:R-:W-:-:S03]  /*9f80*/  LEA.HI.X.SX32 R87, R90, R121, 0x1, P0 ;  /* 0x000000795a577211 */ /* 0x000fc600000f0eff */
[----:B------:R-:W4:Y:S01]  /*9f90*/  LDG.E.U16 R84, desc[UR60][R84.64] ;  /* 0x0000003c54547981 */ /* 0x000f22000c1e1500 */
[----:B0-----:R-:W-:Y:S02]  /*9fa0*/  IMAD R92, R99, 0x2ca, RZ ;  /* 0x000002ca635c7824 */ /* 0x001fe400078e02ff */
[----:B------:R-:W-:Y:S01]  /*9fb0*/  IMAD R123, R123, 0x164, RZ ;  /* 0x000001647b7b7824 */ /* 0x000fe200078e02ff */
[----:B------:R0:W4:Y:S01]  /*9fc0*/  LDG.E.U16 R83, desc[UR60][R88.64] ;  /* 0x0000003c58537981 */ /* 0x000122000c1e1500 */
[----:B------:R-:W-:Y:S01]  /*9fd0*/  IMAD R90, R105, 0x2ce, RZ ;  /* 0x000002ce695a7824 */ /* 0x000fe200078e02ff */
[----:B------:R-:W5:Y:S02]  /*9fe0*/  LDC R177, c[0x0][0x248] ;  /* 0x00009200ffb17b82 */ /* 0x000f640000000800 */
[----:B------:R0:W4:Y:S02]  /*9ff0*/  LDG.E.U16 R85, desc[UR60][R86.64] ;  /* 0x0000003c56557981 */ /* 0x000124000c1e1500 */
[----:B0-----:R-:W-:Y:S01]  /*a000*/  IMAD R88, R100, 0x2cc, RZ ;  /* 0x000002cc64587824 */ /* 0x001fe200078e02ff */
[----:B------:R-:W-:Y:S01]  /*a010*/  IADD3 R92, P1, R92, R120, RZ ;  /* 0x000000785c5c7210 */ /* 0x000fe20007f3e0ff */
[----:B------:R-:W-:-:S02]  /*a020*/  IMAD R89, R104, 0x165, RZ ;  /* 0x0000016568597824 */ /* 0x000fc400078e02ff */
[----:B------:R-:W0:Y:S01]  /*a030*/  LDC R99, c[0x0][0x248] ;  /* 0x00009200ff637b82 */ /* 0x000e220000000800 */
[----:B------:R-:W-:Y:S01]  /*a040*/  IMAD R86, R94, 0x2c8, RZ ;  /* 0x000002c85e567824 */ /* 0x000fe200078e02ff */
[----:B------:R-:W-:-:S04]  /*a050*/  IADD3 R88, P2, R88, R120, RZ ;  /* 0x0000007858587210 */ /* 0x000fc80007f5e0ff */
[-C--:B------:R-:W-:Y:S01]  /*a060*/  IADD3 R86, P0, R86, R120.reuse, RZ ;  /* 0x0000007856567210 */ /* 0x080fe20007f1e0ff */
[----:B------:R-:W-:Y:S01]  /*a070*/  IMAD R94, R109, 0x167, RZ ;  /* 0x000001676d5e7824 */ /* 0x000fe200078e02ff */
[-C--:B------:R-:W-:Y:S01]  /*a080*/  LEA.HI.X.SX32 R93, R89, R121.reuse, 0x1, P1 ;  /* 0x00000079595d7211 */ /* 0x080fe200008f0eff */
[----:B------:R-:W0:Y:S01]  /*a090*/  LDC R100, c[0x0][0x248] ;  /* 0x00009200ff647b82 */ /* 0x000e220000000800 */
[-C--:B------:R-:W-:Y:S02]  /*a0a0*/  LEA.HI.X.SX32 R87, R123, R121.reuse, 0x1, P0 ;  /* 0x000000797b577211 */ /* 0x080fe400000f0eff */
[----:B------:R-:W-:Y:S02]  /*a0b0*/  IADD3 R90, P0, R90, R120, RZ ;  /* 0x000000785a5a7210 */ /* 0x000fe40007f1e0ff */
[-C--:B------:R-:W-:Y:S01]  /*a0c0*/  LEA.HI.X.SX32 R89, R91, R121.reuse, 0x1, P2 ;  /* 0x000000795b597211 */ /* 0x080fe200010f0eff */
[----:B------:R-:W4:Y:S01]  /*a0d0*/  LDG.E.U16 R86, desc[UR60][R86.64] ;  /* 0x0000003c56567981 */ /* 0x000f22000c1e1500 */
[----:B------:R-:W-:Y:S01]  /*a0e0*/  LEA.HI.X.SX32 R91, R94, R121, 0x1, P0 ;  /* 0x000000795e5b7211 */ /* 0x000fe200000f0eff */
[----:B------:R-:W0:Y:S02]  /*a0f0*/  LDC R105, c[0x0][0x248] ;  /* 0x00009200ff697b82 */ /* 0x000e240000000800 */
[----:B------:R-:W4:Y:S01]  /*a100*/  LDG.E.U16 R88, desc[UR60][R88.64] ;  /* 0x0000003c58587981 */ /* 0x000f22000c1e1500 */
[----:B------:R-:W-:-:S05]  /*a110*/  IMAD R94, R106, 0x2dc, RZ ;  /* 0x000002dc6a5e7824 */ /* 0x000fca00078e02ff */
[----:B------:R-:W0:Y:S01]  /*a120*/  LDC R104, c[0x0][0x248] ;  /* 0x00009200ff687b82 */ /* 0x000e220000000800 */
[----:B------:R-:W4:Y:S04]  /*a130*/  LDG.E.U16 R87, desc[UR60][R92.64] ;  /* 0x0000003c5c577981 */ /* 0x000f28000c1e1500 */
[----:B------:R2:W4:Y:S03]  /*a140*/  LDG.E.U16 R89, desc[UR60][R90.64] ;  /* 0x0000003c5a597981 */ /* 0x000526000c1e1500 */
[----:B------:R-:W0:Y:S01]  /*a150*/  LDC R109, c[0x0][0x248] ;  /* 0x00009200ff6d7b82 */ /* 0x000e220000000800 */
[----:B--2---:R-:W-:-:S07]  /*a160*/  IMAD R90, R96, 0x2d6, RZ ;  /* 0x000002d6605a7824 */ /* 0x004fce00078e02ff */
[----:B------:R-:W2:Y:S01]  /*a170*/  LDC R123, c[0x0][0x248] ;  /* 0x00009200ff7b7b82 */ /* 0x000ea20000000800 */
[----:B-1----:R-:W-:Y:S02]  /*a180*/  IMAD R91, R101, 0x16b, RZ ;  /* 0x0000016b655b7824 */ /* 0x002fe400078e02ff */
[----:B------:R-:W-:Y:S01]  /*a190*/  IMAD R96, R97, 0x2d8, RZ ;  /* 0x000002d861607824 */ /* 0x000fe200078e02ff */
[----:B------:R-:W-:Y:S01]  /*a1a0*/  IADD3 R90, P0, R90, R120, RZ ;  /* 0x000000785a5a7210 */ /* 0x000fe20007f1e0ff */
[----:B------:R-:W-:-:S03]  /*a1b0*/  IMAD R92, R108, 0x2da, RZ ;  /* 0x000002da6c5c7824 */ /* 0x000fc600078e02ff */
[----:B------:R-:W1:Y:S01]  /*a1c0*/  LDC R101, c[0x0][0x248] ;  /* 0x00009200ff657b82 */ /* 0x000e620000000800 */
[-C--:B------:R-:W-:Y:S01]  /*a1d0*/  LEA.HI.X.SX32 R91, R91, R121.reuse, 0x1, P0 ;  /* 0x000000795b5b7211 */ /* 0x080fe200000f0eff */
[----:B------:R-:W-:Y:S01]  /*a1e0*/  IMAD R93, R112, 0x16d, RZ ;  /* 0x0000016d705d7824 */ /* 0x000fe200078e02ff */
[-C--:B------:R-:W-:Y:S02]  /*a1f0*/  IADD3 R96, P1, R96, R120.reuse, RZ ;  /* 0x0000007860607210 */ /* 0x080fe40007f3e0ff */
[-C--:B------:R-:W-:Y:S01]  /*a200*/  IADD3 R92, P0, R92, R120.reuse, RZ ;  /* 0x000000785c5c7210 */ /* 0x080fe20007f1e0ff */
[----:B------:R-:W4:Y:S01]  /*a210*/  LDG.E.U16 R90, desc[UR60][R90.64] ;  /* 0x0000003c5a5a7981 */ /* 0x000f22000c1e1500 */
[----:B------:R-:W-:Y:S01]  /*a220*/  IADD3 R94, P2, R94, R120, RZ ;  /* 0x000000785e5e7210 */ /* 0x000fe20007f5e0ff */
[----:B------:R-:W1:Y:S01]  /*a230*/  LDC R106, c[0x0][0x248] ;  /* 0x00009200ff6a7b82 */ /* 0x000e620000000800 */
[-C--:B------:R-:W-:Y:S02]  /*a240*/  LEA.HI.X.SX32 R97, R95, R121.reuse, 0x1, P1 ;  /* 0x000000795f617211 */ /* 0x080fe400008f0eff */
[----:B------:R-:W-:-:S02]  /*a250*/  LEA.HI.X.SX32 R93, R93, R121, 0x1, P0 ;  /* 0x000000795d5d7211 */ /* 0x000fc400000f0eff */
[----:B------:R-:W-:-:S03]  /*a260*/  LEA.HI.X.SX32 R95, R98, R121, 0x1, P2 ;  /* 0x00000079625f7211 */ /* 0x000fc600010f0eff */
[----:B------:R-:W4:Y:S01]  /*a270*/  LDG.E.U16 R92, desc[UR60][R92.64] ;  /* 0x0000003c5c5c7981 */ /* 0x000f22000c1e1500 */
[----:B------:R-:W-:Y:S01]  /*a280*/  IMAD R98, R110, 0x2ea, RZ ;  /* 0x000002ea6e627824 */ /* 0x000fe200078e02ff */
[----:B------:R-:W5:Y:S02]  /*a290*/  LDC R108, c[0x0][0x248] ;  /* 0x00009200ff6c7b82 */ /* 0x000f640000000800 */
[----:B------:R0:W4:Y:S04]  /*a2a0*/  LDG.E.U16 R91, desc[UR60][R96.64] ;  /* 0x0000003c605b7981 */ /* 0x000128000c1e1500 */
[----:B------:R0:W4:Y:S01]  /*a2b0*/  LDG.E.U16 R93, desc[UR60][R94.64] ;  /* 0x0000003c5e5d7981 */ /* 0x000122000c1e1500 */
[----:B--2---:R-:W-:Y:S01]  /*a2c0*/  IMAD R123, R123, 0x174, RZ ;  /* 0x000001747b7b7824 */ /* 0x004fe200078e02ff */
[----:B------:R-:W2:Y:S01]  /*a2d0*/  LDC R110, c[0x0][0x248] ;  /* 0x00009200ff6e7b82 */ /* 0x000ea20000000800 */
[----:B0-----:R-:W-:-:S02]  /*a2e0*/  IMAD R96, R104, 0x2e8, RZ ;  /* 0x000002e868607824 */ /* 0x001fc400078e02ff */
[----:B------:R-:W-:-:S05]  /*a2f0*/  IMAD R94, R99, 0x2de, RZ ;  /* 0x000002de635e7824 */ /* 0x000fca00078e02ff */
[----:B------:R-:W0:Y:S01]  /*a300*/  LDC R112, c[0x0][0x248] ;  /* 0x00009200ff707b82 */ /* 0x000e220000000800 */
[----:B------:R-:W-:Y:S02]  /*a310*/  IMAD R95, R100, 0x16f, RZ ;  /* 0x0000016f645f7824 */ /* 0x000fe400078e02ff */
[----:B------:R-:W-:Y:S01]  /*a320*/  IMAD R100, R105, 0x2e6, RZ ;  /* 0x000002e669647824 */ /* 0x000fe200078e02ff */
[-C--:B------:R-:W-:Y:S01]  /*a330*/  IADD3 R94, P0, R94, R120.reuse, RZ ;  /* 0x000000785e5e7210 */ /* 0x080fe20007f1e0ff */
[----:B------:R-:W-:Y:S01]  /*a340*/  IMAD R97, R109, 0x173, RZ ;  /* 0x000001736d617824 */ /* 0x000fe200078e02ff */
[-C--:B------:R-:W-:Y:S01]  /*a350*/  IADD3 R96, P2, R96, R120.reuse, RZ ;  /* 0x0000007860607210 */ /* 0x080fe20007f5e0ff */
[----:B-1----:R-:W-:Y:S01]  /*a360*/  IMAD R99, R101, 0x175, RZ ;  /* 0x0000017565637824 */ /* 0x002fe200078e02ff */
[----:B------:R-:W-:Y:S01]  /*a370*/  IADD3 R100, P1, R100, R120, RZ ;  /* 0x0000007864647210 */ /* 0x000fe20007f3e0ff */
[----:B------:R-:W1:Y:S01]  /*a380*/  LDC R109, c[0x0][0x248] ;  /* 0x00009200ff6d7b82 */ /* 0x000e620000000800 */
[----:B------:R-:W-:-:S02]  /*a390*/  LEA.HI.X.SX32 R95, R95, R121, 0x1, P0 ;  /* 0x000000795f5f7211 */ /* 0x000fc400000f0eff */
[----:B------:R-:W-:Y:S02]  /*a3a0*/  IADD3 R98, P0, R98, R120, RZ ;  /* 0x0000007862627210 */ /* 0x000fe40007f1e0ff */
[-C--:B------:R-:W-:Y:S01]  /*a3b0*/  LEA.HI.X.SX32 R101, R97, R121.reuse, 0x1, P1 ;  /* 0x0000007961657211 */ /* 0x080fe200008f0eff */
[----:B------:R-:W4:Y:S01]  /*a3c0*/  LDG.E.U16 R94, desc[UR60][R94.64] ;  /* 0x0000003c5e5e7981 */ /* 0x000f22000c1e1500 */
[-C--:B------:R-:W-:Y:S01]  /*a3d0*/  LEA.HI.X.SX32 R97, R123, R121.reuse, 0x1, P2 ;  /* 0x000000797b617211 */ /* 0x080fe200010f0eff */
[----:B------:R-:W3:Y:S01]  /*a3e0*/  LDC R171, c[0x0][0x248] ;  /* 0x00009200ffab7b82 */ /* 0x000ee20000000800 */
[----:B------:R-:W-:-:S03]  /*a3f0*/  LEA.HI.X.SX32 R99, R99, R121, 0x1, P0 ;  /* 0x0000007963637211 */ /* 0x000fc600000f0eff */
[----:B------:R-:W4:Y:S01]  /*a400*/  LDG.E.U16 R96, desc[UR60][R96.64] ;  /* 0x0000003c60607981 */ /* 0x000f22000c1e1500 */
[----:B------:R-:W-:-:S03]  /*a410*/  IMAD R104, R113, 0x2ee, RZ ;  /* 0x000002ee71687824 */ /* 0x000fc600078e02ff */
[----:B------:R-:W2:Y:S01]  /*a420*/  LDC R123, c[0x0][0x248] ;  /* 0x00009200ff7b7b82 */ /* 0x000ea20000000800 */
[----:B------:R0:W4:Y:S04]  /*a430*/  LDG.E.U16 R95, desc[UR60][R100.64] ;  /* 0x0000003c645f7981 */ /* 0x000128000c1e1500 */
[----:B------:R0:W4:Y:S01]  /*a440*/  LDG.E.U16 R97, desc[UR60][R98.64] ;  /* 0x0000003c62617981 */ /* 0x000122000c1e1500 */
[----:B------:R-:W-:Y:S02]  /*a450*/  IMAD R105, R119, 0x2f8, RZ ;  /* 0x000002f877697824 */ /* 0x000fe400078e02ff */
[----:B------:R-:W1:Y:S01]  /*a460*/  LDC R113, c[0x0][0x248] ;  /* 0x00009200ff717b82 */ /* 0x000e620000000800 */
[----:B0-----:R-:W-:Y:S02]  /*a470*/  IMAD R100, R117, 0x2f6, RZ ;  /* 0x000002f675647824 */ /* 0x001fe400078e02ff */
[----:B------:R-:W-:Y:S01]  /*a480*/  IMAD R98, R106, 0x2ec, RZ ;  /* 0x000002ec6a627824 */ /* 0x000fe200078e02ff */
[----:B------:R-:W-:Y:S01]  /*a490*/  IADD3 R104, P1, R104, R120, RZ ;  /* 0x0000007868687210 */ /* 0x000fe20007f3e0ff */
[----:B------:R-:W-:-:S03]  /*a4a0*/  IMAD R101, R114, 0x177, RZ ;  /* 0x0000017772657824 */ /* 0x000fc600078e02ff */
[----:B------:R-:W0:Y:S01]  /*a4b0*/  LDC R119, c[0x0][0x248] ;  /* 0x00009200ff777b82 */ /* 0x000e220000000800 */
[----:B------:R-:W-:Y:S01]  /*a4c0*/  IADD3 R98, P0, R98, R120, RZ ;  /* 0x0000007862627210 */ /* 0x000fe20007f1e0ff */
[----:B------:R-:W-:-:S03]  /*a4d0*/  IMAD R106, R122, 0x17b, RZ ;  /* 0x0000017b7a6a7824 */ /* 0x000fc600078e02ff */
[-C--:B------:R-:W-:Y:S02]  /*a4e0*/  LEA.HI.X.SX32 R99, R102, R121.reuse, 0x1, P0 ;  /* 0x0000007966637211 */ /* 0x080fe400000f0eff */
[-C--:B------:R-:W-:Y:S01]  /*a4f0*/  IADD3 R100, P0, R100, R120.reuse, RZ ;  /* 0x0000007864647210 */ /* 0x080fe20007f1e0ff */
[----:B------:R-:W0:Y:S01]  /*a500*/  LDC R114, c[0x0][0x248] ;  /* 0x00009200ff727b82 */ /* 0x000e220000000800 */
[----:B------:R-:W-:Y:S01]  /*a510*/  IADD3 R102, P2, R105, R120, RZ ;  /* 0x0000007869667210 */ /* 0x000fe20007f5e0ff */
[----:B------:R-:W4:Y:S01]  /*a520*/  LDG.E.U16 R98, desc[UR60][R98.64] ;  /* 0x0000003c62627981 */ /* 0x000f22000c1e1500 */
[-C--:B------:R-:W-:Y:S02]  /*a530*/  LEA.HI.X.SX32 R105, R101, R121.reuse, 0x1, P1 ;  /* 0x0000007965697211 */ /* 0x080fe400008f0eff */
[-C--:B------:R-:W-:Y:S02]  /*a540*/  LEA.HI.X.SX32 R101, R106, R121.reuse, 0x1, P0 ;  /* 0x000000796a657211 */ /* 0x080fe400000f0eff */
[----:B------:R-:W-:Y:S01]  /*a550*/  LEA.HI.X.SX32 R103, R103, R121, 0x1, P2 ;  /* 0x0000007967677211 */ /* 0x000fe200010f0eff */
[----:B------:R-:W0:Y:S02]  /*a560*/  LDC R122, c[0x0][0x248] ;  /* 0x00009200ff7a7b82 */ /* 0x000e240000000800 */
[----:B------:R-:W4:Y:S01]  /*a570*/  LDG.E.U16 R100, desc[UR60][R100.64] ;  /* 0x0000003c64647981 */ /* 0x000f22000c1e1500 */
[----:B--2---:R-:W-:-:S03]  /*a580*/  IMAD R106, R123, 0x306, RZ ;  /* 0x000003067b6a7824 */ /* 0x004fc600078e02ff */
[----:B------:R2:W4:Y:S02]  /*a590*/  LDG.E.U16 R99, desc[UR60][R104.64] ;  /* 0x0000003c68637981 */ /* 0x000524000c1e1500 */
[----:B------:R-:W3:Y:S02]  /*a5a0*/  LDC R123, c[0x0][0x248] ;  /* 0x00009200ff7b7b82 */ /* 0x000ee40000000800 */
[----:B------:R5:W4:Y:S01]  /*a5b0*/  LDG.E.U16 R101, desc[UR60][R102.64] ;  /* 0x0000003c66657981 */ /* 0x000b22000c1e1500 */
[----:B--2---:R-:W-:-:S05]  /*a5c0*/  IMAD R104, R112, 0x2fe, RZ ;  /* 0x000002fe70687824 */ /* 0x004fca00078e02ff */
[----:B------:R-:W2:Y:S01]  /*a5d0*/  LDC R117, c[0x0][0x248] ;  /* 0x00009200ff757b82 */ /* 0x000ea20000000800 */
[----:B-----5:R-:W-:Y:S02]  /*a5e0*/  IMAD R102, R108, 0x2fa, RZ ;  /* 0x000002fa6c667824 */ /* 0x020fe400078e02ff */
[----:B-1----:R-:W-:-:S05]  /*a5f0*/  IMAD R103, R109, 0x17d, RZ ;  /* 0x0000017d6d677824 */ /* 0x002fca00078e02ff */
[----:B------:R-:W1:Y:S01]  /*a600*/  LDC R179, c[0x0][0x248] ;  /* 0x00009200ffb37b82 */ /* 0x000e620000000800 */
[----:B------:R-:W-:Y:S01]  /*a610*/  IMAD R108, R110, 0x2fc, RZ ;  /* 0x000002fc6e6c7824 */ /* 0x000fe200078e02ff */
[-C--:B------:R-:W-:Y:S01]  /*a620*/  IADD3 R102, P0, R102, R120.reuse, RZ ;  /* 0x0000007866667210 */ /* 0x080fe20007f1e0ff */
[----:B------:R-:W-:Y:S01]  /*a630*/  IMAD R105, R116, 0x17f, RZ ;  /* 0x0000017f74697824 */ /* 0x000fe200078e02ff */
[-C--:B------:R-:W-:Y:S01]  /*a640*/  IADD3 R104, P2, R104, R120.reuse, RZ ;  /* 0x0000007868687210 */ /* 0x080fe20007f5e0ff */
[----:B------:R-:W-:Y:S01]  /*a650*/  IMAD R110, R113, 0x183, RZ ;  /* 0x00000183716e7824 */ /* 0x000fe200078e02ff */
[-C--:B------:R-:W-:Y:S02]  /*a660*/  IADD3 R108, P1, R108, R120.reuse, RZ ;  /* 0x000000786c6c7210 */ /* 0x080fe40007f3e0ff */
[----:B------:R-:W-:Y:S01]  /*a670*/  LEA.HI.X.SX32 R103, R103, R121, 0x1, P0 ;  /* 0x0000007967677211 */ /* 0x000fe200000f0eff */
[----:B------:R-:W5:Y:S01]  /*a680*/  LDC R116, c[0x0][0x248] ;  /* 0x00009200ff747b82 */ /* 0x000f620000000800 */
[----:B------:R-:W-:-:S02]  /*a690*/  IADD3 R106, P0, R106, R120, RZ ;  /* 0x000000786a6a7210 */ /* 0x000fc40007f1e0ff */
[-C--:B------:R-:W-:Y:S01]  /*a6a0*/  LEA.HI.X.SX32 R109, R107, R121.reuse, 0x1, P1 ;  /* 0x000000796b6d7211 */ /* 0x080fe200008f0eff */
[----:B------:R-:W4:Y:S01]  /*a6b0*/  LDG.E.U16 R102, desc[UR60][R102.64] ;  /* 0x0000003c66667981 */ /* 0x000f22000c1e1500 */
[-C--:B------:R-:W-:Y:S02]  /*a6c0*/  LEA.HI.X.SX32 R105, R105, R121.reuse, 0x1, P2 ;  /* 0x0000007969697211 */ /* 0x080fe400010f0eff */
[----:B------:R-:W-:Y:S01]  /*a6d0*/  LEA.HI.X.SX32 R107, R110, R121, 0x1, P0 ;  /* 0x000000796e6b7211 */ /* 0x000fe200000f0eff */
[----:B------:R-:W1:Y:S02]  /*a6e0*/  LDC R185, c[0x0][0x248] ;  /* 0x00009200ffb97b82 */ /* 0x000e640000000800 */
[----:B------:R-:W4:Y:S01]  /*a6f0*/  LDG.E.U16 R104, desc[UR60][R104.64] ;  /* 0x0000003c68687981 */ /* 0x000f22000c1e1500 */
[----:B0-----:R-:W-:-:S03]  /*a700*/  IMAD R112, R119, 0x30a, RZ ;  /* 0x0000030a77707824 */ /* 0x001fc600078e02ff */
[----:B------:R0:W4:Y:S02]  /*a710*/  LDG.E.U16 R103, desc[UR60][R108.64] ;  /* 0x0000003c6c677981 */ /* 0x000124000c1e1500 */
[----:B------:R-:W1:Y:S02]  /*a720*/  LDC R183, c[0x0][0x248] ;  /* 0x00009200ffb77b82 */ /* 0x000e640000000800 */
[----:B------:R2:W4:Y:S01]  /*a730*/  LDG.E.U16 R105, desc[UR60][R106.64] ;  /* 0x0000003c6a697981 */ /* 0x000522000c1e1500 */
[----:B------:R-:W-:Y:S02]  /*a740*/  IMAD R110, R125, 0x30e, RZ ;  /* 0x0000030e7d6e7824 */ /* 0x000fe400078e02ff */
[----:B0-----:R-:W-:Y:S01]  /*a750*/  IMAD R108, R122, 0x30c, RZ ;  /* 0x0000030c7a6c7824 */ /* 0x001fe200078e02ff */
[-C--:B------:R-:W-:Y:S01]  /*a760*/  IADD3 R112, P1, R112, R120.reuse, RZ ;  /* 0x0000007870707210 */ /* 0x080fe20007f3e0ff */
[----:B------:R-:W-:Y:S01]  /*a770*/  IMAD R109, R124, 0x185, RZ ;  /* 0x000001857c6d7824 */ /* 0x000fe200078e02ff */
[----:B------:R-:W0:Y:S01]  /*a780*/  LDC R119, c[0x0][0x248] ;  /* 0x00009200ff777b82 */ /* 0x000e220000000800 */
[----:B--2---:R-:W-:Y:S01]  /*a790*/  IMAD R106, R114, 0x308, RZ ;  /* 0x00000308726a7824 */ /* 0x004fe200078e02ff */
[----:B------:R-:W-:-:S04]  /*a7a0*/  IADD3 R108, P2, R108, R120, RZ ;  /* 0x000000786c6c7210 */ /* 0x000fc80007f5e0ff */
[-C--:B------:R-:W-:Y:S01]  /*a7b0*/  IADD3 R106, P0, R106, R120.reuse, RZ ;  /* 0x000000786a6a7210 */ /* 0x080fe20007f1e0ff */
[----:B------:R-:W-:Y:S01]  /*a7c0*/  IMAD R114, R131, 0x187, RZ ;  /* 0x0000018783727824 */ /* 0x000fe200078e02ff */
[-C--:B------:R-:W-:Y:S01]  /*a7d0*/  LEA.HI.X.SX32 R113, R109, R121.reuse, 0x1, P1 ;  /* 0x000000796d717211 */ /* 0x080fe200008f0eff */
[----:B------:R-:W2:Y:S01]  /*a7e0*/  LDC R122, c[0x0][0x248] ;  /* 0x00009200ff7a7b82 */ /* 0x000ea20000000800 */
[-C--:B------:R-:W-:Y:S02]  /*a7f0*/  LEA.HI.X.SX32 R107, R249, R121.reuse, 0x1, P0 ;  /* 0x00000079f96b7211 */ /* 0x080fe400000f0eff */
[----:B------:R-:W-:Y:S02]  /*a800*/  IADD3 R110, P0, R110, R120, RZ ;  /* 0x000000786e6e7210 */ /* 0x000fe40007f1e0ff */
[-C--:B------:R-:W-:Y:S01]  /*a810*/  LEA.HI.X.SX32 R109, R111, R121.reuse, 0x1, P2 ;  /* 0x000000796f6d7211 */ /* 0x080fe200010f0eff */
[----:B------:R-:W4:Y:S01]  /*a820*/  LDG.E.U16 R106, desc[UR60][R106.64] ;  /* 0x0000003c6a6a7981 */ /* 0x000f22000c1e1500 */
[----:B------:R-:W-:Y:S01]  /*a830*/  LEA.HI.X.SX32 R111, R114, R121, 0x1, P0 ;  /* 0x00000079726f7211 */ /* 0x000fe200000f0eff */
[----:B------:R-:W1:Y:S02]  /*a840*/  LDC R125, c[0x0][0x248] ;  /* 0x00009200ff7d7b82 */ /* 0x000e640000000800 */
[----:B------:R-:W4:Y:S01]  /*a850*/  LDG.E.U16 R108, desc[UR60][R108.64] ;  /* 0x0000003c6c6c7981 */ /* 0x000f22000c1e1500 */
[----:B------:R-:W-:-:S05]  /*a860*/  IMAD R114, R128, 0x31c, RZ ;  /* 0x0000031c80727824 */ /* 0x000fca00078e02ff */
[----:B------:R-:W0:Y:S01]  /*a870*/  LDC R124, c[0x0][0x248] ;  /* 0x00009200ff7c7b82 */ /* 0x000e220000000800 */
[----:B------:R-:W4:Y:S04]  /*a880*/  LDG.E.U16 R107, desc[UR60][R112.64] ;  /* 0x0000003c706b7981 */ /* 0x000f28000c1e1500 */
[----:B------:R5:W4:Y:S03]  /*a890*/  LDG.E.U16 R109, desc[UR60][R110.64] ;  /* 0x0000003c6e6d7981 */ /* 0x000b26000c1e1500 */
[----:B------:R-:W2:Y:S01]  /*a8a0*/  LDC R249, c[0x0][0x248] ;  /* 0x00009200fff97b82 */ /* 0x000ea20000000800 */
[----:B-----5:R-:W-:-:S07]  /*a8b0*/  IMAD R110, R116, 0x316, RZ ;  /* 0x00000316746e7824 */ /* 0x020fce00078e02ff */
[----:B------:R-:W5:Y:S01]  /*a8c0*/  LDC R131, c[0x0][0x248] ;  /* 0x00009200ff837b82 */ /* 0x000f620000000800 */
[----:B---3--:R-:W-:Y:S02]  /*a8d0*/  IMAD R111, R123, 0x18b, RZ ;  /* 0x0000018b7b6f7824 */ /* 0x008fe400078e02ff */
        /* <DEDUP_REMOVED lines=8> */
[----:B------:R-:W4:Y:S01]  /*a960*/  LDG.E.U16 R110, desc[UR60][R110.64] ;  /* 0x0000003c6e6e7981 */ /* 0x000f22000c1e1500 */
[----:B------:R-:W-:Y:S01]  /*a970*/  IADD3 R114, P2, R114, R120, RZ ;  /* 0x0000007872727210 */ /* 0x000fe20007f5e0ff */
[----:B------:R-:W5:Y:S01]  /*a980*/  LDC R130, c[0x0][0x248] ;  /* 0x00009200ff827b82 */ /* 0x000f620000000800 */
        /* <DEDUP_REMOVED lines=11> */
[----:B-1----:R-:W-:-:S05]  /*aa40*/  IMAD R114, R119, 0x31e, RZ ;  /* 0x0000031e77727824 */ /* 0x002fca00078e02ff */
[----:B------:R-:W0:Y:S01]  /*aa50*/  LDC R137, c[0x0][0x248] ;  /* 0x00009200ff897b82 */ /* 0x000e220000000800 */
[----:B------:R-:W-:Y:S02]  /*aa60*/  IMAD R115, R122, 0x18f, RZ ;  /* 0x0000018f7a737824 */ /* 0x000fe400078e02ff */
[----:B------:R-:W-:Y:S01]  /*aa70*/  IMAD R122, R125, 0x326, RZ ;  /* 0x000003267d7a7824 */ /* 0x000fe200078e02ff */
[-C--:B------:R-:W-:Y:S01]  /*aa80*/  IADD3 R114, P0, R114, R120.reuse, RZ ;  /* 0x0000007872727210 */ /* 0x080fe20007f1e0ff */
[----:B------:R-:W-:Y:S01]  /*aa90*/  IMAD R117, R135, 0x193, RZ ;  /* 0x0000019387757824 */ /* 0x000fe200078e02ff */
[-C--:B------:R-:W-:Y:S01]  /*aaa0*/  IADD3 R116, P2, R116, R120.reuse, RZ ;  /* 0x0000007874747210 */ /* 0x080fe20007f5e0ff */
[----:B---3--:R-:W-:Y:S01]  /*aab0*/  IMAD R119, R123, 0x195, RZ ;  /* 0x000001957b777824 */ /* 0x008fe200078e02ff */
[----:B------:R-:W-:Y:S01]  /*aac0*/  IADD3 R122, P1, R122, R120, RZ ;  /* 0x000000787a7a7210 */ /* 0x000fe20007f3e0ff */
[----:B------:R-:W1:Y:S01]  /*aad0*/  LDC R135, c[0x0][0x248] ;  /* 0x00009200ff877b82 */ /* 0x000e620000000800 */
[----:B------:R-:W-:-:S02]  /*aae0*/  LEA.HI.X.SX32 R115, R115, R121, 0x1, P0 ;  /* 0x0000007973737211 */ /* 0x000fc400000f0eff */
[-C--:B------:R-:W-:Y:S02]  /*aaf0*/  IADD3 R118, P0, R118, R120.reuse, RZ ;  /* 0x0000007876767210 */ /* 0x080fe40007f1e0ff */
[-C--:B------:R-:W-:Y:S01]  /*ab00*/  LEA.HI.X.SX32 R123, R117, R121.reuse, 0x1, P1 ;  /* 0x00000079757b7211 */ /* 0x080fe200008f0eff */
[----:B-----5:R-:W-:Y:S01]  /*ab10*/  IMAD R124, R131, 0x32e, RZ ;  /* 0x0000032e837c7824 */ /* 0x020fe200078e02ff */
[-C--:B------:R-:W-:Y:S01]  /*ab20*/  LEA.HI.X.SX32 R117, R249, R121.reuse, 0x1, P2 ;  /* 0x00000079f9757211 */ /* 0x080fe200010f0eff */
[----:B------:R-:W3:Y:S01]  /*ab30*/  LDG.E.U16 R114, desc[UR60][R114.64] ;  /* 0x0000003c72727981 */ /* 0x000ee2000c1e1500 */
[----:B------:R-:W-:Y:S01]  /*ab40*/  LEA.HI.X.SX32 R119, R119, R121, 0x1, P0 ;  /* 0x0000007977777211 */ /* 0x000fe200000f0eff */
[----:B------:R-:W-:Y:S01]  /*ab50*/  IMAD R125, R139, 0x197, RZ ;  /* 0x000001978b7d7824 */ /* 0x000fe200078e02ff */
[----:B------:R-:W-:Y:S01]  /*ab60*/  IADD3 R124, P1, R124, R120, RZ ;  /* 0x000000787c7c7210 */ /* 0x000fe20007f3e0ff */
[----:B------:R-:W5:Y:S01]  /*ab70*/  LDG.E.U16 R116, desc[UR60][R116.64] ;  /* 0x0000003c74747981 */ /* 0x000f62000c1e1500 */
[----:B------:R-:W2:Y:S03]  /*ab80*/  LDC R139, c[0x0][0x248] ;  /* 0x00009200ff8b7b82 */ /* 0x000ea60000000800 */
[----:B------:R-:W3:Y:S05]  /*ab90*/  LDG.E.U16 R115, desc[UR60][R122.64] ;  /* 0x0000003c7a737981 */ /* 0x000eea000c1e1500 */
[----:B------:R-:W2:Y:S01]  /*aba0*/  LDC R249, c[0x0][0x248] ;  /* 0x00009200fff97b82 */ /* 0x000ea20000000800 */
[----:B------:R0:W5:Y:S07]  /*abb0*/  LDG.E.U16 R117, desc[UR60][R118.64] ;  /* 0x0000003c76757981 */ /* 0x00016e000c1e1500 */
[----:B------:R-:W4:Y:S01]  /*abc0*/  LDC R181, c[0x0][0x248] ;  /* 0x00009200ffb57b82 */ /* 0x000f220000000800 */
[----:B0-----:R-:W-:-:S02]  /*abd0*/  IMAD R118, R130, 0x32c, RZ ;  /* 0x0000032c82767824 */ /* 0x001fc400078e02ff */
[----:B------:R-:W-:Y:S02]  /*abe0*/  IMAD R130, R143, 0x336, RZ ;  /* 0x000003368f827824 */ /* 0x000fe400078e02ff */
[----:B------:R-:W-:Y:S01]  /*abf0*/  IMAD R122, R145, 0x338, RZ ;  /* 0x00000338917a7824 */ /* 0x000fe200078e02ff */
[-C--:B------:R-:W-:Y:S02]  /*ac00*/  IADD3 R118, P0, R118, R120.reuse, RZ ;  /* 0x0000007876767210 */ /* 0x080fe40007f1e0ff */
[----:B------:R-:W0:Y:S01]  /*ac10*/  LDC R145, c[0x0][0x248] ;  /* 0x00009200ff917b82 */ /* 0x000e220000000800 */
[----:B------:R-:W-:Y:S01]  /*ac20*/  IMAD R123, R155, 0x19b, RZ ;  /* 0x0000019b9b7b7824 */ /* 0x000fe200078e02ff */
[-C--:B------:R-:W-:Y:S02]  /*ac30*/  LEA.HI.X.SX32 R125, R125, R121.reuse, 0x1, P1 ;  /* 0x000000797d7d7211 */ /* 0x080fe400008f0eff */
[----:B------:R-:W-:Y:S02]  /*ac40*/  LEA.HI.X.SX32 R119, R126, R121, 0x1, P0 ;  /* 0x000000797e777211 */ /* 0x000fe400000f0eff */
[----:B------:R-:W-:-:S02]  /*ac50*/  IADD3 R130, P0, R130, R120, RZ ;  /* 0x0000007882827210 */ /* 0x000fc40007f1e0ff */
[----:B------:R-:W-:Y:S01]  /*ac60*/  IADD3 R122, P2, R122, R120, RZ ;  /* 0x000000787a7a7210 */ /* 0x000fe20007f5e0ff */
[----:B------:R-:W0:Y:S01]  /*ac70*/  LDC R143, c[0x0][0x248] ;  /* 0x00009200ff8f7b82 */ /* 0x000e220000000800 */
[----:B------:R-:W5:Y:S01]  /*ac80*/  LDG.E.U16 R118, desc[UR60][R118.64] ;  /* 0x0000003c76767981 */ /* 0x000f62000c1e1500 */
[-C--:B------:R-:W-:Y:S02]  /*ac90*/  LEA.HI.X.SX32 R131, R123, R121.reuse, 0x1, P0 ;  /* 0x000000797b837211 */ /* 0x080fe400000f0eff */
[----:B------:R-:W-:-:S03]  /*aca0*/  LEA.HI.X.SX32 R123, R127, R121, 0x1, P2 ;  /* 0x000000797f7b7211 */ /* 0x000fc600010f0eff */
[----:B------:R-:W5:Y:S01]  /*acb0*/  LDG.E.U16 R130, desc[UR60][R130.64] ;  /* 0x0000003c82827981 */ /* 0x000f62000c1e1500 */
[----:B------:R-:W0:Y:S03]  /*acc0*/  LDC R155, c[0x0][0x248] ;  /* 0x00009200ff9b7b82 */ /* 0x000e260000000800 */
[----:B------:R1:W5:Y:S01]  /*acd0*/  LDG.E.U16 R119, desc[UR60][R124.64] ;  /* 0x0000003c7c777981 */ /* 0x000362000c1e1500 */
[----:B------:R-:W-:-:S04]  /*ace0*/  IMAD R126, R137, 0x33e, RZ ;  /* 0x0000033e897e7824 */ /* 0x000fc800078e02ff */
[----:B------:R-:W4:Y:S01]  /*acf0*/  LDC R217, c[0x0][0x248] ;  /* 0x00009200ffd97b82 */ /* 0x000f220000000800 */
[----:B------:R2:W5:Y:S01]  /*ad00*/  LDG.E.U16 R131, desc[UR60][R122.64] ;  /* 0x0000003c7a837981 */ /* 0x000562000c1e1500 */
[----:B-1----:R-:W-:-:S06]  /*ad10*/  IMAD R124, R135, 0x33c, RZ ;  /* 0x0000033c877c7824 */ /* 0x002fcc00078e02ff */
[----:B------:R-:W1:Y:S01]  /*ad20*/  LDC R191, c[0x0][0x248] ;  /* 0x00009200ffbf7b82 */ /* 0x000e620000000800 */
[-C--:B------:R-:W-:Y:S01]  /*ad30*/  IADD3 R124, P1, R124, R120.reuse, RZ ;  /* 0x000000787c7c7210 */ /* 0x080fe20007f3e0ff */
[----:B--2---:R-:W-:Y:S02]  /*ad40*/  IMAD R122, R128, 0x33a, RZ ;  /* 0x0000033a807a7824 */ /* 0x004fe400078e02ff */
[----:B------:R-:W-:Y:S01]  /*ad50*/  IMAD R123, R129, 0x19d, RZ ;  /* 0x0000019d817b7824 */ /* 0x000fe200078e02ff */
[-C--:B------:R-:W-:Y:S01]  /*ad60*/  LEA.HI.X.SX32 R125, R133, R121.reuse, 0x1, P1 ;  /* 0x00000079857d7211 */ /* 0x080fe200008f0eff */
[----:B------:R-:W-:Y:S01]  /*ad70*/  IMAD R128, R153, 0x346, RZ ;  /* 0x0000034699807824 */ /* 0x000fe200078e02ff */
[-C--:B------:R-:W-:Y:S01]  /*ad80*/  IADD3 R122, P0, R122, R120.reuse, RZ ;  /* 0x000000787a7a7210 */ /* 0x080fe20007f1e0ff */
[----:B------:R-:W2:Y:S01]  /*ad90*/  LDC R153, c[0x0][0x248] ;  /* 0x00009200ff997b82 */ /* 0x000ea20000000800 */
[----:B------:R-:W-:Y:S01]  /*ada0*/  IMAD R127, R147, 0x19f, RZ ;  /* 0x0000019f937f7824 */ /* 0x000fe200078e02ff */
[-C--:B------:R-:W-:Y:S01]  /*adb0*/  IADD3 R126, P2, R126, R120.reuse, RZ ;  /* 0x000000787e7e7210 */ /* 0x080fe20007f5e0ff */
[----:B------:R-:W-:Y:S01]  /*adc0*/  IMAD R129, R139, 0x1a3, RZ ;  /* 0x000001a38b817824 */ /* 0x000fe200078e02ff */
[----:B------:R-:W-:Y:S01]  /*add0*/  LEA.HI.X.SX32 R123, R123, R121, 0x1, P0 ;  /* 0x000000797b7b7211 */ /* 0x000fe200000f0eff */
[----:B------:R0:W5:Y:S01]  /*ade0*/  LDG.E.U16 R135, desc[UR60][R124.64] ;  /* 0x0000003c7c877981 */ /* 0x000162000c1e1500 */
[----:B------:R-:W-:-:S02]  /*adf0*/  IADD3 R128, P0, R128, R120, RZ ;  /* 0x0000007880807210 */ /* 0x000fc40007f1e0ff */
[-C--:B------:R-:W-:Y:S01]  /*ae00*/  LEA.HI.X.SX32 R127, R127, R121.reuse, 0x1, P2 ;  /* 0x000000797f7f7211 */ /* 0x080fe200010f0eff */
[----:B------:R0:W5:Y:S01]  /*ae10*/  LDG.E.U16 R133, desc[UR60][R122.64] ;  /* 0x0000003c7a857981 */ /* 0x000162000c1e1500 */
[----:B------:R-:W-:Y:S01]  /*ae20*/  LEA.HI.X.SX32 R129, R129, R121, 0x1, P0 ;  /* 0x0000007981817211 */ /* 0x000fe200000f0eff */
[----:B------:R-:W-:Y:S01]  /*ae30*/  IMAD R249, R249, 0x1a4, RZ ;  /* 0x000001a4f9f97824 */ /* 0x000fe200078e02ff */
[----:B------:R-:W1:Y:S01]  /*ae40*/  LDC R209, c[0x0][0x248] ;  /* 0x00009200ffd17b82 */ /* 0x000e620000000800 */
[----:B------:R0:W5:Y:S02]  /*ae50*/  LDG.E.U16 R137, desc[UR60][R126.64] ;  /* 0x0000003c7e897981 */ /* 0x000164000c1e1500 */
[----:B0-----:R-:W-:Y:S02]  /*ae60*/  IMAD R124, R145, 0x34a, RZ ;  /* 0x0000034a917c7824 */ /* 0x001fe400078e02ff */
[----:B------:R-:W-:Y:S01]  /*ae70*/  IMAD R125, R161, 0x1a5, RZ ;  /* 0x000001a5a17d7824 */ /* 0x000fe200078e02ff */
[----:B------:R0:W5:Y:S01]  /*ae80*/  LDG.E.U16 R139, desc[UR60][R128.64] ;  /* 0x0000003c808b7981 */ /* 0x000162000c1e1500 */
[----:B------:R-:W-:Y:S01]  /*ae90*/  IMAD R122, R143, 0x348, RZ ;  /* 0x000003488f7a7824 */ /* 0x000fe200078e02ff */
[----:B------:R-:W-:Y:S01]  /*aea0*/  IADD3 R124, P1, R124, R120, RZ ;  /* 0x000000787c7c7210 */ /* 0x000fe20007f3e0ff */
[----:B------:R-:W1:Y:S01]  /*aeb0*/  LDC R161, c[0x0][0x248] ;  /* 0x00009200ffa17b82 */ /* 0x000e620000000800 */
[----:B------:R-:W-:-:S02]  /*aec0*/  IMAD R126, R159, 0x34c, RZ ;  /* 0x0000034c9f7e7824 */ /* 0x000fc400078e02ff */
[-C--:B------:R-:W-:Y:S02]  /*aed0*/  LEA.HI.X.SX32 R125, R125, R121.reuse, 0x1, P1 ;  /* 0x000000797d7d7211 */ /* 0x080fe400008f0eff */
[-C--:B------:R-:W-:Y:S01]  /*aee0*/  IADD3 R122, P0, R122, R120.reuse, RZ ;  /* 0x000000787a7a7210 */ /* 0x080fe20007f1e0ff */
[----:B0-----:R-:W-:Y:S02]  /*aef0*/  IMAD R128, R163, 0x34e, RZ ;  /* 0x0000034ea3807824 */ /* 0x001fe400078e02ff */
[----:B------:R-:W0:Y:S01]  /*af00*/  LDC R159, c[0x0][0x248] ;  /* 0x00009200ff9f7b82 */ /* 0x000e220000000800 */
[-C--:B------:R-:W-:Y:S01]  /*af10*/  IADD3 R126, P2, R126, R120.reuse, RZ ;  /* 0x000000787e7e7210 */ /* 0x080fe20007f5e0ff */
[----:B------:R-:W-:Y:S01]  /*af20*/  IMAD R129, R167, 0x1a7, RZ ;  /* 0x000001a7a7817824 */ /* 0x000fe200078e02ff */
[----:B------:R-:W-:Y:S01]  /*af30*/  LEA.HI.X.SX32 R123, R249, R121, 0x1, P0 ;  /* 0x00000079f97b7211 */ /* 0x000fe200000f0eff */
[----:B------:R2:W5:Y:S01]  /*af40*/  LDG.E.U16 R143, desc[UR60][R124.64] ;  /* 0x0000003c7c8f7981 */ /* 0x000562000c1e1500 */
[----:B------:R-:W-:-:S03]  /*af50*/  IADD3 R128, P0, R128, R120, RZ ;  /* 0x0000007880807210 */ /* 0x000fc60007f1e0ff */
[----:B------:R-:W1:Y:S01]  /*af60*/  LDC R167, c[0x0][0x248] ;  /* 0x00009200ffa77b82 */ /* 0x000e620000000800 */
[-C--:B------:R-:W-:Y:S02]  /*af70*/  LEA.HI.X.SX32 R127, R141, R121.reuse, 0x1, P2 ;  /* 0x000000798d7f7211 */ /* 0x080fe400010f0eff */
[----:B------:R2:W5:Y:S02]  /*af80*/  LDG.E.U16 R141, desc[UR60][R122.64] ;  /* 0x0000003c7a8d7981 */ /* 0x000564000c1e1500 */
[----:B--2---:R-:W-:Y:S01]  /*af90*/  IMAD R124, R157, 0x358, RZ ;  /* 0x000003589d7c7824 */ /* 0x004fe200078e02ff */
[----:B------:R-:W-:Y:S02]  /*afa0*/  LEA.HI.X.SX32 R129, R129, R121, 0x1, P0 ;  /* 0x0000007981817211 */ /* 0x000fe400000f0eff */
[----:B------:R-:W2:Y:S01]  /*afb0*/  LDC R157, c[0x0][0x248] ;  /* 0x00009200ff9d7b82 */ /* 0x000ea20000000800 */
[----:B------:R0:W5:Y:S01]  /*afc0*/  LDG.E.U16 R145, desc[UR60][R126.64] ;  /* 0x0000003c7e917981 */ /* 0x000162000c1e1500 */
[----:B------:R-:W-:-:S03]  /*afd0*/  IMAD R122, R153, 0x356, RZ ;  /* 0x00000356997a7824 */ /* 0x000fc600078e02ff */
[----:B------:R0:W5:Y:S03]  /*afe0*/  LDG.E.U16 R147, desc[UR60][R128.64] ;  /* 0x0000003c80937981 */ /* 0x000166000c1e1500 */
[----:B------:R-:W2:Y:S01]  /*aff0*/  LDC R249, c[0x0][0x248] ;  /* 0x00009200fff97b82 */ /* 0x000ea20000000800 */
[----:B------:R-:W-:Y:S01]  /*b000*/  IMAD R123, R155, 0x1ab, RZ ;  /* 0x000001ab9b7b7824 */ /* 0x000fe200078e02ff */
[----:B------:R-:W-:Y:S01]  /*b010*/  IADD3 R122, P0, R122, R120, RZ ;  /* 0x000000787a7a7210 */ /* 0x000fe20007f1e0ff */
[----:B0-----:R-:W-:-:S05]  /*b020*/  IMAD R126, R169, 0x35a, RZ ;  /* 0x0000035aa97e7824 */ /* 0x001fca00078e02ff */
[----:B------:R-:W0:Y:S01]  /*b030*/  LDC R163, c[0x0][0x248] ;  /* 0x00009200ffa37b82 */ /* 0x000e220000000800 */
[----:B------:R-:W-:Y:S01]  /*b040*/  IMAD R128, R175, 0x35c, RZ ;  /* 0x0000035caf807824 */ /* 0x000fe200078e02ff */
[-C--:B------:R-:W-:Y:S01]  /*b050*/  IADD3 R124, P1, R124, R120.reuse, RZ ;  /* 0x000000787c7c7210 */ /* 0x080fe20007f3e0ff */
[----:B------:R-:W-:Y:S01]  /*b060*/  IMAD R127, R173, 0x1ad, RZ ;  /* 0x000001adad7f7824 */ /* 0x000fe200078e02ff */
[-C--:B------:R-:W-:Y:S02]  /*b070*/  LEA.HI.X.SX32 R123, R123, R121.reuse, 0x1, P0 ;  /* 0x000000797b7b7211 */ /* 0x080fe400000f0eff */
[-C--:B------:R-:W-:Y:S02]  /*b080*/  IADD3 R126, P2, R126, R120.reuse, RZ ;  /* 0x000000787e7e7210 */ /* 0x080fe40007f5e0ff */
[----:B------:R-:W-:Y:S01]  /*b090*/  IADD3 R128, P0, R128, R120, RZ ;  /* 0x0000007880807210 */ /* 0x000fe20007f1e0ff */
[----:B------:R-:W0:Y:S01]  /*b0a0*/  LDC R175, c[0x0][0x248] ;  /* 0x00009200ffaf7b82 */ /* 0x000e220000000800 */
[----:B------:R-:W-:-:S02]  /*b0b0*/  LEA.HI.X.SX32 R125, R149, R121, 0x1, P1 ;  /* 0x00000079957d7211 */ /* 0x000fc400008f0eff */
[-C--:B------:R-:W-:Y:S01]  /*b0c0*/  LEA.HI.X.SX32 R127, R127, R121.reuse, 0x1, P2 ;  /* 0x000000797f7f7211 */ /* 0x080fe200010f0eff */
[----:B------:R1:W5:Y:S01]  /*b0d0*/  LDG.E.U16 R149, desc[UR60][R122.64] ;  /* 0x0000003c7a957981 */ /* 0x000362000c1e1500 */
[----:B------:R-:W-:-:S03]  /*b0e0*/  LEA.HI.X.SX32 R129, R151, R121, 0x1, P0 ;  /* 0x0000007997817211 */ /* 0x000fc600000f0eff */
[----:B------:R1:W5:Y:S01]  /*b0f0*/  LDG.E.U16 R153, desc[UR60][R126.64] ;  /* 0x0000003c7e997981 */ /* 0x000362000c1e1500 */
[----:B------:R-:W0:Y:S03]  /*b100*/  LDC R169, c[0x0][0x248] ;  /* 0x00009200ffa97b82 */ /* 0x000e260000000800 */
[----:B------:R2:W5:Y:S01]  /*b110*/  LDG.E.U16 R155, desc[UR60][R128.64] ;  /* 0x0000003c809b7981 */ /* 0x000562000c1e1500 */
[----:B-1----:R-:W-:Y:S02]  /*b120*/  IMAD R122, R159, 0x35e, RZ ;  /* 0x0000035e9f7a7824 */ /* 0x002fe400078e02ff */
[----:B------:R-:W-:Y:S01]  /*b130*/  IMAD R123, R161, 0x1af, RZ ;  /* 0x000001afa17b7824 */ /* 0x000fe200078e02ff */
[----:B------:R0:W5:Y:S01]  /*b140*/  LDG.E.U16 R151, desc[UR60][R124.64] ;  /* 0x0000003c7c977981 */ /* 0x000162000c1e1500 */
[----:B------:R-:W-:Y:S01]  /*b150*/  IMAD R126, R167, 0x368, RZ ;  /* 0x00000368a77e7824 */ /* 0x000fe200078e02ff */
[-C--:B------:R-:W-:Y:S01]  /*b160*/  IADD3 R122, P0, R122, R120.reuse, RZ ;  /* 0x000000787a7a7210 */ /* 0x080fe20007f1e0ff */
[----:B--2---:R-:W-:Y:S01]  /*b170*/  IMAD R249, R249, 0x1b4, RZ ;  /* 0x000001b4f9f97824 */ /* 0x004fe200078e02ff */
[----:B------:R-:W1:Y:S01]  /*b180*/  LDC R173, c[0x0][0x248] ;  /* 0x00009200ffad7b82 */ /* 0x000e620000000800 */
[----:B------:R-:W-:Y:S01]  /*b190*/  IMAD R128, R157, 0x36a, RZ ;  /* 0x0000036a9d807824 */ /* 0x000fe200078e02ff */
[----:B------:R-:W-:Y:S01]  /*b1a0*/  LEA.HI.X.SX32 R123, R123, R121, 0x1, P0 ;  /* 0x000000797b7b7211 */ /* 0x000fe200000f0eff */
[----:B------:R-:W-:Y:S01]  /*b1b0*/  IMAD R129, R177, 0x1b5, RZ ;  /* 0x000001b5b1817824 */ /* 0x000fe200078e02ff */
[----:B------:R-:W-:-:S02]  /*b1c0*/  IADD3 R126, P2, R126, R120, RZ ;  /* 0x000000787e7e7210 */ /* 0x000fc40007f5e0ff */
[-C--:B------:R-:W-:Y:S01]  /*b1d0*/  IADD3 R128, P0, R128, R120.reuse, RZ ;  /* 0x0000007880807210 */ /* 0x080fe20007f1e0ff */
[----:B0-----:R-:W-:Y:S01]  /*b1e0*/  IMAD R124, R163, 0x366, RZ ;  /* 0x00000366a37c7824 */ /* 0x001fe200078e02ff */
[-C--:B------:R-:W-:Y:S01]  /*b1f0*/  LEA.HI.X.SX32 R127, R249, R121.reuse, 0x1, P2 ;  /* 0x00000079f97f7211 */ /* 0x080fe200010f0eff */
[----:B------:R-:W-:Y:S01]  /*b200*/  IMAD R125, R171, 0x1b3, RZ ;  /* 0x000001b3ab7d7824 */ /* 0x000fe200078e02ff */
[-C--:B------:R-:W-:Y:S01]  /*b210*/  LEA.HI.X.SX32 R129, R129, R121.reuse, 0x1, P0 ;  /* 0x0000007981817211 */ /* 0x080fe200000f0eff */
[----:B------:R-:W2:Y:S01]  /*b220*/  LDG.E.U16 R157, desc[UR60][R122.64] ;  /* 0x0000003c7a9d7981 */ /* 0x000ea2000c1e1500 */
[----:B------:R-:W-:Y:S01]  /*b230*/  IADD3 R124, P1, R124, R120, RZ ;  /* 0x000000787c7c7210 */ /* 0x000fe20007f3e0ff */
[----:B------:R-:W0:Y:S02]  /*b240*/  LDC R171, c[0x0][0x248] ;  /* 0x00009200ffab7b82 */ /* 0x000e240000000800 */
[----:B------:R1:W2:Y:S01]  /*b250*/  LDG.E.U16 R161, desc[UR60][R126.64] ;  /* 0x0000003c7ea17981 */ /* 0x0002a2000c1e1500 */
[----:B------:R-:W-:-:S03]  /*b260*/  LEA.HI.X.SX32 R125, R125, R121, 0x1, P1 ;  /* 0x000000797d7d7211 */ /* 0x000fc600008f0eff */
[----:B------:R1:W2:Y:S02]  /*b270*/  LDG.E.U16 R163, desc[UR60][R128.64] ;  /* 0x0000003c80a37981 */ /* 0x0002a4000c1e1500 */
[----:B------:R-:W0:Y:S02]  /*b280*/  LDC R177, c[0x0][0x248] ;  /* 0x00009200ffb17b82 */ /* 0x000e240000000800 */
[----:B------:R1:W2:Y:S02]  /*b290*/  LDG.E.U16 R159, desc[UR60][R124.64] ;  /* 0x0000003c7c9f7981 */ /* 0x0002a4000c1e1500 */
[----:B-1----:R-:W-:-:S04]  /*b2a0*/  IMAD R126, R179, 0x376, RZ ;  /* 0x00000376b37e7824 */ /* 0x002fc800078e02ff */
[----:B------:R-:W1:Y:S08]  /*b2b0*/  LDC R129, c[0x0][0x248] ;  /* 0x00009200ff817b82 */ /* 0x000e700000000800 */
[----:B------:R-:W0:Y:S01]  /*b2c0*/  LDC R179, c[0x0][0x248] ;  /* 0x00009200ffb37b82 */ /* 0x000e220000000800 */
[----:B------:R-:W-:-:S07]  /*b2d0*/  IMAD R124, R175, 0x36e, RZ ;  /* 0x0000036eaf7c7824 */ /* 0x000fce00078e02ff */
[----:B------:R-:W4:Y:S01]  /*b2e0*/  LDC R128, c[0x0][0x248] ;  /* 0x00009200ff807b82 */ /* 0x000f220000000800 */
[----:B------:R-:W-:-:S07]  /*b2f0*/  IMAD R122, R169, 0x36c, RZ ;  /* 0x0000036ca97a7824 */ /* 0x000fce00078e02ff */
[----:B------:R-:W4:Y:S01]  /*b300*/  LDC R175, c[0x0][0x248] ;  /* 0x00009200ffaf7b82 */ /* 0x000f220000000800 */
[----:B------:R-:W-:Y:S01]  /*b310*/  IADD3 R122, P0, R122, R120, RZ ;  /* 0x000000787a7a7210 */ /* 0x000fe20007f1e0ff */
[----:B------:R-:W-:-:S03]  /*b320*/  IMAD R127, R185, 0x1bb, RZ ;  /* 0x000001bbb97f7824 */ /* 0x000fc600078e02ff */
[----:B------:R-:W-:-:S03]  /*b330*/  LEA.HI.X.SX32 R123, R165, R121, 0x1, P0 ;  /* 0x00000079a57b7211 */ /* 0x000fc600000f0eff */
[----:B------:R-:W3:Y:S01]  /*b340*/  LDC R185, c[0x0][0x248] ;  /* 0x00009200ffb97b82 */ /* 0x000ee20000000800 */
[----:B------:R-:W-:Y:S01]  /*b350*/  IMAD R125, R183, 0x1b7, RZ ;  /* 0x000001b7b77d7824 */ /* 0x000fe200078e02ff */
[----:B------:R1:W2:Y:S01]  /*b360*/  LDG.E.U16 R165, desc[UR60][R122.64] ;  /* 0x0000003c7aa57981 */ /* 0x0002a2000c1e1500 */
[----:B------:R-:W-:-:S05]  /*b370*/  IADD3 R126, P2, R126, R120, RZ ;  /* 0x000000787e7e7210 */ /* 0x000fca0007f5e0ff */
[----:B------:R-:W3:Y:S01]  /*b380*/  LDC R183, c[0x0][0x248] ;  /* 0x00009200ffb77b82 */ /* 0x000ee20000000800 */
[----:B-1----:R-:W-:Y:S02]  /*b390*/  IMAD R123, R129, 0x1c3, RZ ;  /* 0x000001c3817b7824 */ /* 0x002fe400078e02ff */
[----:B0-----:R-:W-:Y:S02]  /*b3a0*/  IMAD R129, R179, 0x1db, RZ ;  /* 0x000001dbb3817824 */ /* 0x001fe400078e02ff */
[----:B----4-:R-:W-:-:S03]  /*b3b0*/  IMAD R122, R128, 0x386, RZ ;  /* 0x00000386807a7824 */ /* 0x010fc600078e02ff */
[----:B------:R-:W0:Y:S01]  /*b3c0*/  LDC R179, c[0x0][0x248] ;  /* 0x00009200ffb37b82 */ /* 0x000e220000000800 */
[-C--:B------:R-:W-:Y:S01]  /*b3d0*/  IADD3 R124, P1, R124, R120.reuse, RZ ;  /* 0x000000787c7c7210 */ /* 0x080fe20007f3e0ff */
[----:B------:R-:W-:Y:S01]  /*b3e0*/  IMAD R128, R175, 0x3b6, RZ ;  /* 0x000003b6af807824 */ /* 0x000fe200078e02ff */
[-C--:B------:R-:W-:Y:S02]  /*b3f0*/  LEA.HI.X.SX32 R127, R127, R121.reuse, 0x1, P2 ;  /* 0x000000797f7f7211 */ /* 0x080fe400010f0eff */
[-C--:B------:R-:W-:Y:S02]  /*b400*/  IADD3 R122, P0, R122, R120.reuse, RZ ;  /* 0x000000787a7a7210 */ /* 0x080fe40007f1e0ff */
[-C--:B------:R-:W-:Y:S01]  /*b410*/  LEA.HI.X.SX32 R125, R125, R121.reuse, 0x1, P1 ;  /* 0x000000797d7d7211 */ /* 0x080fe200008f0eff */
[----:B------:R1:W4:Y:S01]  /*b420*/  LDG.E.U16 R169, desc[UR60][R126.64] ;  /* 0x0000003c7ea97981 */ /* 0x000322000c1e1500 */
[-C--:B------:R-:W-:Y:S01]  /*b430*/  LEA.HI.X.SX32 R123, R123, R121.reuse, 0x1, P0 ;  /* 0x000000797b7b7211 */ /* 0x080fe200000f0eff */
[----:B------:R-:W0:Y:S01]  /*b440*/  LDC R215, c[0x0][0x248] ;  /* 0x00009200ffd77b82 */ /* 0x000e220000000800 */
[----:B------:R-:W-:Y:S01]  /*b450*/  IADD3 R128, P2, R128, R120, RZ ;  /* 0x0000007880807210 */ /* 0x000fe20007f5e0ff */
[----:B------:R1:W4:Y:S02]  /*b460*/  LDG.E.U16 R167, desc[UR60][R124.64] ;  /* 0x0000003c7ca77981 */ /* 0x000324000c1e1500 */
[----:B-1----:R-:W-:Y:S01]  /*b470*/  IMAD R126, R181, 0x3a6, RZ ;  /* 0x000003a6b57e7824 */ /* 0x002fe200078e02ff */
[----:B------:R-:W-:Y:S01]  /*b480*/  LEA.HI.X.SX32 R129, R129, R121, 0x1, P2 ;  /* 0x0000007981817211 */ /* 0x000fe200010f0eff */
[----:B------:R-:W-:-:S02]  /*b490*/  IMAD R127, R177, 0x1d3, RZ ;  /* 0x000001d3b17f7824 */ /* 0x000fc400078e02ff */
[----:B------:R-:W1:Y:S01]  /*b4a0*/  LDC R211, c[0x0][0x248] ;  /* 0x00009200ffd37b82 */ /* 0x000e620000000800 */
[----:B------:R-:W-:Y:S01]  /*b4b0*/  IMAD R125, R171, 0x1cb, RZ ;  /* 0x000001cbab7d7824 */ /* 0x000fe200078e02ff */
[----:B------:R-:W-:Y:S01]  /*b4c0*/  IADD3 R126, P0, R126, R120, RZ ;  /* 0x000000787e7e7210 */ /* 0x000fe20007f1e0ff */
[----:B------:R3:W4:Y:S05]  /*b4d0*/  LDG.E.U16 R171, desc[UR60][R122.64] ;  /* 0x0000003c7aab7981 */ /* 0x00072a000c1e1500 */
[----:B------:R-:W1:Y:S01]  /*b4e0*/  LDC R249, c[0x0][0x248] ;  /* 0x00009200fff97b82 */ /* 0x000e620000000800 */
[----:B------:R-:W-:Y:S01]  /*b4f0*/  LEA.HI.X.SX32 R127, R127, R121, 0x1, P0 ;  /* 0x000000797f7f7211 */ /* 0x000fe200000f0eff */
[----:B------:R0:W4:Y:S01]  /*b500*/  LDG.E.U16 R177, desc[UR60][R128.64] ;  /* 0x0000003c80b17981 */ /* 0x000122000c1e1500 */
[----:B---3--:R-:W-:-:S03]  /*b510*/  IMAD R122, R185, 0x3c6, RZ ;  /* 0x000003c6b97a7824 */ /* 0x008fc600078e02ff */
[----:B------:R-:W3:Y:S02]  /*b520*/  LDG.E.U16 R175, desc[UR60][R126.64] ;  /* 0x0000003c7eaf7981 */ /* 0x000ee4000c1e1500 */
[----:B------:R-:W1:Y:S01]  /*b530*/  LDC R203, c[0x0][0x248] ;  /* 0x00009200ffcb7b82 */ /* 0x000e620000000800 */
[----:B------:R-:W-:Y:S01]  /*b540*/  IMAD R123, R183, 0x1e3, RZ ;  /* 0x000001e3b77b7824 */ /* 0x000fe200078e02ff */
[----:B------:R-:W-:Y:S01]  /*b550*/  IADD3 R122, P0, R122, R120, RZ ;  /* 0x000000787a7a7210 */ /* 0x000fe20007f1e0ff */
[----:B0-----:R-:W-:-:S03]  /*b560*/  IMAD R128, R217, 0x3f6, RZ ;  /* 0x000003f6d9807824 */ /* 0x001fc600078e02ff */
[-C--:B------:R-:W-:Y:S01]  /*b570*/  LEA.HI.X.SX32 R123, R123, R121.reuse, 0x1, P0 ;  /* 0x000000797b7b7211 */ /* 0x080fe200000f0eff */
[----:B------:R-:W-:Y:S01]  /*b580*/  IMAD R129, R179, 0x1fb, RZ ;  /* 0x000001fbb3817824 */ /* 0x000fe200078e02ff */
[----:B------:R-:W0:Y:S01]  /*b590*/  LDC R201, c[0x0][0x248] ;  /* 0x00009200ffc97b82 */ /* 0x000e220000000800 */
[----:B------:R-:W-:Y:S01]  /*b5a0*/  IMAD R124, R173, 0x396, RZ ;  /* 0x00000396ad7c7824 */ /* 0x000fe200078e02ff */
[----:B------:R-:W-:Y:S01]  /*b5b0*/  IADD3 R128, P0, R128, R120, RZ ;  /* 0x0000007880807210 */ /* 0x000fe20007f1e0ff */
[----:B------:R1:W3:Y:S05]  /*b5c0*/  LDG.E.U16 R179, desc[UR60][R122.64] ;  /* 0x0000003c7ab37981 */ /* 0x0002ea000c1e1500 */
[----:B------:R-:W0:Y:S01]  /*b5d0*/  LDC R207, c[0x0][0x248] ;  /* 0x00009200ffcf7b82 */ /* 0x000e220000000800 */
[----:B------:R-:W-:-:S02]  /*b5e0*/  LEA.HI.X.SX32 R129, R129, R121, 0x1, P0 ;  /* 0x0000007981817211 */ /* 0x000fc400000f0eff */
[-C--:B------:R-:W-:Y:S01]  /*b5f0*/  IADD3 R124, P1, R124, R120.reuse, RZ ;  /* 0x000000787c7c7210 */ /* 0x080fe20007f3e0ff */
[----:B-1----:R-:W-:Y:S02]  /*b600*/  IMAD R122, R191, 0x378, RZ ;  /* 0x00000378bf7a7824 */ /* 0x002fe400078e02ff */
[----:B------:R1:W3:Y:S01]  /*b610*/  LDG.E.U16 R185, desc[UR60][R128.64] ;  /* 0x0000003c80b97981 */ /* 0x0002e2000c1e1500 */
[-C--:B------:R-:W-:Y:S01]  /*b620*/  LEA.HI.X.SX32 R125, R125, R121.reuse, 0x1, P1 ;  /* 0x000000797d7d7211 */ /* 0x080fe200008f0eff */
[----:B------:R-:W-:Y:S01]  /*b630*/  IMAD R126, R209, 0x3e6, RZ ;  /* 0x000003e6d17e7824 */ /* 0x000fe200078e02ff */
[----:B------:R-:W0:Y:S01]  /*b640*/  LDC R193, c[0x0][0x248] ;  /* 0x00009200ffc17b82 */ /* 0x000e220000000800 */
[-C--:B------:R-:W-:Y:S01]  /*b650*/  IADD3 R122, P0, R122, R120.reuse, RZ ;  /* 0x000000787a7a7210 */ /* 0x080fe20007f1e0ff */
[----:B------:R-:W-:Y:S01]  /*b660*/  IMAD R127, R211, 0x1f3, RZ ;  /* 0x000001f3d37f7824 */ /* 0x000fe200078e02ff */
[----:B------:R1:W3:Y:S02]  /*b670*/  LDG.E.U16 R173, desc[UR60][R124.64] ;  /* 0x0000003c7cad7981 */ /* 0x0002e4000c1e1500 */
[----:B-1----:R-:W-:Y:S01]  /*b680*/  IMAD R128, R215, 0x388, RZ ;  /* 0x00000388d7807824 */ /* 0x002fe200078e02ff */
[----:B------:R-:W-:Y:S01]  /*b690*/  LEA.HI.X.SX32 R123, R189, R121, 0x1, P0 ;  /* 0x00000079bd7b7211 */ /* 0x000fe200000f0eff */
[----:B------:R-:W-:Y:S01]  /*b6a0*/  IMAD R249, R249, 0x1c4, RZ ;  /* 0x000001c4f9f97824 */ /* 0x000fe200078e02ff */
[----:B------:R-:W1:Y:S01]  /*b6b0*/  LDC R213, c[0x0][0x248] ;  /* 0x00009200ffd57b82 */ /* 0x000e620000000800 */
[-C--:B------:R-:W-:Y:S01]  /*b6c0*/  IADD3 R126, P2, R126, R120.reuse, RZ ;  /* 0x000000787e7e7210 */ /* 0x080fe20007f5e0ff */
[----:B------:R-:W-:Y:S01]  /*b6d0*/  IMAD R124, R203, 0x3d6, RZ ;  /* 0x000003d6cb7c7824 */ /* 0x000fe200078e02ff */
[----:B------:R-:W-:-:S05]  /*b6e0*/  IADD3 R128, P0, R128, R120, RZ ;  /* 0x0000007880807210 */ /* 0x000fca0007f1e0ff */
[----:B------:R-:W1:Y:S01]  /*b6f0*/  LDC R203, c[0x0][0x248] ;  /* 0x00009200ffcb7b82 */ /* 0x000e620000000800 */
[-C--:B------:R-:W-:Y:S02]  /*b700*/  LEA.HI.X.SX32 R127, R127, R121.reuse, 0x1, P2 ;  /* 0x000000797f7f7211 */ /* 0x080fe400010f0eff */
[-C--:B------:R-:W-:Y:S01]  /*b710*/  LEA.HI.X.SX32 R129, R249, R121.reuse, 0x1, P0 ;  /* 0x00000079f9817211 */ /* 0x080fe200000f0eff */
[----:B0-----:R-:W-:Y:S01]  /*b720*/  IMAD R125, R201, 0x1eb, RZ ;  /* 0x000001ebc97d7824 */ /* 0x001fe200078e02ff */
[----:B------:R-:W-:Y:S01]  /*b730*/  IADD3 R124, P1, R124, R120, RZ ;  /* 0x000000787c7c7210 */ /* 0x000fe20007f3e0ff */
[----:B------:R0:W3:Y:S02]  /*b740*/  LDG.E.U16 R183, desc[UR60][R126.64] ;  /* 0x0000003c7eb77981 */ /* 0x0000e4000c1e1500 */
[----:B------:R-:W1:Y:S01]  /*b750*/  LDC R249, c[0x0][0x248] ;  /* 0x00009200fff97b82 */ /* 0x000e620000000800 */
[----:B------:R-:W-:-:S05]  /*b760*/  LEA.HI.X.SX32 R125, R125, R121, 0x1, P1 ;  /* 0x000000797d7d7211 */ /* 0x000fca00008f0eff */
[----:B------:R0:W3:Y:S02]  /*b770*/  LDG.E.U16 R181, desc[UR60][R124.64] ;  /* 0x0000003c7cb57981 */ /* 0x0000e4000c1e1500 */
[----:B0-----:R-:W-:Y:S01]  /*b780*/  IMAD R126, R207, 0x37c, RZ ;  /* 0x0000037ccf7e7824 */ /* 0x001fe200078e02ff */
[----:B------:R-:W0:Y:S04]  /*b790*/  LDC R201, c[0x0][0x248] ;  /* 0x00009200ffc97b82 */ /* 0x000e280000000800 */
[----:B------:R-:W-:Y:S01]  /*b7a0*/  IADD3 R126, P2, R126, R120, RZ ;  /* 0x000000787e7e7210 */ /* 0x000fe20007f5e0ff */
[----:B------:R-:W-:-:S03]  /*b7b0*/  IMAD R124, R193, 0x37a, RZ ;  /* 0x0000037ac17c7824 */ /* 0x000fc600078e02ff */
[----:B------:R-:W-:Y:S01]  /*b7c0*/  LEA.HI.X.SX32 R127, R187, R121, 0x1, P2 ;  /* 0x00000079bb7f7211 */ /* 0x000fe200010f0eff */
[----:B-1----:R-:W-:Y:S01]  /*b7d0*/  IMAD R125, R213, 0x1bd, RZ ;  /* 0x000001bdd57d7824 */ /* 0x002fe200078e02ff */
[----:B------:R-:W1:Y:S01]  /*b7e0*/  LDC R209, c[0x0][0x248] ;  /* 0x00009200ffd17b82 */ /* 0x000e620000000800 */
[----:B------:R-:W3:Y:S01]  /*b7f0*/  LDG.E.U16 R193, desc[UR60][R128.64] ;  /* 0x0000003c80c17981 */ /* 0x000ee2000c1e1500 */
[----:B------:R-:W-:-:S03]  /*b800*/  IADD3 R124, P1, R124, R120, RZ ;  /* 0x000000787c7c7210 */ /* 0x000fc60007f3e0ff */
[----:B------:R0:W3:Y:S01]  /*b810*/  LDG.E.U16 R191, desc[UR60][R126.64] ;  /* 0x0000003c7ebf7981 */ /* 0x0000e2000c1e1500 */
[----:B------:R-:W-:Y:S01]  /*b820*/  LEA.HI.X.SX32 R125, R125, R121, 0x1, P1 ;  /* 0x000000797d7d7211 */ /* 0x000fe200008f0eff */
[----:B------:R-:W-:Y:S01]  /*b830*/  IMAD R249, R249, 0x1d4, RZ ;  /* 0x000001d4f9f97824 */ /* 0x000fe200078e02ff */
[----:B------:R-:W5:Y:S01]  /*b840*/  LDC R207, c[0x0][0x248] ;  /* 0x00009200ffcf7b82 */ /* 0x000f620000000800 */
[----:B------:R1:W3:Y:S04]  /*b850*/  LDG.E.U16 R187, desc[UR60][R122.64] ;  /* 0x0000003c7abb7981 */ /* 0x0002e8000c1e1500 */
[----:B------:R5:W3:Y:S01]  /*b860*/  LDG.E.U16 R189, desc[UR60][R124.64] ;  /* 0x0000003c7cbd7981 */ /* 0x000ae2000c1e1500 */
[----:B0-----:R-:W-:Y:S02]  /*b870*/  IMAD R126, R203, 0x3a8, RZ ;  /* 0x000003a8cb7e7824 */ /* 0x001fe400078e02ff */
[----:B------:R-:W0:Y:S03]  /*b880*/  LDC R211, c[0x0][0x248] ;  /* 0x00009200ffd37b82 */ /* 0x000e260000000800 */
[----:B------:R-:W-:-:S04]  /*b890*/  IADD3 R126, P1, R126, R120, RZ ;  /* 0x000000787e7e7210 */ /* 0x000fc80007f3e0ff */
[----:B------:R-:W-:Y:S01]  /*b8a0*/  LEA.HI.X.SX32 R127, R249, R121, 0x1, P1 ;  /* 0x00000079f97f7211 */ /* 0x000fe200008f0eff */
[----:B------:R-:W0:Y:S08]  /*b8b0*/  LDC R217, c[0x0][0x248] ;  /* 0x00009200ffd97b82 */ /* 0x000e300000000800 */
[----:B------:R-:W0:Y:S01]  /*b8c0*/  LDC R249, c[0x0][0x248] ;  /* 0x00009200fff97b82 */ /* 0x000e220000000800 */
[----:B------:R-:W-:-:S02]  /*b8d0*/  IMAD R128, R201, 0x398, RZ ;  /* 0x00000398c9807824 */ /* 0x000fc400078e02ff */
[----:B-1----:R-:W-:-:S03]  /*b8e0*/  IMAD R122, R209, 0x3c8, RZ ;  /* 0x000003c8d17a7824 */ /* 0x002fc600078e02ff */
[-C--:B------:R-:W-:Y:S01]  /*b8f0*/  IADD3 R128, P0, R128, R120.reuse, RZ ;  /* 0x0000007880807210 */ /* 0x080fe20007f1e0ff */
[----:B-----5:R-:W-:Y:S01]  /*b900*/  IMAD R123, R207, 0x3d8, RZ ;  /* 0x000003d8cf7b7824 */ /* 0x020fe200078e02ff */
[----:B------:R-:W1:Y:S02]  /*b910*/  LDC R215, c[0x0][0x248] ;  /* 0x00009200ffd77b82 */ /* 0x000e640000000800 */
[----:B------:R-:W-:Y:S01]  /*b920*/  LEA.HI.X.SX32 R129, R195, R121, 0x1, P0 ;  /* 0x00000079c3817211 */ /* 0x000fe200000f0eff */
[----:B0-----:R-:W-:Y:S01]  /*b930*/  IMAD R124, R211, 0x3b8, RZ ;  /* 0x000003b8d37c7824 */ /* 0x001fe200078e02ff */
[----:B------:R-:W-:-:S03]  /*b940*/  IADD3 R122, P2, R122, R120, RZ ;  /* 0x000000787a7a7210 */ /* 0x000fc60007f5e0ff */
[----:B------:R0:W5:Y:S01]  /*b950*/  LDG.E.U16 R195, desc[UR60][R128.64] ;  /* 0x0000003c80c37981 */ /* 0x000162000c1e1500 */
[----:B------:R-:W1:Y:S01]  /*b960*/  LDC R219, c[0x0][0x248] ;  /* 0x00009200ffdb7b82 */ /* 0x000e620000000800 */
[-C--:B------:R-:W-:Y:S01]  /*b970*/  IADD3 R124, P0, R124, R120.reuse, RZ ;  /* 0x000000787c7c7210 */ /* 0x080fe20007f1e0ff */
[----:B------:R-:W-:Y:S01]  /*b980*/  IMAD R249, R249, 0x1e4, RZ ;  /* 0x000001e4f9f97824 */ /* 0x000fe200078e02ff */
[----:B0-----:R-:W-:-:S05]  /*b990*/  IADD3 R128, P1, R123, R120, RZ ;  /* 0x000000787b807210 */ /* 0x001fca0007f3e0ff */
[----:B------:R-:W0:Y:S01]  /*b9a0*/  LDC R213, c[0x0][0x248] ;  /* 0x00009200ffd57b82 */ /* 0x000e220000000800 */
[----:B------:R-:W-:-:S07]  /*b9b0*/  LEA.HI.X.SX32 R123, R249, R121, 0x1, P2 ;  /* 0x00000079f97b7211 */ /* 0x000fce00010f0eff */
[----:B------:R-:W2:Y:S01]  /*b9c0*/  LDC R249, c[0x0][0x248] ;  /* 0x00009200fff97b82 */ /* 0x000ea20000000800 */
[-C--:B------:R-:W-:Y:S01]  /*b9d0*/  LEA.HI.X.SX32 R125, R197, R121.reuse, 0x1, P0 ;  /* 0x00000079c57d7211 */ /* 0x080fe200000f0eff */
[----:B------:R-:W5:Y:S01]  /*b9e0*/  LDG.E.U16 R201, desc[UR60][R122.64] ;  /* 0x0000003c7ac97981 */ /* 0x000f62000c1e1500 */
[----:B------:R-:W-:-:S03]  /*b9f0*/  LEA.HI.X.SX32 R129, R199, R121, 0x1, P1 ;  /* 0x00000079c7817211 */ /* 0x000fc600008f0eff */
[----:B------:R1:W5:Y:S02]  /*ba00*/  LDG.E.U16 R199, desc[UR60][R124.64] ;  /* 0x0000003c7cc77981 */ /* 0x000364000c1e1500 */
[----:B------:R-:W0:Y:S02]  /*ba10*/  LDC R211, c[0x0][0x248] ;  /* 0x00009200ffd37b82 */ /* 0x000e240000000800 */
[----:B------:R1:W5:Y:S04]  /*ba20*/  LDG.E.U16 R203, desc[UR60][R128.64] ;  /* 0x0000003c80cb7981 */ /* 0x000368000c1e1500 */
[----:B------:R1:W5:Y:S02]  /*ba30*/  LDG.E.U16 R197, desc[UR60][R126.64] ;  /* 0x0000003c7ec57981 */ /* 0x000364000c1e1500 */
[----:B-1----:R-:W-:Y:S01]  /*ba40*/  IMAD R124, R217, 0x3f8, RZ ;  /* 0x000003f8d97c7824 */ /* 0x002fe200078e02ff */
[----:B------:R-:W1:Y:S04]  /*ba50*/  LDC R221, c[0x0][0x248] ;  /* 0x00009200ffdd7b82 */ /* 0x000e680000000800 */
[----:B------:R-:W-:Y:S01]  /*ba60*/  IADD3 R124, P2, R124, R120, RZ ;  /* 0x000000787c7c7210 */ /* 0x000fe20007f5e0ff */
[----:B------:R-:W-:-:S03]  /*ba70*/  IMAD R122, R215, 0x3e8, RZ ;  /* 0x000003e8d77a7824 */ /* 0x000fc600078e02ff */
[-C--:B------:R-:W-:Y:S01]  /*ba80*/  LEA.HI.X.SX32 R125, R205, R121.reuse, 0x1, P2 ;  /* 0x00000079cd7d7211 */ /* 0x080fe200010f0eff */
[----:B------:R-:W1:Y:S01]  /*ba90*/  LDC R128, c[0x0][0x248] ;  /* 0x00009200ff807b82 */ /* 0x000e620000000800 */
[----:B------:R-:W-:Y:S01]  /*baa0*/  IMAD R126, R219, 0x38a, RZ ;  /* 0x0000038adb7e7824 */ /* 0x000fe200078e02ff */
[----:B------:R-:W-:Y:S01]  /*bab0*/  IADD3 R122, P1, R122, R120, RZ ;  /* 0x000000787a7a7210 */ /* 0x000fe20007f3e0ff */
[----:B--2---:R-:W-:Y:S01]  /*bac0*/  IMAD R249, R249, 0x1f4, RZ ;  /* 0x000001f4f9f97824 */ /* 0x004fe200078e02ff */
[----:B------:R0:W2:Y:S04]  /*bad0*/  LDG.E.U16 R207, desc[UR60][R124.64] ;  /* 0x0000003c7ccf7981 */ /* 0x0000a8000c1e1500 */
[----:B------:R-:W4:Y:S01]  /*bae0*/  LDC R129, c[0x0][0x248] ;  /* 0x00009200ff817b82 */ /* 0x000f220000000800 */
[----:B------:R-:W-:Y:S01]  /*baf0*/  LEA.HI.X.SX32 R123, R249, R121, 0x1, P1 ;  /* 0x00000079f97b7211 */ /* 0x000fe200008f0eff */
[----:B0-----:R-:W-:-:S06]  /*bb00*/  IMAD R124, R213, 0x3aa, RZ ;  /* 0x000003aad57c7824 */ /* 0x001fcc00078e02ff */
[----:B------:R-:W0:Y:S01]  /*bb10*/  LDC R219, c[0x0][0x248] ;  /* 0x00009200ffdb7b82 */ /* 0x000e220000000800 */
[----:B------:R-:W-:-:S07]  /*bb20*/  IMAD R125, R211, 0x1d5, RZ ;  /* 0x000001d5d37d7824 */ /* 0x000fce00078e02ff */
[----:B------:R-:W0:Y:S01]  /*bb30*/  LDC R215, c[0x0][0x248] ;  /* 0x00009200ffd77b82 */ /* 0x000e220000000800 */
[-C--:B------:R-:W-:Y:S01]  /*bb40*/  IADD3 R124, P1, R124, R120.reuse, RZ ;  /* 0x000000787c7c7210 */ /* 0x080fe20007f3e0ff */
[----:B-1----:R-:W-:Y:S01]  /*bb50*/  IMAD R127, R221, 0x1c5, RZ ;  /* 0x000001c5dd7f7824 */ /* 0x002fe200078e02ff */
[----:B------:R-:W-:Y:S01]  /*bb60*/  IADD3 R126, P0, R126, R120, RZ ;  /* 0x000000787e7e7210 */ /* 0x000fe20007f1e0ff */
[----:B------:R1:W2:Y:S01]  /*bb70*/  LDG.E.U16 R205, desc[UR60][R122.64] ;  /* 0x0000003c7acd7981 */ /* 0x0002a2000c1e1500 */
[----:B------:R-:W-:-:S03]  /*bb80*/  LEA.HI.X.SX32 R125, R125, R121, 0x1, P1 ;  /* 0x000000797d7d7211 */ /* 0x000fc600008f0eff */
[----:B------:R-:W0:Y:S02]  /*bb90*/  LDC R217, c[0x0][0x248] ;  /* 0x00009200ffd97b82 */ /* 0x000e240000000800 */
[----:B------:R4:W2:Y:S01]  /*bba0*/  LDG.E.U16 R213, desc[UR60][R124.64] ;  /* 0x0000003c7cd57981 */ /* 0x0008a2000c1e1500 */
[----:B------:R-:W-:Y:S01]  /*bbb0*/  LEA.HI.X.SX32 R127, R127, R121, 0x1, P0 ;  /* 0x000000797f7f7211 */ /* 0x000fe200000f0eff */
[----:B-1----:R-:W-:-:S04]  /*bbc0*/  IMAD R122, R128, 0x39a, RZ ;  /* 0x0000039a807a7824 */ /* 0x002fc800078e02ff */
[----:B------:R-:W1:Y:S01]  /*bbd0*/  LDC R221, c[0x0][0x248] ;  /* 0x00009200ffdd7b82 */ /* 0x000e620000000800 */
[----:B------:R0:W2:Y:S07]  /*bbe0*/  LDG.E.U16 R209, desc[UR60][R126.64] ;  /* 0x0000003c7ed17981 */ /* 0x0000ae000c1e1500 */
[----:B----4-:R-:W4:Y:S01]  /*bbf0*/  LDC R125, c[0x0][0x248] ;  /* 0x00009200ff7d7b82 */ /* 0x010f220000000800 */
[----:B------:R-:W-:Y:S01]  /*bc00*/  IMAD R123, R129, 0x1cd, RZ ;  /* 0x000001cd817b7824 */ /* 0x000fe200078e02ff */
[----:B------:R-:W-:Y:S01]  /*bc10*/  IADD3 R122, P0, R122, R120, RZ ;  /* 0x000000787a7a7210 */ /* 0x000fe20007f1e0ff */
[----:B0-----:R-:W-:-:S02]  /*bc20*/  IMAD R126, R219, 0x3ba, RZ ;  /* 0x000003badb7e7824 */ /* 0x001fc400078e02ff */
[----:B------:R-:W-:Y:S01]  /*bc30*/  IMAD R127, R215, 0x1dd, RZ ;  /* 0x000001ddd77f7824 */ /* 0x000fe200078e02ff */
[-C--:B------:R-:W-:Y:S02]  /*bc40*/  LEA.HI.X.SX32 R123, R123, R121.reuse, 0x1, P0 ;  /* 0x000000797b7b7211 */ /* 0x080fe400000f0eff */
[----:B------:R-:W0:Y:S01]  /*bc50*/  LDC R247, c[0x0][0x248] ;  /* 0x00009200fff77b82 */ /* 0x000e220000000800 */
[----:B------:R-:W-:Y:S02]  /*bc60*/  IADD3 R126, P0, R126, R120, RZ ;  /* 0x000000787e7e7210 */ /* 0x000fe40007f1e0ff */
[----:B------:R1:W2:Y:S02]  /*bc70*/  LDG.E.U16 R211, desc[UR60][R122.64] ;  /* 0x0000003c7ad37981 */ /* 0x0002a4000c1e1500 */
[----:B------:R-:W-:-:S03]  /*bc80*/  LEA.HI.X.SX32 R127, R127, R121, 0x1, P0 ;  /* 0x000000797f7f7211 */ /* 0x000fc600000f0eff */
[----:B------:R-:W0:Y:S02]  /*bc90*/  LDC R227, c[0x0][0x248] ;  /* 0x00009200ffe37b82 */ /* 0x000e240000000800 */
[----:B------:R4:W2:Y:S01]  /*bca0*/  LDG.E.U16 R215, desc[UR60][R126.64] ;  /* 0x0000003c7ed77981 */ /* 0x0008a2000c1e1500 */
[----:B------:R-:W-:-:S05]  /*bcb0*/  IMAD R128, R217, 0x3ca, RZ ;  /* 0x000003cad9807824 */ /* 0x000fca00078e02ff */
[----:B-1----:R-:W1:Y:S01]  /*bcc0*/  LDC R123, c[0x0][0x248] ;  /* 0x00009200ff7b7b82 */ /* 0x002e620000000800 */
[----:B----4-:R-:W-:-:S07]  /*bcd0*/  IMAD R126, R125, 0x3ea, RZ ;  /* 0x000003ea7d7e7824 */ /* 0x010fce00078e02ff */
[----:B------:R-:W4:Y:S01]  /*bce0*/  LDC R125, c[0x0][0x248] ;  /* 0x00009200ff7d7b82 */ /* 0x000f220000000800 */
[----:B------:R-:W-:Y:S01]  /*bcf0*/  IMAD R129, R221, 0x1e5, RZ ;  /* 0x000001e5dd817824 */ /* 0x000fe200078e02ff */
[----:B------:R-:W-:-:S06]  /*bd00*/  IADD3 R128, P2, R128, R120, RZ ;  /* 0x0000007880807210 */ /* 0x000fcc0007f5e0ff */
[----:B------:R-:W4:Y:S01]  /*bd10*/  LDC R249, c[0x0][0x248] ;  /* 0x00009200fff97b82 */ /* 0x000f220000000800 */
[----:B0-----:R-:W-:Y:S01]  /*bd20*/  IMAD R122, R247, 0x37e, RZ ;  /* 0x0000037ef77a7824 */ /* 0x001fe200078e02ff */
[----:B------:R-:W-:-:S05]  /*bd30*/  LEA.HI.X.SX32 R129, R129, R121, 0x1, P2 ;  /* 0x0000007981817211 */ /* 0x000fca00010f0eff */
[----:B------:R0:W2:Y:S01]  /*bd40*/  LDG.E.U16 R217, desc[UR60][R128.64] ;  /* 0x0000003c80d97981 */ /* 0x0000a2000c1e1500 */
[----:B------:R-:W3:Y:S08]  /*bd50*/  LDC R219, c[0x0][0x248] ;  /* 0x00009200ffdb7b82 */ /* 0x000ef00000000800 */
[----:B------:R-:W3:Y:S01]  /*bd60*/  LDC R247, c[0x0][0x248] ;  /* 0x00009200fff77b82 */ /* 0x000ee20000000800 */
[----:B0-----:R-:W-:-:S02]  /*bd70*/  IMAD R128, R227, 0x3da, RZ ;  /* 0x000003dae3807824 */ /* 0x001fc400078e02ff */
[----:B-1----:R-:W-:Y:S01]  /*bd80*/  IMAD R123, R123, 0x1ed, RZ ;  /* 0x000001ed7b7b7824 */ /* 0x002fe200078e02ff */
[-C--:B------:R-:W-:Y:S01]  /*bd90*/  IADD3 R126, P1, R126, R120.reuse, RZ ;  /* 0x000000787e7e7210 */ /* 0x080fe20007f3e0ff */
[----:B----4-:R-:W-:Y:S01]  /*bda0*/  IMAD R125, R125, 0x1f5, RZ ;  /* 0x000001f57d7d7824 */ /* 0x010fe200078e02ff */
[----:B------:R-:W-:Y:S02]  /*bdb0*/  IADD3 R128, P0, R128, R120, RZ ;  /* 0x0000007880807210 */ /* 0x000fe40007f1e0ff */
[----:B------:R-:W0:Y:S01]  /*bdc0*/  LDC R124, c[0x0][0x248] ;  /* 0x00009200ff7c7b82 */ /* 0x000e220000000800 */
[----:B------:R-:W-:Y:S01]  /*bdd0*/  IMAD R221, R249, 0x38c, RZ ;  /* 0x0000038cf9dd7824 */ /* 0x000fe200078e02ff */
[-C--:B------:R-:W-:Y:S02]  /*bde0*/  LEA.HI.X.SX32 R129, R123, R121.reuse, 0x1, P0 ;  /* 0x000000797b817211 */ /* 0x080fe400000f0eff */
[----:B------:R-:W-:-:S04]  /*bdf0*/  LEA.HI.X.SX32 R127, R125, R121, 0x1, P1 ;  /* 0x000000797d7f7211 */ /* 0x000fc800008f0eff */
[----:B------:R-:W1:Y:S01]  /*be00*/  LDC R223, c[0x0][0x248] ;  /* 0x00009200ffdf7b82 */ /* 0x000e620000000800 */
[----:B---3--:R-:W-:Y:S02]  /*be10*/  IMAD R123, R219, 0x1fd, RZ ;  /* 0x000001fddb7b7824 */ /* 0x008fe400078e02ff */
[----:B------:R3:W4:Y:S05]  /*be20*/  LDG.E.U16 R219, desc[UR60][R128.64] ;  /* 0x0000003c80db7981 */ /* 0x00072a000c1e1500 */
[----:B------:R-:W5:Y:S01]  /*be30*/  LDC R245, c[0x0][0x248] ;  /* 0x00009200fff57b82 */ /* 0x000f620000000800 */
[----:B---3--:R-:W-:Y:S02]  /*be40*/  IADD3 R128, P1, R221, R120, RZ ;  /* 0x00000078dd807210 */ /* 0x008fe40007f3e0ff */
[----:B------:R3:W4:Y:S01]  /*be50*/  LDG.E.U16 R221, desc[UR60][R126.64] ;  /* 0x0000003c7edd7981 */ /* 0x000722000c1e1500 */
[----:B0-----:R-:W-:-:S04]  /*be60*/  IMAD R124, R124, 0x3fa, RZ ;  /* 0x000003fa7c7c7824 */ /* 0x001fc800078e02ff */
[----:B------:R-:W0:Y:S01]  /*be70*/  LDC R249, c[0x0][0x248] ;  /* 0x00009200fff97b82 */ /* 0x000e220000000800 */
[----:B---3--:R-:W-:Y:S01]  /*be80*/  IMAD R126, R247, 0x3ac, RZ ;  /* 0x000003acf77e7824 */ /* 0x008fe200078e02ff */
[----:B------:R-:W-:-:S06]  /*be90*/  IADD3 R122, P0, R122, R120, RZ ;  /* 0x000000787a7a7210 */ /* 0x000fcc0007f1e0ff */
[----:B------:R-:W3:Y:S01]  /*bea0*/  LDC R247, c[0x0][0x248] ;  /* 0x00009200fff77b82 */ /* 0x000ee20000000800 */
[----:B------:R-:W-:Y:S01]  /*beb0*/  IADD3 R124, P2, R124, R120, RZ ;  /* 0x000000787c7c7210 */ /* 0x000fe20007f5e0ff */
[----:B-1----:R-:W-:-:S03]  /*bec0*/  IMAD R223, R223, 0x1bf, RZ ;  /* 0x000001bfdfdf7824 */ /* 0x002fc600078e02ff */
[-C--:B------:R-:W-:Y:S02]  /*bed0*/  LEA.HI.X.SX32 R125, R123, R121.reuse, 0x1, P2 ;  /* 0x000000797b7d7211 */ /* 0x080fe400010f0eff */
[-C--:B------:R-:W-:Y:S01]  /*bee0*/  LEA.HI.X.SX32 R123, R223, R121.reuse, 0x1, P0 ;  /* 0x00000079df7b7211 */ /* 0x080fe200000f0eff */
[----:B------:R-:W1:Y:S02]  /*bef0*/  LDC R127, c[0x0][0x248] ;  /* 0x00009200ff7f7b82 */ /* 0x000e640000000800 */
[----:B------:R3:W4:Y:S01]  /*bf00*/  LDG.E.U16 R223, desc[UR60][R124.64] ;  /* 0x0000003c7cdf7981 */ /* 0x000722000c1e1500 */
[----:B------:R-:W-:-:S03]  /*bf10*/  LEA.HI.X.SX32 R129, R225, R121, 0x1, P1 ;  /* 0x00000079e1817211 */ /* 0x000fc600008f0eff */
[----:B------:R-:W4:Y:S04]  /*bf20*/  LDG.E.U16 R225, desc[UR60][R122.64] ;  /* 0x0000003c7ae17981 */ /* 0x000f28000c1e1500 */
[----:B------:R5:W4:Y:S01]  /*bf30*/  LDG.E.U16 R227, desc[UR60][R128.64] ;  /* 0x0000003c80e37981 */ /* 0x000b22000c1e1500 */
[----:B---3--:R-:W-:Y:S02]  /*bf40*/  IMAD R124, R247, 0x3bc, RZ ;  /* 0x000003bcf77c7824 */ /* 0x008fe400078e02ff */
[----:B------:R-:W3:Y:S01]  /*bf50*/  LDC R247, c[0x0][0x248] ;  /* 0x00009200fff77b82 */ /* 0x000ee20000000800 */
[----:B-----5:R-:W-:Y:S01]  /*bf60*/  IMAD R128, R245, 0x39c, RZ ;  /* 0x0000039cf5807824 */ /* 0x020fe200078e02ff */
[----:B------:R-:W-:-:S04]  /*bf70*/  IADD3 R126, P1, R126, R120, RZ ;  /* 0x000000787e7e7210 */ /* 0x000fc80007f3e0ff */
[-C--:B------:R-:W-:Y:S01]  /*bf80*/  IADD3 R128, P0, R128, R120.reuse, RZ ;  /* 0x0000007880807210 */ /* 0x080fe20007f1e0ff */
[----:B-1----:R-:W-:Y:S01]  /*bf90*/  IMAD R122, R127, 0x3cc, RZ ;  /* 0x000003cc7f7a7824 */ /* 0x002fe200078e02ff */
[----:B------:R-:W1:Y:S02]  /*bfa0*/  LDC R245, c[0x0][0x248] ;  /* 0x00009200fff57b82 */ /* 0x000e640000000800 */
[-C--:B------:R-:W-:Y:S02]  /*bfb0*/  LEA.HI.X.SX32 R129, R235, R121.reuse, 0x1, P0 ;  /* 0x00000079eb817211 */ /* 0x080fe400000f0eff */
[-C--:B------:R-:W-:Y:S02]  /*bfc0*/  IADD3 R122, P3, R122, R120.reuse, RZ ;  /* 0x000000787a7a7210 */ /* 0x080fe40007f7e0ff */
[----:B------:R-:W-:Y:S02]  /*bfd0*/  LEA.HI.X.SX32 R127, R229, R121, 0x1, P1 ;  /* 0x00000079e57f7211 */ /* 0x000fe400008f0eff */
[----:B------:R5:W4:Y:S01]  /*bfe0*/  LDG.E.U16 R229, desc[UR60][R128.64] ;  /* 0x0000003c80e57981 */ /* 0x000b22000c1e1500 */
[----:B---3--:R-:W-:Y:S01]  /*bff0*/  IMAD R123, R247, 0x20c, RZ ;  /* 0x0000020cf77b7824 */ /* 0x008fe200078e02ff */
[-C--:B------:R-:W-:Y:S01]  /*c000*/  IADD3 R124, P2, R124, R120.reuse, RZ ;  /* 0x000000787c7c7210 */ /* 0x080fe20007f5e0ff */
[----:B------:R-:W3:Y:S03]  /*c010*/  LDC R247, c[0x0][0x248] ;  /* 0x00009200fff77b82 */ /* 0x000ee60000000800 */
[----:B-----5:R-:W-:-:S02]  /*c020*/  IADD3 R128, P0, R123, R120, RZ ;  /* 0x000000787b807210 */ /* 0x020fc40007f1e0ff */
[-C--:B------:R-:W-:Y:S02]  /*c030*/  LEA.HI.X.SX32 R123, R231, R121.reuse, 0x1, P3 ;  /* 0x00000079e77b7211 */ /* 0x080fe400018f0eff */
[----:B------:R5:W4:Y:S01]  /*c040*/  LDG.E.U16 R231, desc[UR60][R126.64] ;  /* 0x0000003c7ee77981 */ /* 0x000b22000c1e1500 */
[-C--:B------:R-:W-:Y:S02]  /*c050*/  LEA.HI.X.SX32 R129, R237, R121.reuse, 0x1, P0 ;  /* 0x00000079ed817211 */ /* 0x080fe400000f0eff */
[----:B------:R-:W-:Y:S01]  /*c060*/  LEA.HI.X.SX32 R125, R233, R121, 0x1, P2 ;  /* 0x00000079e97d7211 */ /* 0x000fe200010f0eff */
[----:B------:R-:W4:Y:S04]  /*c070*/  LDG.E.U16 R235, desc[UR60][R122.64] ;  /* 0x0000003c7aeb7981 */ /* 0x000f28000c1e1500 */
[----:B------:R0:W4:Y:S01]  /*c080*/  LDG.E.U16 R237, desc[UR60][R128.64] ;  /* 0x0000003c80ed7981 */ /* 0x000122000c1e1500 */
[----:B-----5:R-:W5:Y:S03]  /*c090*/  LDC R127, c[0x0][0x248] ;  /* 0x00009200ff7f7b82 */ /* 0x020f660000000800 */
[----:B------:R1:W4:Y:S05]  /*c0a0*/  LDG.E.U16 R233, desc[UR60][R124.64] ;  /* 0x0000003c7ce97981 */ /* 0x00032a000c1e1500 */
[----:B0-----:R-:W0:Y:S01]  /*c0b0*/  LDC R129, c[0x0][0x248] ;  /* 0x00009200ff817b82 */ /* 0x001e220000000800 */
[----:B-1----:R-:W-:-:S07]  /*c0c0*/  IMAD R122, R245, 0x3dc, RZ ;  /* 0x000003dcf57a7824 */ /* 0x002fce00078e02ff */
[----:B------:R-:W1:Y:S01]  /*c0d0*/  LDC R128, c[0x0][0x248] ;  /* 0x00009200ff807b82 */ /* 0x000e620000000800 */
[----:B------:R-:W-:Y:S01]  /*c0e0*/  IMAD R124, R249, 0x3ec, RZ ;  /* 0x000003ecf97c7824 */ /* 0x000fe200078e02ff */
[----:B------:R-:W-:Y:S01]  /*c0f0*/  IADD3 R122, P0, R122, R120, RZ ;  /* 0x000000787a7a7210 */ /* 0x000fe20007f1e0ff */
[----:B-----5:R-:W-:-:S05]  /*c100*/  IMAD R126, R127, 0x3fc, RZ ;  /* 0x000003fc7f7e7824 */ /* 0x020fca00078e02ff */
[----:B------:R-:W5:Y:S01]  /*c110*/  LDC R245, c[0x0][0x248] ;  /* 0x00009200fff57b82 */ /* 0x000f620000000800 */
[-C--:B------:R-:W-:Y:S02]  /*c120*/  IADD3 R124, P1, R124, R120.reuse, RZ ;  /* 0x000000787c7c7210 */ /* 0x080fe40007f3e0ff */
[-C--:B------:R-:W-:Y:S02]  /*c130*/  LEA.HI.X.SX32 R123, R243, R121.reuse, 0x1, P0 ;  /* 0x00000079f37b7211 */ /* 0x080fe400000f0eff */
[----:B------:R-:W-:Y:S02]  /*c140*/  IADD3 R126, P2, R126, R120, RZ ;  /* 0x000000787e7e7210 */ /* 0x000fe40007f5e0ff */
[-C--:B------:R-:W-:Y:S01]  /*c150*/  LEA.HI.X.SX32 R125, R241, R121.reuse, 0x1, P1 ;  /* 0x00000079f17d7211 */ /* 0x080fe200008f0eff */
[----:B------:R-:W3:Y:S01]  /*c160*/  LDC R249, c[0x0][0x248] ;  /* 0x00009200fff97b82 */ /* 0x000ee20000000800 */
[----:B------:R-:W-:Y:S02]  /*c170*/  LEA.HI.X.SX32 R127, R239, R121, 0x1, P2 ;  /* 0x00000079ef7f7211 */ /* 0x000fe400010f0eff */
[----:B------:R0:W4:Y:S04]  /*c180*/  LDG.E.U16 R239, desc[UR60][R122.64] ;  /* 0x0000003c7aef7981 */ /* 0x000128000c1e1500 */
[----:B------:R1:W4:Y:S04]  /*c190*/  LDG.E.U16 R241, desc[UR60][R124.64] ;  /* 0x0000003c7cf17981 */ /* 0x000328000c1e1500 */
[----:B------:R5:W4:Y:S01]  /*c1a0*/  LDG.E.U16 R243, desc[UR60][R126.64] ;  /* 0x0000003c7ef37981 */ /* 0x000b22000c1e1500 */
[----:B0-----:R-:W-:-:S02]  /*c1b0*/  IMAD R122, R129, 0x38e, RZ ;  /* 0x0000038e817a7824 */ /* 0x001fc400078e02ff */
[----:B-1----:R-:W-:Y:S01]  /*c1c0*/  IMAD R123, R128, 0x1c7, RZ ;  /* 0x000001c7807b7824 */ /* 0x002fe200078e02ff */
[----:B------:R-:W0:Y:S02]  /*c1d0*/  LDC R129, c[0x0][0x248] ;  /* 0x00009200ff817b82 */ /* 0x000e240000000800 */
[----:B------:R-:W-:-:S06]  /*c1e0*/  IADD3 R122, P0, R122, R120, RZ ;  /* 0x000000787a7a7210 */ /* 0x000fcc0007f1e0ff */
[----:B------:R-:W1:Y:S01]  /*c1f0*/  LDC R124, c[0x0][0x248] ;  /* 0x00009200ff7c7b82 */ /* 0x000e620000000800 */
[----:B------:R-:W-:Y:S01]  /*c200*/  LEA.HI.X.SX32 R123, R123, R121, 0x1, P0 ;  /* 0x000000797b7b7211 */ /* 0x000fe200000f0eff */
[----:B-----5:R-:W-:-:S04]  /*c210*/  IMAD R127, R245, 0x1d7, RZ ;  /* 0x000001d7f57f7824 */ /* 0x020fc800078e02ff */
[----:B------:R5:W4:Y:S02]  /*c220*/  LDG.E.U16 R245, desc[UR60][R122.64] ;  /* 0x0000003c7af57981 */ /* 0x000b24000c1e1500 */
[----:B------:R-:W2:Y:S08]  /*c230*/  LDC R128, c[0x0][0x248] ;  /* 0x00009200ff807b82 */ /* 0x000eb00000000800 */
[----:B-----5:R-:W5:Y:S01]  /*c240*/  LDC R123, c[0x0][0x248] ;  /* 0x00009200ff7b7b82 */ /* 0x020f620000000800 */
[----:B---3--:R-:W-:-:S07]  /*c250*/  IMAD R126, R249, 0x3ae, RZ ;  /* 0x000003aef97e7824 */ /* 0x008fce00078e02ff */
[----:B------:R-:W3:Y:S01]  /*c260*/  LDC R122, c[0x0][0x248] ;  /* 0x00009200ff7a7b82 */ /* 0x000ee20000000800 */
[----:B-1----:R-:W-:Y:S01]  /*c270*/  IMAD R124, R124, 0x39e, RZ ;  /* 0x0000039e7c7c7824 */ /* 0x002fe200078e02ff */
[----:B------:R-:W-:Y:S01]  /*c280*/  IADD3 R126, P2, R126, R120, RZ ;  /* 0x000000787e7e7210 */ /* 0x000fe20007f5e0ff */
[----:B------:R-:W-:-:S03]  /*c290*/  IMAD R125, R247, 0x1cf, RZ ;  /* 0x000001cff77d7824 */ /* 0x000fc600078e02ff */
[-C--:B------:R-:W-:Y:S02]  /*c2a0*/  IADD3 R124, P1, R124, R120.reuse, RZ ;  /* 0x000000787c7c7210 */ /* 0x080fe40007f3e0ff */
[-C--:B------:R-:W-:Y:S01]  /*c2b0*/  LEA.HI.X.SX32 R127, R127, R121.reuse, 0x1, P2 ;  /* 0x000000797f7f7211 */ /* 0x080fe200010f0eff */
[----:B--2---:R-:W-:Y:S01]  /*c2c0*/  IMAD R128, R128, 0x3be, RZ ;  /* 0x000003be80807824 */ /* 0x004fe200078e02ff */
[----:B------:R-:W-:Y:S01]  /*c2d0*/  LEA.HI.X.SX32 R125, R125, R121, 0x1, P1 ;  /* 0x000000797d7d7211 */ /* 0x000fe200008f0eff */
[----:B0-----:R-:W-:Y:S02]  /*c2e0*/  IMAD R129, R129, 0x1df, RZ ;  /* 0x000001df81817824 */ /* 0x001fe400078e02ff */
[----:B------:R5:W2:Y:S01]  /*c2f0*/  LDG.E.U16 R249, desc[UR60][R126.64] ;  /* 0x0000003c7ef97981 */ /* 0x000aa2000c1e1500 */
[----:B------:R-:W-:-:S03]  /*c300*/  IADD3 R128, P0, R128, R120, RZ ;  /* 0x0000007880807210 */ /* 0x000fc60007f1e0ff */
[----:B------:R3:W2:Y:S01]  /*c310*/  LDG.E.U16 R247, desc[UR60][R124.64] ;  /* 0x0000003c7cf77981 */ /* 0x0006a2000c1e1500 */
[----:B------:R-:W-:Y:S01]  /*c320*/  LEA.HI.X.SX32 R129, R129, R121, 0x1, P0 ;  /* 0x0000007981817211 */ /* 0x000fe200000f0eff */
[----:B-----5:R-:W-:-:S04]  /*c330*/  IMAD R126, R123, 0x3ce, RZ ;  /* 0x000003ce7b7e7824 */ /* 0x020fc800078e02ff */
[----:B------:R0:W5:Y:S01]  /*c340*/  LDG.E.U16 R128, desc[UR60][R128.64] ;  /* 0x0000003c80807981 */ /* 0x000162000c1e1500 */
[----:B------:R-:W1:Y:S01]  /*c350*/  LDC R123, c[0x0][0x248] ;  /* 0x00009200ff7b7b82 */ /* 0x000e620000000800 */
[----:B---3--:R-:W-:Y:S01]  /*c360*/  IMAD R125, R122, 0x1e7, RZ ;  /* 0x000001e77a7d7824 */ /* 0x008fe200078e02ff */
[----:B------:R-:W-:-:S04]  /*c370*/  IADD3 R126, P0, R126, R120, RZ ;  /* 0x000000787e7e7210 */ /* 0x000fc80007f1e0ff */
[----:B------:R-:W-:Y:S02]  /*c380*/  LEA.HI.X.SX32 R127, R125, R121, 0x1, P0 ;  /* 0x000000797d7f7211 */ /* 0x000fe400000f0eff */
[----:B------:R-:W3:Y:S03]  /*c390*/  LDC R124, c[0x0][0x248] ;  /* 0x00009200ff7c7b82 */ /* 0x000ee60000000800 */
[----:B------:R-:W5:Y:S05]  /*c3a0*/  LDG.E.U16 R126, desc[UR60][R126.64] ;  /* 0x0000003c7e7e7981 */ /* 0x000f6a000c1e1500 */
[----:B------:R-:W0:Y:S01]  /*c3b0*/  LDC R122, c[0x0][0x248] ;  /* 0x00009200ff7a7b82 */ /* 0x000e220000000800 */
[----:B------:R-:W4:Y:S01]  /*c3c0*/  LDL R127, [R1+0xbb0] ;  /* 0x000bb000017f7983 */ /* 0x000f220000100800 */
[----:B-1----:R-:W-:-:S06]  /*c3d0*/  IMAD R123, R123, 0x3fe, RZ ;  /* 0x000003fe7b7b7824 */ /* 0x002fcc00078e02ff */
[----:B------:R-:W1:Y:S01]  /*c3e0*/  LDC R125, c[0x0][0x248] ;  /* 0x00009200ff7d7b82 */ /* 0x000e620000000800 */
[----:B---3--:R-:W-:-:S07]  /*c3f0*/  IMAD R124, R124, 0x3de, RZ ;  /* 0x000003de7c7c7824 */ /* 0x008fce00078e02ff */
[----:B0-----:R-:W0:Y:S01]  /*c400*/  LDC R129, c[0x0][0x248] ;  /* 0x00009200ff817b82 */ /* 0x001e220000000800 */
[----:B------:R-:W-:Y:S01]  /*c410*/  IMAD R122, R122, 0x3ee, RZ ;  /* 0x000003ee7a7a7824 */ /* 0x000fe200078e02ff */
[----:B------:R-:W-:-:S04]  /*c420*/  IADD3 R124, P1, R124, R120, RZ ;  /* 0x000000787c7c7210 */ /* 0x000fc80007f3e0ff */
[-C--:B------:R-:W-:Y:S02]  /*c430*/  IADD3 R122, P2, R122, R120.reuse, RZ ;  /* 0x000000787a7a7210 */ /* 0x080fe40007f5e0ff */
[----:B------:R-:W-:Y:S02]  /*c440*/  IADD3 R120, P0, R123, R120, RZ ;  /* 0x000000787b787210 */ /* 0x000fe40007f1e0ff */
[----:B------:R-:W3:Y:S01]  /*c450*/  LDC R123, c[0x0][0x248] ;  /* 0x00009200ff7b7b82 */ /* 0x000ee20000000800 */
[----:B-1----:R-:W-:Y:S02]  /*c460*/  IMAD R125, R125, 0x1ef, RZ ;  /* 0x000001ef7d7d7824 */ /* 0x002fe400078e02ff */
[----:B0-----:R-:W-:-:S03]  /*c470*/  IMAD R129, R129, 0x1ff, RZ ;  /* 0x000001ff81817824 */ /* 0x001fc600078e02ff */
[----:B------:R-:W-:-:S05]  /*c480*/  LEA.HI.X.SX32 R125, R125, R121, 0x1, P1 ;  /* 0x000000797d7d7211 */ /* 0x000fca00008f0eff */
[----:B------:R-:W5:Y:S01]  /*c490*/  LDG.E.U16 R124, desc[UR60][R124.64] ;  /* 0x0000003c7c7c7981 */ /* 0x000f62000c1e1500 */
[----:B---3--:R-:W-:-:S05]  /*c4a0*/  IMAD R123, R123, 0x1f7, RZ ;  /* 0x000001f77b7b7824 */ /* 0x008fca00078e02ff */
[-C--:B------:R-:W-:Y:S02]  /*c4b0*/  LEA.HI.X.SX32 R123, R123, R121.reuse, 0x1, P2 ;  /* 0x000000797b7b7211 */ /* 0x080fe400010f0eff */
[----:B------:R-:W-:-:S03]  /*c4c0*/  LEA.HI.X.SX32 R121, R129, R121, 0x1, P0 ;  /* 0x0000007981797211 */ /* 0x000fc600000f0eff */
[----:B------:R-:W3:Y:S04]  /*c4d0*/  LDG.E.U16 R122, desc[UR60][R122.64] ;  /* 0x0000003c7a7a7981 */ /* 0x000ee8000c1e1500 */
[----:B------:R-:W3:Y:S04]  /*c4e0*/  LDG.E.U16 R120, desc[UR60][R120.64] ;  /* 0x0000003c78787981 */ /* 0x000ee8000c1e1500 */
[----:B------:R4:W-:Y:S04]  /*c4f0*/  STS.U16 [R4+0x2180], R220 ;  /* 0x002180dc04007388 */ /* 0x0009e80000000400 */
[----:B------:R-:W2:Y:S04]  /*c500*/  LDL.LU R121, [R1+0x10] ;  /* 0x0000100001797983 */ /* 0x000ea80000300800 */
[----:B------:R-:W5:Y:S04]  /*c510*/  LDL.LU R123, [R1+0xc] ;  /* 0x00000c00017b7983 */ /* 0x000f680000300800 */
[----:B------:R-:W3:Y:S04]  /*c520*/  LDL.LU R125, [R1+0x8] ;  /* 0x00000800017d7983 */ /* 0x000ee80000300800 */
[----:B------:R-:W3:Y:S04]  /*c530*/  LDL.LU R129, [R1+0x4] ;  /* 0x0000040001817983 */ /* 0x000ee80000300800 */
[----:B------:R0:W-:Y:S04]  /*c540*/  STS.U16 [R4+0x2580], R216 ;  /* 0x002580d804007388 */ /* 0x0001e80000000400 */
        /* <DEDUP_REMOVED lines=10> */
[----:B------:R1:W-:Y:S01]  /*c5f0*/  STS.U16 [R4+0x5180], R160 ;  /* 0x005180a004007388 */ /* 0x0003e20000000400 */
[----:B----4-:R-:W-:-:S03]  /*c600*/  MOV R220, R127 ;  /* 0x0000007f00dc7202 */ /* 0x010fc60000000f00 */
[----:B------:R-:W4:Y:S04]  /*c610*/  LDL.LU R127, [R1] ;  /* 0x00000000017f7983 */ /* 0x000f280000300800 */
[----:B0-----:R-:W4:Y:S04]  /*c620*/  LDL.LU R216, [R1+0x14] ;  /* 0x0000140001d87983 */ /* 0x001f280000300800 */
[----:B-1----:R-:W4:Y:S04]  /*c630*/  LDL.LU R212, [R1+0x18] ;  /* 0x0000180001d47983 */ /* 0x002f280000300800 */
[----:B------:R-:W4:Y:S04]  /*c640*/  LDL.LU R208, [R1+0x1c] ;  /* 0x00001c0001d07983 */ /* 0x000f280000300800 */
        /* <DEDUP_REMOVED lines=9> */
[----:B------:R0:W-:Y:S04]  /*c6e0*/  STS.U16 [R4+0x5580], R154 ;  /* 0x0055809a04007388 */ /* 0x0001e80000000400 */
[----:B------:R1:W-:Y:S04]  /*c6f0*/  STS.U16 [R4+0x5980], R148 ;  /* 0x0059809404007388 */ /* 0x0003e80000000400 */
[----:B------:R1:W-:Y:S04]  /*c700*/  STS.U16 [R4+0x5d80], R142 ;  /* 0x005d808e04007388 */ /* 0x0003e80000000400 */
[----:B0-----:R-:W4:Y:S04]  /*c710*/  LDL.LU R154, [R1+0x60] ;  /* 0x00006000019a7983 */ /* 0x001f280000300800 */
[----:B-1----:R-:W4:Y:S04]  /*c720*/  LDL.LU R148, [R1+0x6c] ;  /* 0x00006c0001947983 */ /* 0x002f280000300800 */
[----:B------:R0:W-:Y:S04]  /*c730*/  STS.U16 [R4+0x6580], R5 ;  /* 0x0065800504007388 */ /* 0x0001e80000000400 */
[----:B------:R-:W4:Y:S04]  /*c740*/  LDL.LU R142, [R1+0x78] ;  /* 0x00007800018e7983 */ /* 0x000f280000300800 */
[----:B------:R1:W-:Y:S01]  /*c750*/  STS.U16 [R4+0x6180], R136 ;  /* 0x0061808804007388 */ /* 0x0003e20000000400 */
[----:B0-----:R-:W-:-:S03]  /*c760*/  LOP3.LUT R5, R2, 0x40, RZ, 0x3c, !PT ;  /* 0x0000004002057812 */ /* 0x001fc600078e3cff */
[----:B------:R0:W-:Y:S01]  /*c770*/  STS.U16 [R4+0x6980], R8 ;  /* 0x0069800804007388 */ /* 0x0001e20000000400 */
[----:B------:R-:W-:-:S03]  /*c780*/  IADD3 R5, R220, R5, RZ ;  /* 0x00000005dc057210 */ /* 0x000fc60007ffe0ff */
[----:B------:R0:W-:Y:S04]  /*c790*/  STS.U16 [R4+0x6d80], R11 ;  /* 0x006d800b04007388 */ /* 0x0001e80000000400 */
[----:B-1----:R-:W4:Y:S04]  /*c7a0*/  LDL.LU R136, [R1+0x84] ;  /* 0x0000840001887983 */ /* 0x002f280000300800 */
[----:B0-----:R-:W4:Y:S04]  /*c7b0*/  LDL.LU R8, [R1+0x90] ;  /* 0x0000900001087983 */ /* 0x001f280000300800 */
[----:B------:R-:W4:Y:S04]  /*c7c0*/  LDL.LU R11, [R1+0x9c] ;  /* 0x00009c00010b7983 */ /* 0x000f280000300800 */
[----:B------:R0:W-:Y:S04]  /*c7d0*/  STS.U16 [R4+0x7180], R14 ;  /* 0x0071800e04007388 */ /* 0x0001e80000000400 */
[----:B------:R1:W-:Y:S04]  /*c7e0*/  STS.U16 [R4+0x7580], R17 ;  /* 0x0075801104007388 */ /* 0x0003e80000000400 */
[----:B------:R2:W-:Y:S04]  /*c7f0*/  STS.U16 [R4+0x7980], R20 ;  /* 0x0079801404007388 */ /* 0x0005e80000000400 */
[----:B0-----:R-:W4:Y:S04]  /*c800*/  LDL.LU R14, [R1+0xac] ;  /* 0x0000ac00010e7983 */ /* 0x001f280000300800 */
[----:B-1----:R-:W4:Y:S04]  /*c810*/  LDL.LU R17, [R1+0xbc] ;  /* 0x0000bc0001117983 */ /* 0x002f280000300800 */
[----:B--2---:R-:W2:Y:S04]  /*c820*/  LDL.LU R20, [R1+0xcc] ;  /* 0x0000cc0001147983 */ /* 0x004ea80000300800 */
[----:B------:R0:W-:Y:S04]  /*c830*/  STS.U16 [R4+0x7d80], R23 ;  /* 0x007d801704007388 */ /* 0x0001e80000000400 */
[----:B------:R1:W-:Y:S04]  /*c840*/  STS.U16 [R4+0x10180], R26 ;  /* 0x0101801a04007388 */ /* 0x0003e80000000400 */
[----:B------:R5:W-:Y:S04]  /*c850*/  STS.U16 [R4+0x10580], R30 ;  /* 0x0105801e04007388 */ /* 0x000be80000000400 */
[----:B0-----:R-:W2:Y:S04]  /*c860*/  LDL.LU R23, [R1+0xdc] ;  /* 0x0000dc0001177983 */ /* 0x001ea80000300800 */
[----:B-1----:R-:W2:Y:S04]  /*c870*/  LDL.LU R26, [R1+0xec] ;  /* 0x0000ec00011a7983 */ /* 0x002ea80000300800 */
        /* <DEDUP_REMOVED lines=30> */
[----:B-----5:R-:W5:Y:S04]  /*ca60*/  LDL.LU R30, [R1+0xfc] ;  /* 0x0000fc00011e7983 */ /* 0x020f680000300800 */
[----:B------:R-:W-:Y:S04]  /*ca70*/  STS.U16 [R5+0x6600], R121 ;  /* 0x0066007905007388 */ /* 0x000fe80000000400 */
[----:B------:R-:W-:Y:S04]  /*ca80*/  STS.U16 [R5+0x6a00], R123 ;  /* 0x006a007b05007388 */ /* 0x000fe80000000400 */
[----:B---3--:R-:W-:Y:S04]  /*ca90*/  STS.U16 [R5+0x6e00], R125 ;  /* 0x006e007d05007388 */ /* 0x008fe80000000400 */
[----:B------:R-:W-:Y:S04]  /*caa0*/  STS.U16 [R5+0x7200], R129 ;  /* 0x0072008105007388 */ /* 0x000fe80000000400 */
[----:B----4-:R-:W-:Y:S04]  /*cab0*/  STS.U16 [R5+0x6200], R216 ;  /* 0x006200d805007388 */ /* 0x010fe80000000400 */
        /* <DEDUP_REMOVED lines=10> */
[----:B------:R0:W-:Y:S04]  /*cb60*/  STS.U16 [R5+0x3600], R160 ;  /* 0x003600a005007388 */ /* 0x0001e80000000400 */
[----:B0-----:R-:W3:Y:S04]  /*cb70*/  LDL.LU R160, [R1+0x108] ;  /* 0x0001080001a07983 */ /* 0x001ee80000300800 */
[----:B------:R-:W4:Y:S04]  /*cb80*/  LDL.LU R166, [R1+0xf8] ;  /* 0x0000f80001a67983 */ /* 0x000f280000300800 */
[----:B------:R-:W4:Y:S04]  /*cb90*/  LDL.LU R172, [R1+0xe8] ;  /* 0x0000e80001ac7983 */ /* 0x000f280000300800 */
[----:B------:R-:W3:Y:S04]  /*cba0*/  LDL.LU R178, [R1+0xd8] ;  /* 0x0000d80001b27983 */ /* 0x000ee80000300800 */
        /* <DEDUP_REMOVED lines=12> */
[----:B------:R-:W4:Y:S04]  /*cc70*/  LDL.LU R129, [R1+0x3c] ;  /* 0x00003c0001817983 */ /* 0x000f280000300800 */
[----:B0-----:R-:W4:Y:S04]  /*cc80*/  LDL.LU R127, [R1+0x34] ;  /* 0x00003400017f7983 */ /* 0x001f280000300800 */
[----:B------:R0:W-:Y:S04]  /*cc90*/  STS.U16 [R5+0x7600], R0 ;  /* 0x0076000005007388 */ /* 0x0001e80000000400 */
[----:B------:R1:W-:Y:S01]  /*cca0*/  STS.U16 [R5+0x7e00], R3 ;  /* 0x007e000305007388 */ /* 0x0003e20000000400 */
[----:B0-----:R-:W-:-:S03]  /*ccb0*/  LOP3.LUT R0, R2, 0x50, RZ, 0x3c, !PT ;  /* 0x0000005002007812 */ /* 0x001fc600078e3cff */
[----:B------:R-:W-:Y:S02]  /*ccc0*/  STS.U16 [R5+0x200], R224 ;  /* 0x000200e005007388 */ /* 0x000fe40000000400 */
[----:B-1----:R-:W-:Y:S02]  /*ccd0*/  IMAD.IADD R3, R220, 0x1, R0 ;  /* 0x00000001dc037824 */ /* 0x002fe400078e0200 */
[----:B--2---:R-:W-:Y:S04]  /*cce0*/  STS.U16 [R5+0xa00], R26 ;  /* 0x000a001a05007388 */ /* 0x004fe80000000400 */
        /* <DEDUP_REMOVED lines=29> */
[----:B-----5:R-:W-:Y:S04]  /*cec0*/  STS.U16 [R5+0x600], R30 ;  /* 0x0006001e05007388 */ /* 0x020fe80000000400 */
        /* <DEDUP_REMOVED lines=13> */
[----:B---3--:R0:W-:Y:S04]  /*cfa0*/  STS.U16 [R3+0xe80], R178 ;  /* 0x000e80b203007388 */ /* 0x0081e80000000400 */
[----:B----4-:R1:W-:Y:S04]  /*cfb0*/  STS.U16 [R3+0x1280], R184 ;  /* 0x001280b803007388 */ /* 0x0103e80000000400 */
[----:B------:R2:W-:Y:S04]  /*cfc0*/  STS.U16 [R3+0x1680], R190 ;  /* 0x001680be03007388 */ /* 0x0005e80000000400 */
[----:B0-----:R-:W3:Y:S04]  /*cfd0*/  LDL.LU R178, [R1+0x104] ;  /* 0x0001040001b27983 */ /* 0x001ee80000300800 */
[----:B-1----:R-:W4:Y:S04]  /*cfe0*/  LDL.LU R184, [R1+0xf4] ;  /* 0x0000f40001b87983 */ /* 0x002f280000300800 */
[----:B------:R0:W-:Y:S04]  /*cff0*/  STS.U16 [R3+0x1a80], R196 ;  /* 0x001a80c403007388 */ /* 0x0001e80000000400 */
[----:B--2---:R-:W2:Y:S04]  /*d000*/  LDL.LU R190, [R1+0xe4] ;  /* 0x0000e40001be7983 */ /* 0x004ea80000300800 */
[----:B------:R1:W-:Y:S04]  /*d010*/  STS.U16 [R3+0x1e80], R200 ;  /* 0x001e80c803007388 */ /* 0x0003e80000000400 */
[----:B0-----:R-:W5:Y:S04]  /*d020*/  LDL.LU R196, [R1+0xd4] ;  /* 0x0000d40001c47983 */ /* 0x001f680000300800 */
[----:B------:R0:W-:Y:S04]  /*d030*/  STS.U16 [R3+0x2280], R204 ;  /* 0x002280cc03007388 */ /* 0x0001e80000000400 */
[----:B-1----:R-:W5:Y:S04]  /*d040*/  LDL.LU R200, [R1+0xc4] ;  /* 0x0000c40001c87983 */ /* 0x002f680000300800 */
[----:B------:R1:W-:Y:S04]  /*d050*/  STS.U16 [R3+0x2680], R208 ;  /* 0x002680d003007388 */ /* 0x0003e80000000400 */
[----:B0-----:R-:W5:Y:S04]  /*d060*/  LDL.LU R204, [R1+0xb4] ;  /* 0x0000b40001cc7983 */ /* 0x001f680000300800 */
[----:B------:R0:W-:Y:S04]  /*d070*/  STS.U16 [R3+0x2a80], R212 ;  /* 0x002a80d403007388 */ /* 0x0001e80000000400 */
[----:B-1----:R-:W5:Y:S04]  /*d080*/  LDL.LU R208, [R1+0xa4] ;  /* 0x0000a40001d07983 */ /* 0x002f680000300800 */
[----:B------:R1:W-:Y:S04]  /*d090*/  STS.U16 [R3+0x2e80], R216 ;  /* 0x002e80d803007388 */ /* 0x0003e80000000400 */
[----:B0-----:R-:W3:Y:S04]  /*d0a0*/  LDL.LU R212, [R1+0x94] ;  /* 0x0000940001d47983 */ /* 0x001ee80000300800 */
[----:B------:R0:W-:Y:S04]  /*d0b0*/  STS.U16 [R3+0x3280], R121 ;  /* 0x0032807903007388 */ /* 0x0001e80000000400 */
[----:B-1----:R-:W4:Y:S04]  /*d0c0*/  LDL.LU R216, [R1+0x88] ;  /* 0x0000880001d87983 */ /* 0x002f280000300800 */
[----:B------:R1:W-:Y:S04]  /*d0d0*/  STS.U16 [R3+0x3680], R123 ;  /* 0x0036807b03007388 */ /* 0x0003e80000000400 */
[----:B0-----:R-:W2:Y:S04]  /*d0e0*/  LDL.LU R121, [R1+0x7c] ;  /* 0x00007c0001797983 */ /* 0x001ea80000300800 */
[----:B------:R0:W-:Y:S04]  /*d0f0*/  STS.U16 [R3+0x3a80], R125 ;  /* 0x003a807d03007388 */ /* 0x0001e80000000400 */
[----:B-1----:R-:W5:Y:S04]  /*d100*/  LDL.LU R123, [R1+0x70] ;  /* 0x00007000017b7983 */ /* 0x002f680000300800 */
[----:B------:R1:W-:Y:S04]  /*d110*/  STS.U16 [R3+0x3e80], R129 ;  /* 0x003e808103007388 */ /* 0x0003e80000000400 */
[----:B0-----:R-:W5:Y:S04]  /*d120*/  LDL.LU R125, [R1+0x64] ;  /* 0x00006400017d7983 */ /* 0x001f680000300800 */
[----:B------:R0:W-:Y:S04]  /*d130*/  STS.U16 [R3+0x4280], R127 ;  /* 0x0042807f03007388 */ /* 0x0001e80000000400 */
[----:B-1----:R-:W5:Y:S04]  /*d140*/  LDL.LU R129, [R1+0x58] ;  /* 0x0000580001817983 */ /* 0x002f680000300800 */
[----:B0-----:R-:W5:Y:S01]  /*d150*/  LDL.LU R127, [R1+0x4c] ;  /* 0x00004c00017f7983 */ /* 0x001f620000300800 */
[----:B------:R-:W-:-:S04]  /*d160*/  LOP3.LUT R0, R2, 0x60, RZ, 0x3c, !PT ;  /* 0x0000006002007812 */ /* 0x000fc800078e3cff */
[----:B------:R-:W-:Y:S01]  /*d170*/  IADD3 R0, R220, R0, RZ ;  /* 0x00000000dc007210 */ /* 0x000fe20007ffe0ff */
        /* <DEDUP_REMOVED lines=52> */
[----:B0-----:R-:W3:Y:S04]  /*d4c0*/  LDL.LU R212, [R1+0x100] ;  /* 0x0001000001d47983 */ /* 0x001ee80000300800 */
[----:B--2---:R0:W-:Y:S04]  /*d4d0*/  STS.U16 [R0+0x2700], R121 ;  /* 0x0027007900007388 */ /* 0x0041e80000000400 */
[----:B-1----:R-:W2:Y:S04]  /*d4e0*/  LDL.LU R216, [R1+0xf0] ;  /* 0x0000f00001d87983 */ /* 0x002ea80000300800 */
[----:B-----5:R1:W-:Y:S04]  /*d4f0*/  STS.U16 [R0+0x2b00], R123 ;  /* 0x002b007b00007388 */ /* 0x0203e80000000400 */
[----:B0-----:R-:W4:Y:S04]  /*d500*/  LDL.LU R121, [R1+0xe0] ;  /* 0x0000e00001797983 */ /* 0x001f280000300800 */
        /* <DEDUP_REMOVED lines=9> */
[----:B------:R-:W-:Y:S01]  /*d5a0*/  IMAD.MOV.U32 R2, RZ, RZ, 0x3f800000 ;  /* 0x3f800000ff027424 */ /* 0x000fe200078e00ff */
        /* <DEDUP_REMOVED lines=58> */
[----:B------:R-:W-:Y:S01]  /*d950*/  STS.U16 [R3+0x2380], R218 ;  /* 0x002380da03007388 */ /* 0x000fe20000000400 */
[----:B0-----:R-:W-:-:S03]  /*d960*/  MOV R0, 0xff800000 ;  /* 0xff80000000007802 */ /* 0x001fc60000000f00 */
[----:B------:R-:W-:Y:S04]  /*d970*/  STS.U16 [R3+0x2780], R214 ;  /* 0x002780d603007388 */ /* 0x000fe80000000400 */
[----:B------:R-:W-:Y:S04]  /*d980*/  STS.U16 [R3+0x2b80], R210 ;  /* 0x002b80d203007388 */ /* 0x000fe80000000400 */
[----:B------:R-:W-:Y:S04]  /*d990*/  STS.U16 [R3+0x2f80], R206 ;  /* 0x002f80ce03007388 */ /* 0x000fe80000000400 */
[----:B---3--:R-:W-:Y:S04]  /*d9a0*/  STS.U16 [R3+0x380], R212 ;  /* 0x000380d403007388 */ /* 0x008fe80000000400 */
[----:B------:R-:W-:Y:S04]  /*d9b0*/  STS.U16 [R3+0x3380], R202 ;  /* 0x003380ca03007388 */ /* 0x000fe80000000400 */
[----:B--2---:R-:W-:Y:S04]  /*d9c0*/  STS.U16 [R3+0x780], R216 ;  /* 0x000780d803007388 */ /* 0x004fe80000000400 */
[----:B------:R-:W-:Y:S04]  /*d9d0*/  STS.U16 [R3+0x3780], R198 ;  /* 0x003780c603007388 */ /* 0x000fe80000000400 */
[----:B----4-:R-:W-:Y:S04]  /*d9e0*/  STS.U16 [R3+0xb80], R121 ;  /* 0x000b807903007388 */ /* 0x010fe80000000400 */
        /* <DEDUP_REMOVED lines=54> */
[----:B------:R1:W-:Y:S01]  /*dd50*/  STL [R1+0x6d4], R2 ;  /* 0x0006d40201007387 */ /* 0x0003e20000100800 */
[----:B0-----:R-:W-:-:S03]  /*dd60*/  MOV R3, 0xff800000 ;  /* 0xff80000000037802 */ /* 0x001fc60000000f00 */
[----:B------:R-:W-:Y:S01]  /*dd70*/  STL [R1+0x60c], R0 ;  /* 0x00060c0001007387 */ /* 0x000fe20000100800 */
[----:B-1----:R-:W-:-:S03]  /*dd80*/  IMAD.MOV.U32 R2, RZ, RZ, -0x800000 ;  /* 0xff800000ff027424 */ /* 0x002fc600078e00ff */
[----:B------:R0:W-:Y:S04]  /*dd90*/  STL [R1+0x608], R3 ;  /* 0x0006080301007387 */ /* 0x0001e80000100800 */
[----:B------:R1:W-:Y:S04]  /*dda0*/  STL [R1+0x604], R2 ;  /* 0x0006040201007387 */ /* 0x0003e80000100800 */
[----:B------:R2:W-:Y:S01]  /*ddb0*/  STL [R1+0x600], R0 ;  /* 0x0006000001007387 */ /* 0x0005e20000100800 */
[----:B0-----:R-:W-:Y:S02]  /*ddc0*/  MOV R3, 0x3f800000 ;  /* 0x3f80000000037802 */ /* 0x001fe40000000f00 */
[----:B-1----:R-:W-:-:S03]  /*ddd0*/  MOV R2, 0x3f800000 ;  /* 0x3f80000000027802 */ /* 0x002fc60000000f00 */
[----:B------:R-:W-:Y:S01]  /*dde0*/  STL [R1+0x6d0], R3 ;  /* 0x0006d00301007387 */ /* 0x000fe20000100800 */
[----:B--2---:R-:W-:-:S03]  /*ddf0*/  IMAD.MOV.U32 R0, RZ, RZ, 0x3f800000 ;  /* 0x3f800000ff007424 */ /* 0x004fc600078e00ff */
[----:B------:R-:W-:Y:S04]  /*de00*/  STL [R1+0x6cc], R2 ;  /* 0x0006cc0201007387 */ /* 0x000fe80000100800 */
[----:B------:R-:W-:Y:S04]  /*de10*/  STL [R1+0x400], RZ ;  /* 0x000400ff01007387 */ /* 0x000fe80000100800 */
[----:B------:R0:W-:Y:S04]  /*de20*/  STL [R1+0x6c8], R0 ;  /* 0x0006c80001007387 */ /* 0x0001e80000100800 */
[----:B------:R1:W-:Y:S04]  /*de30*/  STL [R1+0x404], RZ ;  /* 0x000404ff01007387 */ /* 0x0003e80000100800 */
        /* <DEDUP_REMOVED lines=254> */
[----:B------:R1:W-:Y:S04]  /*ee20*/  STL [R1], RZ ;  /* 0x000000ff01007387 */ /* 0x0003e80000100800 */
        /* <DEDUP_REMOVED lines=91> */
[----:B------:R1:W-:Y:S01]  /*f3e0*/  STL [R1+0x170], RZ ;  /* 0x000170ff01007387 */ /* 0x0003e20000100800 */
[----:B------:R-:W2:Y:S03]  /*f3f0*/  S2R R212, SR_CTAID.X ;  /* 0x0000000000d47919 */ /* 0x000ea60000002500 */
        /* <DEDUP_REMOVED lines=23> */
[----:B------:R-:W3:Y:S03]  /*f570*/  S2R R216, SR_TID.X ;  /* 0x0000000000d87919 */ /* 0x000ee60000002100 */
[----:B------:R1:W-:Y:S04]  /*f580*/  STL [R1+0x1d0], RZ ;  /* 0x0001d0ff01007387 */ /* 0x0003e80000100800 */
[----:B------:R1:W-:Y:S04]  /*f590*/  STL [R1+0x1d4], RZ ;  /* 0x0001d4ff01007387 */ /* 0x0003e80000100800 */
[----:B------:R1:W-:Y:S04]  /*f5a0*/  STL [R1+0x1d8], RZ ;  /* 0x0001d8ff01007387 */ /* 0x0003e80000100800 */
[----:B------:R1:W-:Y:S04]  /*f5b0*/  STL [R1+0x1dc], RZ ;  /* 0x0001dcff01007387 */ /* 0x0003e80000100800 */
[----:B------:R1:W-:Y:S01]  /*f5c0*/  STL [R1+0x1e0], RZ ;  /* 0x0001e0ff01007387 */ /* 0x0003e20000100800 */
[----:B--2---:R-:W-:-:S03]  /*f5d0*/  SHF.L.U32 R212, R212, 0x7, RZ ;  /* 0x00000007d4d47819 */ /* 0x004fc600000006ff */
[----:B------:R1:W-:Y:S04]  /*f5e0*/  STL [R1+0x1e4], RZ ;  /* 0x0001e4ff01007387 */ /* 0x0003e80000100800 */
[----:B------:R1:W-:Y:S04]  /*f5f0*/  STL [R1+0x1e8], RZ ;  /* 0x0001e8ff01007387 */ /* 0x0003e80000100800 */
[----:B------:R1:W-:Y:S04]  /*f600*/  STL [R1+0x1ec], RZ ;  /* 0x0001ecff01007387 */ /* 0x0003e80000100800 */
[----:B------:R1:W-:Y:S01]  /*f610*/  STL [R1+0x1f0], RZ ;  /* 0x0001f0ff01007387 */ /* 0x0003e20000100800 */
[----:B0-----:R-:W-:-:S03]  /*f620*/  IADD3 R0, R212, 0x80, RZ ;  /* 0x00000080d4007810 */ /* 0x001fc60007ffe0ff */
[----:B------:R1:W-:Y:S04]  /*f630*/  STL [R1+0x1f4], RZ ;  /* 0x0001f4ff01007387 */ /* 0x0003e80000100800 */
[----:B------:R1:W-:Y:S04]  /*f640*/  STL [R1+0x1f8], RZ ;  /* 0x0001f8ff01007387 */ /* 0x0003e80000100800 */
[----:B------:R1:W-:Y:S01]  /*f650*/  STL [R1+0x1fc], RZ ;  /* 0x0001fcff01007387 */ /* 0x0003e20000100800 */
[----:B------:R-:W-:Y:S02]  /*f660*/  ISETP.GE.AND P0, PT, R0, 0x1, PT ;  /* 0x000000010000780c */ /* 0x000fe40003f06270 */
[----:B------:R-:W-:-:S02]  /*f670*/  CS2R R24, SRZ ;  /* 0x0000000000187805 */ /* 0x000fc4000001ff00 */
[----:B------:R-:W-:Y:S02]  /*f680*/  CS2R R26, SRZ ;  /* 0x00000000001a7805 */ /* 0x000fe4000001ff00 */
[----:B------:R-:W-:Y:S02]  /*f690*/  CS2R R28, SRZ ;  /* 0x00000000001c7805 */ /* 0x000fe4000001ff00 */
[----:B------:R-:W-:Y:S02]  /*f6a0*/  CS2R R30, SRZ ;  /* 0x00000000001e7805 */ /* 0x000fe4000001ff00 */
[----:B------:R-:W-:Y:S02]  /*f6b0*/  CS2R R32, SRZ ;  /* 0x0000000000207805 */ /* 0x000fe4000001ff00 */
[----:B------:R-:W-:Y:S02]  /*f6c0*/  CS2R R34, SRZ ;  /* 0x0000000000227805 */ /* 0x000fe4000001ff00 */
        /* <DEDUP_REMOVED lines=58> */
[C---:B---3--:R-:W-:Y:S02]  /*fa70*/  LOP3.LUT R0, R216.reuse, 0x7f, RZ, 0xc0, !PT ;  /* 0x0000007fd8007812 */ /* 0x048fe400078ec0ff */
[C---:B------:R-:W-:Y:S02]  /*fa80*/  LOP3.LUT R2, R216.reuse, 0x60, RZ, 0xc0, !PT ;  /* 0x00000060d8027812 */ /* 0x040fe400078ec0ff */
[----:B------:R-:W-:Y:S01]  /*fa90*/  LOP3.LUT R3, R216, 0xf, RZ, 0xc0, !PT ;  /* 0x0000000fd8037812 */ /* 0x000fe200078ec0ff */
[----:B-1----:R-:W-:Y:S06]  /*faa0*/  @!P0 BRA `(.L_x_0) ;  /* 0x0000010400848947 */ /* 0x002fec0003800000 */
[----:B------:R-:W0:Y:S01]  /*fab0*/  LDC R37, c[0x0][0x268] ;  /* 0x00009a00ff257b82 */ /* 0x000e220000000800 */
[--C-:B------:R-:W-:Y:S01]  /*fac0*/  SHF.R.U32.HI R4, RZ, 0x4, R216.reuse ;  /* 0x00000004ff047819 */ /* 0x100fe200000116d8 */
[----:B------:R-:W1:Y:S01]  /*fad0*/  S2R R204, SR_TID.X ;  /* 0x0000000000cc7919 */ /* 0x000e620000002100 */
[----:B------:R-:W-:Y:S01]  /*fae0*/  SHF.R.U32.HI R5, RZ, 0x2, R216 ;  /* 0x00000002ff057819 */ /* 0x000fe200000116d8 */
[----:B------:R-:W-:Y:S01]  /*faf0*/  UMOV UR8, 0xfffffe00 ;  /* 0xfffffe0000087882 */ /* 0x000fe20000000000 */
[----:B------:R-:W-:Y:S01]  /*fb00*/  SGXT.U32 R4, R4, 0x3 ;  /* 0x000000030404781a */ /* 0x000fe20000000000 */
[----:B------:R-:W-:Y:S01]  /*fb10*/  UMOV UR9, 0x3fffffef ;  /* 0x3fffffef00097882 */ /* 0x000fe20000000000 */
[----:B------:R-:W-:Y:S01]  /*fb20*/  SHF.R.U32.HI R2, RZ, 0x1, R2 ;  /* 0x00000001ff027819 */ /* 0x000fe20000011602 */
[----:B------:R-:W2:Y:S01]  /*fb30*/  LDC.64 R18, c[0x0][0x260] ;  /* 0x00009800ff127b82 */ /* 0x000ea20000000a00 */
[----:B------:R-:W-:Y:S01]  /*fb40*/  SGXT.U32 R5, R5, 0x3 ;  /* 0x000000030505781a */ /* 0x000fe20000000000 */
[----:B------:R-:W-:Y:S01]  /*fb50*/  UMOV UR13, 0xc0000010 ;  /* 0xc0000010000d7882 */ /* 0x000fe20000000000 */
[----:B------:R-:W-:Y:S01]  /*fb60*/  MOV R6, RZ ;  /* 0x000000ff00067202 */ /* 0x000fe20000000f00 */
[----:B------:R-:W-:Y:S01]  /*fb70*/  IMAD.SHL.U32 R216, R216, 0x2, RZ ;  /* 0x00000002d8d87824 */ /* 0x000fe200078e00ff */
[----:B------:R-:W-:Y:S01]  /*fb80*/  LOP3.LUT R20, R212, R2, R5, 0xfe, !PT ;  /* 0x00000002d4147212 */ /* 0x000fe200078efe05 */
[----:B------:R-:W-:Y:S01]  /*fb90*/  IMAD.MOV.U32 R5, RZ, RZ, RZ ;  /* 0x000000ffff057224 */ /* 0x000fe200078e00ff */
[----:B------:R-:W3:Y:S01]  /*fba0*/  S2R R212, SR_CTAID.Y ;  /* 0x0000000000d47919 */ /* 0x000ee20000002600 */
[----:B------:R-:W4:Y:S01]  /*fbb0*/  LDC R35, c[0x0][0x258] ;  /* 0x00009600ff237b82 */ /* 0x000f220000000800 */
[----:B------:R-:W-:Y:S01]  /*fbc0*/  IADD3 R2, R220, 0x20000, RZ ;  /* 0x00020000dc027810 */ /* 0x000fe20007ffe0ff */
[----:B------:R-:W-:Y:S01]  /*fbd0*/  IMAD.MOV.U32 R171, RZ, RZ, RZ ;  /* 0x000000ffffab7224 */ /* 0x000fe200078e00ff */
[----:B------:R-:W-:Y:S01]  /*fbe0*/  R2UR UR5, R5 ;  /* 0x00000000050572ca */ /* 0x000fe200000e0000 */
[----:B------:R-:W-:Y:S01]  /*fbf0*/  IMAD.MOV.U32 R233, RZ, RZ, -0x800000 ;  /* 0xff800000ffe97424 */ /* 0x000fe200078e00ff */
[----:B------:R-:W-:-:S02]  /*fc00*/  SHF.R.U32.HI R2, RZ, 0x4, R2 ;  /* 0x00000004ff027819 */ /* 0x000fc40000011602 */
[----:B------:R-:W-:Y:S02]  /*fc10*/  CS2R R44, SRZ ;  /* 0x00000000002c7805 */ /* 0x000fe4000001ff00 */
[----:B------:R-:W-:Y:S01]  /*fc20*/  MOV R159, UR13 ;  /* 0x0000000d009f7c02 */ /* 0x000fe20008000f00 */
[----:B0-----:R-:W-:Y:S01]  /*fc30*/  IMAD R7, R4, R37, RZ ;  /* 0x0000002504077224 */ /* 0x001fe200078e02ff */
[----:B------:R-:W-:Y:S01]  /*fc40*/  SHF.R.U32.HI R4, RZ, 0x4, R220 ;  /* 0x00000004ff047819 */ /* 0x000fe200000116dc */
[----:B------:R-:W3:Y:S01]  /*fc50*/  LDC.64 R172, c[0x0][0x250] ;  /* 0x00009400ffac7b82 */ /* 0x000ee20000000a00 */
[----:B------:R-:W-:Y:S01]  /*fc60*/  MOV R228, 0xff800000 ;  /* 0xff80000000e47802 */ /* 0x000fe20000000f00 */
[----:B------:R-:W-:Y:S01]  /*fc70*/  IMAD R8, R37, 0x8, R7 ;  /* 0x0000000825087824 */ /* 0x000fe200078e0207 */
[----:B------:R-:W-:Y:S02]  /*fc80*/  SGXT.U32 R4, R4, 0xe ;  /* 0x0000000e0404781a */ /* 0x000fe40000000000 */
[----:B------:R-:W-:-:S02]  /*fc90*/  CS2R R46, SRZ ;  /* 0x00000000002e7805 */ /* 0x000fc4000001ff00 */
[----:B------:R-:W-:Y:S01]  /*fca0*/  MOV R231, 0xff800000 ;  /* 0xff80000000e77802 */ /* 0x000fe20000000f00 */
[----:B--2---:R0:W-:Y:S01]  /*fcb0*/  STL [R1+0xbbc], R19 ;  /* 0x000bbc1301007387 */ /* 0x0041e20000100800 */
[C---:B------:R-:W-:Y:S01]  /*fcc0*/  LEA R9, R37.reuse, R8, 0x3 ;  /* 0x0000000825097211 */ /* 0x040fe200078e18ff */
[----:B------:R-:W-:Y:S01]  /*fcd0*/  IMAD.MOV.U32 R25, RZ, RZ, R19 ;  /* 0x000000ffff197224 */ /* 0x000fe200078e0013 */
[----:B------:R-:W-:Y:S01]  /*fce0*/  MOV R26, R18 ;  /* 0x00000012001a7202 */ /* 0x000fe20000000f00 */
[----:B------:R-:W2:Y:S01]  /*fcf0*/  LDC.64 R30, c[0x0][0x220] ;  /* 0x00008800ff1e7b82 */ /* 0x000ea20000000a00 */
[C---:B------:R-:W-:Y:S02]  /*fd00*/  LEA R10, R37.reuse, R9, 0x3 ;  /* 0x00000009250a7211 */ /* 0x040fe400078e18ff */
[----:B------:R-:W-:Y:S02]  /*fd10*/  CS2R R48, SRZ ;  /* 0x0000000000307805 */ /* 0x000fe4000001ff00 */
[----:B------:R-:W-:Y:S01]  /*fd20*/  IADD3 R4, P1, R4, 0x80, RZ ;  /* 0x0000008004047810 */ /* 0x000fe20007f3e0ff */
[----:B----4-:R-:W-:Y:S01]  /*fd30*/  IMAD R0, R0, R35, RZ ;  /* 0x0000002300007224 */ /* 0x010fe200078e02ff */
[----:B-1----:R-:W-:Y:S01]  /*fd40*/  LOP3.LUT R208, R204, 0x40, RZ, 0xc0, !PT ;  /* 0x00000040ccd07812 */ /* 0x002fe200078ec0ff */
[C---:B------:R-:W-:Y:S01]  /*fd50*/  IMAD R11, R37.reuse, 0x8, R10 ;  /* 0x00000008250b7824 */ /* 0x040fe200078e020a */
[----:B------:R-:W-:Y:S01]  /*fd60*/  R2UR UR10, R4 ;  /* 0x00000000040a72ca */ /* 0x000fe200000e0000 */
[----:B------:R-:W1:Y:S01]  /*fd70*/  LDC.64 R32, c[0x0][0x218] ;  /* 0x00008600ff207b82 */ /* 0x000e620000000a00 */
[----:B------:R-:W-:Y:S01]  /*fd80*/  SGXT.U32 R4, R2, 0xe ;  /* 0x0000000e0204781a */ /* 0x000fe20000000000 */
[----:B------:R-:W-:Y:S01]  /*fd90*/  IMAD.SHL.U32 R204, R204, 0x2, RZ ;  /* 0x00000002cccc7824 */ /* 0x000fe200078e00ff */
[----:B------:R-:W-:-:S02]  /*fda0*/  LEA R13, R37, R11, 0x3 ;  /* 0x0000000b250d7211 */ /* 0x000fc400078e18ff */
[----:B------:R-:W-:Y:S02]  /*fdb0*/  CS2R R50, SRZ ;  /* 0x0000000000327805 */ /* 0x000fe4000001ff00 */
[----:B------:R-:W-:Y:S01]  /*fdc0*/  IADD3.X R2, R5, 0x40000040, RZ, P1, !PT ;  /* 0x4000004005027810 */ /* 0x000fe20000ffe4ff */
[----:B------:R-:W-:Y:S01]  /*fdd0*/  IMAD R5, R3, R25, RZ ;  /* 0x0000001903057224 */ /* 0x000fe200078e02ff */
[----:B------:R-:W-:Y:S01]  /*fde0*/  LEA R14, R37, R13, 0x3 ;  /* 0x0000000d250e7211 */ /* 0x000fe200078e18ff */
[----:B---3--:R-:W-:Y:S01]  /*fdf0*/  IMAD R172, R212, R172, RZ ;  /* 0x000000acd4ac7224 */ /* 0x008fe200078e02ff */
[----:B------:R-:W-:Y:S01]  /*fe00*/  IADD3 R24, P1, R4, 0x2, RZ ;  /* 0x0000000204187810 */ /* 0x000fe20007f3e0ff */
[----:B------:R-:W-:Y:S01]  /*fe10*/  IMAD R152, R173, 0xb, RZ ;  /* 0x0000000bad987824 */ /* 0x000fe200078e02ff */
[----:B------:R-:W-:Y:S01]  /*fe20*/  LEA R15, R37, R14, 0x3 ;  /* 0x0000000e250f7211 */ /* 0x000fe200078e18ff */
[C---:B------:R-:W-:Y:S01]  /*fe30*/  IMAD R153, R173.reuse, 0xc, RZ ;  /* 0x0000000cad997824 */ /* 0x040fe200078e02ff */
[----:B------:R-:W-:Y:S01]  /*fe40*/  IADD3.X R6, R6, 0x40000040, RZ, P1, !PT ;  /* 0x4000004006067810 */ /* 0x000fe20000ffe4ff */
[----:B------:R-:W-:Y:S01]  /*fe50*/  IMAD R154, R173, 0xd, RZ ;  /* 0x0000000dad9a7824 */ /* 0x000fe200078e02ff */
[----:B------:R-:W-:Y:S01]  /*fe60*/  R2UR UR11, R2 ;  /* 0x00000000020b72ca */ /* 0x000fe200000e0000 */
[----:B------:R-:W-:Y:S01]  /*fe70*/  IMAD R16, R37, 0x8, R15 ;  /* 0x0000000825107824 */ /* 0x000fe200078e020f */
[----:B------:R-:W-:Y:S01]  /*fe80*/  R2UR UR6, R24 ;  /* 0x00000000180672ca */ /* 0x000fe200000e0000 */
[----:B------:R-:W-:Y:S01]  /*fe90*/  IMAD R2, R212, R26, RZ ;  /* 0x0000001ad4027224 */ /* 0x000fe200078e02ff */
[----:B------:R-:W-:Y:S01]  /*fea0*/  R2UR UR7, R6 ;  /* 0x00000000060772ca */ /* 0x000fe200000e0000 */
[----:B------:R-:W-:Y:S01]  /*feb0*/  IMAD.SHL.U32 R6, R5, 0x2, RZ ;  /* 0x0000000205067824 */ /* 0x000fe200078e00ff */
[----:B------:R-:W-:Y:S01]  /*fec0*/  LEA R17, R37, R16, 0x3 ;  /* 0x0000001025117211 */ /* 0x000fe200078e18ff */
[----:B------:R-:W-:Y:S01]  /*fed0*/  IMAD.HI R5, R5, 0x2, RZ ;  /* 0x0000000205057827 */ /* 0x000fe200078e02ff */
[----:B------:R-:W-:-:S02]  /*fee0*/  SHF.L.U32 R3, R2, 0x1, RZ ;  /* 0x0000000102037819 */ /* 0x000fc400000006ff */
[----:B------:R-:W-:Y:S02]  /*fef0*/  CS2R R52, SRZ ;  /* 0x0000000000347805 */ /* 0x000fe4000001ff00 */
[----:B------:R-:W-:Y:S01]  /*ff00*/  LEA R18, R37, R17, 0x3 ;  /* 0x0000001125127211 */ /* 0x000fe200078e18ff */
[C---:B------:R-:W-:Y:S01]  /*ff10*/  IMAD R155, R173.reuse, 0xe, RZ ;  /* 0x0000000ead9b7824 */ /* 0x040fe200078e02ff */
[C---:B------:R-:W-:Y:S01]  /*ff20*/  R2UR UR58, R4.reuse ;  /* 0x00000000043a72ca */ /* 0x040fe200000e0000 */
[----:B------:R-:W-:Y:S01]  /*ff30*/  IMAD R156, R173, 0xf, RZ ;  /* 0x0000000fad9c7824 */ /* 0x000fe200078e02ff */
[----:B0-----:R-:W-:Y:S02]  /*ff40*/  LEA R19, R37, R18, 0x3 ;  /* 0x0000001225137211 */ /* 0x001fe400078e18ff */
[----:B------:R-:W-:Y:S02]  /*ff50*/  CS2R R54, SRZ ;  /* 0x0000000000367805 */ /* 0x000fe4000001ff00 */
[----:B------:R-:W-:Y:S01]  /*ff60*/  R2UR UR4, R4 ;  /* 0x00000000040472ca */ /* 0x000fe200000e0000 */
[----:B------:R-:W-:Y:S01]  /*ff70*/  IMAD.HI R4, R2, 0x2, RZ ;  /* 0x0000000202047827 */ /* 0x000fe200078e02ff */
[----:B--2---:R-:W-:-:S02]  /*ff80*/  IADD3 R29, P2, P3, R6, R30, R3 ;  /* 0x0000001e061d7210 */ /* 0x004fc40007b5e003 */
[----:B------:R-:W-:Y:S02]  /*ff90*/  CS2R R56, SRZ ;  /* 0x0000000000387805 */ /* 0x000fe4000001ff00 */
[----:B-1----:R-:W-:Y:S01]  /*ffa0*/  LEA R175, P1, R172, R32, 0x1 ;  /* 0x00000020acaf7211 */ /* 0x002fe200078208ff */
[----:B------:R-:W-:Y:S01]  /*ffb0*/  IMAD R21, R37, 0x8, R19 ;  /* 0x0000000825157824 */ /* 0x000fe200078e0213 */
[----:B------:R-:W-:Y:S01]  /*ffc0*/  ISETP.NE.U32.AND P0, PT, R208, RZ, PT ;  /* 0x000000ffd000720c */ /* 0x000fe20003f05070 */
[----:B------:R-:W-:Y:S01]  /*ffd0*/  IMAD R2, R35, 0x80, R0 ;  /* 0x0000008023027824 */ /* 0x000fe200078e0200 */
[----:B------:R-:W-:Y:S01]  /*ffe0*/  IADD3.X R31, R5, R31, R4, P2, P3 ;  /* 0x0000001f051f7210 */ /* 0x000fe200017e6404 */
[----:B------:R-:W-:Y:S01]  /*fff0*/  UMOV UR12, UR58 ;  /* 0x0000003a000c7c82 */ /* 0x000fe20008000000 */
[----:B------:R-:W-:Y:S02]  /*10000*/  LEA R22, R37, R21, 0x3 ;  /* 0x0000001525167211 */ /* 0x000fe400078e18ff */
[----:B------:R-:W-:-:S02]  /*10010*/  CS2R R58, SRZ ;  /* 0x00000000003a7805 */ /* 0x000fc4000001ff00 */
[----:B------:R-:W-:Y:S01]  /*10020*/  LEA.HI.X.SX32 R33, R172, R33, 0x1, P1 ;  /* 0x00000021ac217211 */ /* 0x000fe200008f0eff */
[----:B------:R-:W-:Y:S01]  /*10030*/  UIADD3.64 UR8, UR4, -UR8, URZ ;  /* 0x8000000804087297 */ /* 0x000fe2000fffe03f */
[C---:B------:R-:W-:Y:S02]  /*10040*/  LEA R23, R37.reuse, R22, 0x3 ;  /* 0x0000001625177211 */ /* 0x040fe400078e18ff */
[----:B------:R-:W-:Y:S02]  /*10050*/  CS2R R60, SRZ ;  /* 0x00000000003c7805 */ /* 0x000fe4000001ff00 */
[-C--:B------:R-:W-:Y:S01]  /*10060*/  LEA R178, P2, R2, R175.reuse, 0x1 ;  /* 0x000000af02b27211 */ /* 0x080fe200078408ff */
[----:B------:R-:W-:Y:S01]  /*10070*/  UMOV UR4, UR10 ;  /* 0x0000000a00047c82 */ /* 0x000fe20008000000 */
[----:B------:R-:W-:Y:S01]  /*10080*/  LEA R180, P1, R0, R175, 0x1 ;  /* 0x000000af00b47211 */ /* 0x000fe200078208ff */
[----:B------:R-:W-:Y:S01]  /*10090*/  IMAD R24, R37, 0x8, R23 ;  /* 0x0000000825187824 */ /* 0x000fe200078e0217 */
[----:B------:R-:W-:Y:S01]  /*100a0*/  LEA R3, R35, R2, 0x7 ;  /* 0x0000000223037211 */ /* 0x000fe200078e38ff */
[----:B------:R-:W-:Y:S01]  /*100b0*/  UMOV UR5, UR11 ;  /* 0x0000000b00057c82 */ /* 0x000fe20008000000 */
[----:B------:R-:W-:Y:S01]  /*100c0*/  SEL R28, RZ, 0x90, !P0 ;  /* 0x00000090ff1c7807 */ /* 0x000fe20004000000 */
[----:B------:R-:W-:Y:S01]  /*100d0*/  UIADD3.64 UR10, UR4, 0x80, URZ ;  /* 0x00000080040a7897 */ /* 0x000fe2000fffe03f */
[C---:B------:R-:W-:Y:S01]  /*100e0*/  LEA R25, R37.reuse, R24, 0x3 ;  /* 0x0000001825197211 */ /* 0x040fe200078e18ff */
[----:B------:R-:W-:Y:S01]  /*100f0*/  UIADD3.64 UR10, UR4, 0x200, URZ ;  /* 0x00000200040a7897 */ /* 0x000fe2000fffe03f */
[----:B------:R-:W-:Y:S01]  /*10100*/  LEA.HI.X.SX32 R179, R2, R33, 0x1, P2 ;  /* 0x0000002102b37211 */ /* 0x000fe200010f0eff */
[----:B------:R-:W-:Y:S01]  /*10110*/  UIADD3.64 UR10, UR4, 0x300, URZ ;  /* 0x00000300040a7897 */ /* 0x000fe2000fffe03f */
[----:B------:R-:W-:Y:S01]  /*10120*/  LEA R26, R37, R25, 0x3 ;  /* 0x00000019251a7211 */ /* 0x000fe200078e18ff */
[----:B------:R-:W-:Y:S01]  /*10130*/  UIADD3.64 UR10, UR4, 0x400, URZ ;  /* 0x00000400040a7897 */ /* 0x000fe2000fffe03f */
[----:B------:R-:W-:Y:S01]  /*10140*/  LEA R42, P0, R7, R29, 0x1 ;  /* 0x0000001d072a7211 */ /* 0x000fe200078008ff */
        /* <DEDUP_REMOVED lines=9> */
[----:B------:R-:W-:Y:S01]  /*101e0*/  LEA R176, P1, R3, R175, 0x1 ;  /* 0x000000af03b07211 */ /* 0x000fe200078208ff */
[----:B------:R-:W-:Y:S01]  /*101f0*/  IMAD R27, R37, 0x8, R5 ;  /* 0x00000008251b7824 */ /* 0x000fe200078e0205 */
[-C--:B------:R-:W-:Y:S01]  /*10200*/  LEA.HI.X.SX32 R43, R7, R31.reuse, 0x1, P0 ;  /* 0x0000001f072b7211 */ /* 0x080fe200000f0eff */
[----:B------:R-:W-:Y:S01]  /*10210*/  UIADD3.64 UR10, UR4, 0x1100, URZ ;  /* 0x00001100040a7897 */ /* 0x000fe2000fffe03f */
[----:B------:R-:W-:Y:S01]  /*10220*/  LEA.HI.X.SX32 R39, R9, R31, 0x1, P2 ;  /* 0x0000001f09277211 */ /* 0x000fe200010f0eff */
[----:B------:R-:W-:Y:S01]  /*10230*/  UIADD3.64 UR14, UR4, 0x780, URZ ;  /* 0x00000780040e7897 */ /* 0x000fe2000fffe03f */
[----:B------:R-:W-:Y:S01]  /*10240*/  LEA.HI.X.SX32 R177, R3, R33, 0x1, P1 ;  /* 0x0000002103b17211 */ /* 0x000fe200008f0eff */
[----:B------:R0:W-:Y:S01]  /*10250*/  STL.64 [R1+0x8d0], R42 ;  /* 0x0008d02a01007387 */ /* 0x0001e20000100a00 */
[C---:B------:R-:W-:Y:S01]  /*10260*/  LEA R40, P1, R8.reuse, R29, 0x1 ;  /* 0x0000001d08287211 */ /* 0x040fe200078208ff */
[----:B------:R-:W-:Y:S01]  /*10270*/  UIADD3.64 UR10, UR4, 0x880, URZ ;  /* 0x00000880040a7897 */ /* 0x000fe2000fffe03f */
[----:B------:R-:W-:Y:S01]  /*10280*/  LEA R4, R35, R3, 0x7 ;  /* 0x0000000323047211 */ /* 0x000fe200078e38ff */
[----:B------:R1:W-:Y:S01]  /*10290*/  STL.64 [R1+0x8c0], R38 ;  /* 0x0008c02601007387 */ /* 0x0003e20000100a00 */
[----:B------:R-:W-:Y:S01]  /*102a0*/  LEA R0, R37, R27, 0x3 ;  /* 0x0000001b25007211 */ /* 0x000fe200078e18ff */
[----:B------:R-:W-:Y:S01]  /*102b0*/  UIADD3.64 UR14, UR4, 0x900, URZ ;  /* 0x00000900040e7897 */ /* 0x000fe2000fffe03f */
[----:B------:R-:W-:-:S02]  /*102c0*/  LEA.HI.X.SX32 R41, R8, R31, 0x1, P1 ;  /* 0x0000001f08297211 */ /* 0x000fc400008f0eff */
[----:B------:R-:W-:Y:S02]  /*102d0*/  CS2R R62, SRZ ;  /* 0x00000000003e7805 */ /* 0x000fe4000001ff00 */
[C---:B------:R-:W-:Y:S01]  /*102e0*/  LEA R174, P3, R4.reuse, R175, 0x1 ;  /* 0x000000af04ae7211 */ /* 0x040fe200078608ff */
[----:B------:R-:W-:Y:S01]  /*102f0*/  IMAD R2, R37, 0x8, R0 ;  /* 0x0000000825027824 */ /* 0x000fe200078e0200 */
[-C--:B------:R-:W-:Y:S01]  /*10300*/  LEA R34, P1, R11, R29.reuse, 0x1 ;  /* 0x0000001d0b227211 */ /* 0x080fe200078208ff */
[----:B------:R2:W-:Y:S01]  /*10310*/  STL.64 [R1+0x8c8], R40 ;  /* 0x0008c82801007387 */ /* 0x0005e20000100a00 */
[----:B------:R-:W-:Y:S02]  /*10320*/  LEA R32, P2, R13, R29, 0x1 ;  /* 0x0000001d0d207211 */ /* 0x000fe400078408ff */
[----:B0-----:R-:W-:Y:S02]  /*10330*/  CS2R R42, SRZ ;  /* 0x00000000002a7805 */ /* 0x001fe4000001ff00 */
[----:B------:R-:W-:-:S02]  /*10340*/  LEA.HI.X.SX32 R175, R4, R33, 0x1, P3 ;  /* 0x0000002104af7211 */ /* 0x000fc400018f0eff */
[----:B------:R-:W-:Y:S02]  /*10350*/  CS2R R64, SRZ ;  /* 0x0000000000407805 */ /* 0x000fe4000001ff00 */
[C---:B-1----:R-:W-:Y:S02]  /*10360*/  LEA R38, P0, R10.reuse, R29, 0x1 ;  /* 0x0000001d0a267211 */ /* 0x042fe400078008ff */
[----:B------:R-:W-:Y:S02]  /*10370*/  CS2R R66, SRZ ;  /* 0x0000000000427805 */ /* 0x000fe4000001ff00 */
[-C--:B------:R-:W-:Y:S02]  /*10380*/  LEA.HI.X.SX32 R35, R11, R31.reuse, 0x1, P1 ;  /* 0x0000001f0b237211 */ /* 0x080fe400008f0eff */
[----:B------:R-:W-:Y:S02]  /*10390*/  CS2R R68, SRZ ;  /* 0x0000000000447805 */ /* 0x000fe4000001ff00 */
[----:B------:R-:W-:-:S02]  /*103a0*/  LEA.HI.X.SX32 R39, R10, R31, 0x1, P0 ;  /* 0x0000001f0a277211 */ /* 0x000fc400000f0eff */
[----:B------:R-:W-:Y:S02]  /*103b0*/  CS2R R70, SRZ ;  /* 0x0000000000467805 */ /* 0x000fe4000001ff00 */
[----:B------:R-:W-:Y:S02]  /*103c0*/  LEA.HI.X.SX32 R33, R13, R31, 0x1, P2 ;  /* 0x0000001f0d217211 */ /* 0x000fe400010f0eff */
[----:B--2---:R-:W-:Y:S02]  /*103d0*/  CS2R R40, SRZ ;  /* 0x0000000000287805 */ /* 0x004fe4000001ff00 */
[----:B------:R-:W-:Y:S01]  /*103e0*/  LEA R3, R37, R2, 0x3 ;  /* 0x0000000225037211 */ /* 0x000fe200078e18ff */
[----:B------:R0:W-:Y:S01]  /*103f0*/  STL.64 [R1+0x8b8], R38 ;  /* 0x0008b82601007387 */ /* 0x0001e20000100a00 */
[----:B------:R-:W-:Y:S02]  /*10400*/  MOV R158, UR12 ;  /* 0x0000000c009e7c02 */ /* 0x000fe40008000f00 */
[----:B------:R-:W-:-:S02]  /*10410*/  CS2R R72, SRZ ;  /* 0x0000000000487805 */ /* 0x000fc4000001ff00 */
[C---:B------:R-:W-:Y:S01]  /*10420*/  LEA R4, R37.reuse, R3, 0x3 ;  /* 0x0000000325047211 */ /* 0x040fe200078e18ff */
[----:B------:R1:W-:Y:S01]  /*10430*/  STL.64 [R1+0x8b0], R34 ;  /* 0x0008b02201007387 */ /* 0x0003e20000100a00 */
[----:B------:R-:W-:Y:S02]  /*10440*/  LOP3.LUT R204, R204, 0x7e, RZ, 0xc0, !PT ;  /* 0x0000007ecccc7812 */ /* 0x000fe400078ec0ff */
[----:B------:R-:W-:Y:S02]  /*10450*/  CS2R R74, SRZ ;  /* 0x00000000004a7805 */ /* 0x000fe4000001ff00 */
[----:B------:R-:W-:Y:S01]  /*10460*/  MOV R172, RZ ;  /* 0x000000ff00ac7202 */ /* 0x000fe20000000f00 */
[----:B------:R2:W-:Y:S01]  /*10470*/  STL.64 [R1+0x8a8], R32 ;  /* 0x0008a82001007387 */ /* 0x0005e20000100a00 */
[----:B------:R-:W-:Y:S01]  /*10480*/  IMAD R7, R37, 0x8, R4 ;  /* 0x0000000825077824 */ /* 0x000fe200078e0204 */
[----:B------:R-:W-:Y:S02]  /*10490*/  LEA R12, R208, R204, 0x5 ;  /* 0x000000ccd00c7211 */ /* 0x000fe400078e28ff */
[----:B------:R-:W-:-:S02]  /*104a0*/  CS2R R76, SRZ ;  /* 0x00000000004c7805 */ /* 0x000fc4000001ff00 */
[----:B0-----:R-:W-:Y:S02]  /*104b0*/  LEA R38, P0, R14, R29, 0x1 ;  /* 0x0000001d0e267211 */ /* 0x001fe400078008ff */
[----:B------:R-:W-:Y:S02]  /*104c0*/  CS2R R78, SRZ ;  /* 0x00000000004e7805 */ /* 0x000fe4000001ff00 */
[----:B------:R-:W-:Y:S02]  /*104d0*/  LEA R8, R37, R7, 0x3 ;  /* 0x0000000725087211 */ /* 0x000fe400078e18ff */
[----:B------:R-:W-:Y:S02]  /*104e0*/  CS2R R80, SRZ ;  /* 0x0000000000507805 */ /* 0x000fe4000001ff00 */
[----:B-1----:R-:W-:Y:S02]  /*104f0*/  LEA R34, P1, R15, R29, 0x1 ;  /* 0x0000001d0f227211 */ /* 0x002fe400078208ff */
[----:B------:R-:W-:-:S02]  /*10500*/  CS2R R82, SRZ ;  /* 0x0000000000527805 */ /* 0x000fc4000001ff00 */
[----:B------:R-:W-:Y:S02]  /*10510*/  LEA.HI.X.SX32 R39, R14, R31, 0x1, P0 ;  /* 0x0000001f0e277211 */ /* 0x000fe400000f0eff */
[----:B------:R-:W-:Y:S02]  /*10520*/  CS2R R84, SRZ ;  /* 0x0000000000547805 */ /* 0x000fe4000001ff00 */
[C---:B--2---:R-:W-:Y:S02]  /*10530*/  LEA R32, P2, R16.reuse, R29, 0x1 ;  /* 0x0000001d10207211 */ /* 0x044fe400078408ff */
[----:B------:R-:W-:Y:S02]  /*10540*/  CS2R R86, SRZ ;  /* 0x0000000000567805 */ /* 0x000fe4000001ff00 */
[-C--:B------:R-:W-:Y:S01]  /*10550*/  LEA.HI.X.SX32 R35, R15, R31.reuse, 0x1, P1 ;  /* 0x0000001f0f237211 */ /* 0x080fe200008f0eff */
[----:B------:R0:W-:Y:S01]  /*10560*/  STL.64 [R1+0x8a0], R38 ;  /* 0x0008a02601007387 */ /* 0x0001e20000100a00 */
[----:B------:R-:W-:-:S02]  /*10570*/  LEA.HI.X.SX32 R33, R16, R31, 0x1, P2 ;  /* 0x0000001f10217211 */ /* 0x000fc400010f0eff */
[----:B------:R-:W-:Y:S02]  /*10580*/  CS2R R88, SRZ ;  /* 0x0000000000587805 */ /* 0x000fe4000001ff00 */
[----:B------:R-:W-:Y:S01]  /*10590*/  LEA R14, P2, R19, R29, 0x1 ;  /* 0x0000001d130e7211 */ /* 0x000fe200078408ff */
[----:B------:R1:W-:Y:S01]  /*105a0*/  STL.64 [R1+0x898], R34 ;  /* 0x0008982201007387 */ /* 0x0003e20000100a00 */
[----:B------:R-:W-:Y:S02]  /*105b0*/  LEA R9, R37, R8, 0x3 ;  /* 0x0000000825097211 */ /* 0x000fe400078e18ff */
[----:B------:R-:W-:Y:S02]  /*105c0*/  CS2R R90, SRZ ;  /* 0x00000000005a7805 */ /* 0x000fe4000001ff00 */
[----:B------:R-:W-:Y:S01]  /*105d0*/  LEA.HI.X.SX32 R15, R19, R31, 0x1, P2 ;  /* 0x0000001f130f7211 */ /* 0x000fe200010f0eff */
[----:B------:R2:W-:Y:S01]  /*105e0*/  STL.64 [R1+0x890], R32 ;  /* 0x0008902001007387 */ /* 0x0005e20000100a00 */
[----:B------:R-:W-:Y:S01]  /*105f0*/  LEA R16, P2, R23, R29, 0x1 ;  /* 0x0000001d17107211 */ /* 0x000fe200078408ff */
[----:B------:R-:W-:Y:S01]  /*10600*/  IMAD R10, R37, 0x8, R9 ;  /* 0x00000008250a7824 */ /* 0x000fe200078e0209 */
[----:B------:R-:W-:Y:S01]  /*10610*/  MOV R232, 0xff800000 ;  /* 0xff80000000e87802 */ /* 0x000fe20000000f00 */
[----:B------:R3:W-:Y:S01]  /*10620*/  STL.64 [R1+0x878], R14 ;  /* 0x0008780e01007387 */ /* 0x0007e20000100a00 */
[----:B0-----:R-:W-:-:S02]  /*10630*/  CS2R R38, SRZ ;  /* 0x0000000000267805 */ /* 0x001fc4000001ff00 */
[----:B------:R-:W-:Y:S02]  /*10640*/  CS2R R92, SRZ ;  /* 0x00000000005c7805 */ /* 0x000fe4000001ff00 */
[----:B------:R-:W-:Y:S02]  /*10650*/  LEA R11, R37, R10, 0x3 ;  /* 0x0000000a250b7211 */ /* 0x000fe400078e18ff */
[----:B------:R-:W-:Y:S02]  /*10660*/  CS2R R94, SRZ ;  /* 0x00000000005e7805 */ /* 0x000fe4000001ff00 */
[----:B-1----:R-:W-:Y:S02]  /*10670*/  LEA R34, P0, R17, R29, 0x1 ;  /* 0x0000001d11227211 */ /* 0x002fe400078008ff */
[----:B------:R-:W-:Y:S02]  /*10680*/  CS2R R96, SRZ ;  /* 0x0000000000607805 */ /* 0x000fe4000001ff00 */
[----:B------:R-:W-:-:S02]  /*10690*/  LEA R13, R37, R11, 0x3 ;  /* 0x0000000b250d7211 */ /* 0x000fc400078e18ff */
[----:B------:R-:W-:Y:S02]  /*106a0*/  CS2R R98, SRZ ;  /* 0x0000000000627805 */ /* 0x000fe4000001ff00 */
[C---:B--2---:R-:W-:Y:S02]  /*106b0*/  LEA R32, P1, R18.reuse, R29, 0x1 ;  /* 0x0000001d12207211 */ /* 0x044fe400078208ff */
[----:B------:R-:W-:Y:S02]  /*106c0*/  CS2R R100, SRZ ;  /* 0x0000000000647805 */ /* 0x000fe4000001ff00 */
[-C--:B------:R-:W-:Y:S01]  /*106d0*/  LEA.HI.X.SX32 R35, R17, R31.reuse, 0x1, P0 ;  /* 0x0000001f11237211 */ /* 0x080fe200000f0eff */
[----:B---3--:R-:W-:Y:S01]  /*106e0*/  IMAD R14, R37, 0x8, R13 ;  /* 0x00000008250e7824 */ /* 0x008fe200078e020d */
[----:B------:R-:W-:Y:S02]  /*106f0*/  LEA.HI.X.SX32 R33, R18, R31, 0x1, P1 ;  /* 0x0000001f12217211 */ /* 0x000fe400008f0eff */
[----:B------:R-:W-:-:S02]  /*10700*/  CS2R R102, SRZ ;  /* 0x0000000000667805 */ /* 0x000fc4000001ff00 */
[----:B------:R-:W-:Y:S01]  /*10710*/  LEA.HI.X.SX32 R17, R23, R31, 0x1, P2 ;  /* 0x0000001f17117211 */ /* 0x000fe200010f0eff */
[----:B------:R0:W-:Y:S01]  /*10720*/  STL.64 [R1+0x888], R34 ;  /* 0x0008882201007387 */ /* 0x0001e20000100a00 */
[C---:B------:R-:W-:Y:S02]  /*10730*/  LEA R18, P2, R26.reuse, R29, 0x1 ;  /* 0x0000001d1a127211 */ /* 0x040fe400078408ff */
[----:B------:R-:W-:Y:S02]  /*10740*/  CS2R R104, SRZ ;  /* 0x0000000000687805 */ /* 0x000fe4000001ff00 */
[----:B------:R-:W-:Y:S01]  /*10750*/  LEA R15, R37, R14, 0x3 ;  /* 0x0000000e250f7211 */ /* 0x000fe200078e18ff */
[----:B------:R1:W-:Y:S01]  /*10760*/  STL.64 [R1+0x880], R32 ;  /* 0x0008802001007387 */ /* 0x0003e20000100a00 */
[----:B------:R-:W-:Y:S02]  /*10770*/  LEA.HI.X.SX32 R19, R26, R31, 0x1, P2 ;  /* 0x0000001f1a137211 */ /* 0x000fe400010f0eff */
[----:B------:R-:W-:-:S02]  /*10780*/  CS2R R106, SRZ ;  /* 0x00000000006a7805 */ /* 0x000fc4000001ff00 */
[----:B------:R-:W-:Y:S01]  /*10790*/  CS2R R108, SRZ ;  /* 0x00000000006c7805 */ /* 0x000fe2000001ff00 */
[----:B------:R2:W-:Y:S01]  /*107a0*/  STL.64 [R1+0x860], R16 ;  /* 0x0008601001007387 */ /* 0x0005e20000100a00 */
[----:B------:R-:W-:Y:S02]  /*107b0*/  CS2R R110, SRZ ;  /* 0x00000000006e7805 */ /* 0x000fe4000001ff00 */
[----:B------:R-:W-:Y:S02]  /*107c0*/  CS2R R112, SRZ ;  /* 0x0000000000707805 */ /* 0x000fe4000001ff00 */
[----:B------:R-:W-:Y:S02]  /*107d0*/  CS2R R114, SRZ ;  /* 0x0000000000727805 */ /* 0x000fe4000001ff00 */
[----:B0-----:R-:W-:Y:S02]  /*107e0*/  LEA R34, P0, R21, R29, 0x1 ;  /* 0x0000001d15227211 */ /* 0x001fe400078008ff */
[----:B------:R-:W-:-:S02]  /*107f0*/  CS2R R116, SRZ ;  /* 0x0000000000747805 */ /* 0x000fc4000001ff00 */
[----:B------:R-:W-:Y:S02]  /*10800*/  CS2R R118, SRZ ;  /* 0x0000000000767805 */ /* 0x000fe4000001ff00 */
[----:B------:R-:W-:Y:S02]  /*10810*/  CS2R R120, SRZ ;  /* 0x0000000000787805 */ /* 0x000fe4000001ff00 */
[----:B-1----:R-:W-:Y:S02]  /*10820*/  LEA R32, P1, R22, R29, 0x1 ;  /* 0x0000001d16207211 */ /* 0x002fe400078208ff */
[----:B------:R-:W-:Y:S02]  /*10830*/  CS2R R122, SRZ ;  /* 0x00000000007a7805 */ /* 0x000fe4000001ff00 */
[----:B------:R-:W-:Y:S02]  /*10840*/  LEA.HI.X.SX32 R35, R21, R31, 0x1, P0 ;  /* 0x0000001f15237211 */ /* 0x000fe400000f0eff */
[----:B------:R-:W-:-:S02]  /*10850*/  CS2R R124, SRZ ;  /* 0x00000000007c7805 */ /* 0x000fc4000001ff00 */
[----:B------:R-:W-:Y:S02]  /*10860*/  LEA.HI.X.SX32 R33, R22, R31, 0x1, P1 ;  /* 0x0000001f16217211 */ /* 0x000fe400008f0eff */
[----:B------:R-:W-:Y:S02]  /*10870*/  CS2R R126, SRZ ;  /* 0x00000000007e7805 */ /* 0x000fe4000001ff00 */
[----:B------:R-:W-:Y:S01]  /*10880*/  LEA R22, P2, R27, R29, 0x1 ;  /* 0x0000001d1b167211 */ /* 0x000fe200078408ff */
[----:B------:R0:W-:Y:S01]  /*10890*/  STL.64 [R1+0x870], R34 ;  /* 0x0008702201007387 */ /* 0x0001e20000100a00 */
[----:B--2---:R-:W-:Y:S02]  /*108a0*/  LEA R16, R37, R15, 0x3 ;  /* 0x0000000f25107211 */ /* 0x004fe400078e18ff */
[----:B------:R-:W-:Y:S02]  /*108b0*/  CS2R R128, SRZ ;  /* 0x0000000000807805 */ /* 0x000fe4000001ff00 */
[----:B------:R-:W-:Y:S01]  /*108c0*/  LEA.HI.X.SX32 R23, R27, R31, 0x1, P2 ;  /* 0x0000001f1b177211 */ /* 0x000fe200010f0eff */
[----:B------:R1:W-:Y:S01]  /*108d0*/  STL.64 [R1+0x868], R32 ;  /* 0x0008682001007387 */ /* 0x0003e20000100a00 */
[----:B------:R-:W-:Y:S01]  /*108e0*/  SHF.L.U32 R21, R173, 0x3, RZ ;  /* 0x00000003ad157819 */ /* 0x000fe200000006ff */
[----:B------:R-:W-:Y:S01]  /*108f0*/  IMAD R17, R37, 0x8, R16 ;  /* 0x0000000825117824 */ /* 0x000fe200078e0210 */
[----:B------:R-:W-:Y:S01]  /*10900*/  CS2R R130, SRZ ;  /* 0x0000000000827805 */ /* 0x000fe2000001ff00 */
[----:B------:R2:W-:Y:S01]  /*10910*/  STL.64 [R1+0x848], R18 ;  /* 0x0008481201007387 */ /* 0x0005e20000100a00 */
[----:B------:R-:W-:-:S02]  /*10920*/  CS2R R132, SRZ ;  /* 0x0000000000847805 */ /* 0x000fc4000001ff00 */
[----:B------:R-:W-:Y:S02]  /*10930*/  CS2R R134, SRZ ;  /* 0x0000000000867805 */ /* 0x000fe4000001ff00 */
[----:B------:R-:W-:Y:S02]  /*10940*/  CS2R R136, SRZ ;  /* 0x0000000000887805 */ /* 0x000fe4000001ff00 */
[----:B0-----:R-:W-:Y:S02]  /*10950*/  LEA R34, P0, R24, R29, 0x1 ;  /* 0x0000001d18227211 */ /* 0x001fe400078008ff */
[----:B------:R-:W-:Y:S02]  /*10960*/  CS2R R138, SRZ ;  /* 0x00000000008a7805 */ /* 0x000fe4000001ff00 */
[----:B------:R-:W-:Y:S02]  /*10970*/  CS2R R140, SRZ ;  /* 0x00000000008c7805 */ /* 0x000fe4000001ff00 */
[----:B------:R-:W-:-:S02]  /*10980*/  CS2R R142, SRZ ;  /* 0x00000000008e7805 */ /* 0x000fc4000001ff00 */
[C---:B-1----:R-:W-:Y:S02]  /*10990*/  LEA R32, P1, R25.reuse, R29, 0x1 ;  /* 0x0000001d19207211 */ /* 0x042fe400078208ff */
[----:B------:R-:W-:Y:S02]  /*109a0*/  CS2R R144, SRZ ;  /* 0x0000000000907805 */ /* 0x000fe4000001ff00 */
[-C--:B------:R-:W-:Y:S02]  /*109b0*/  LEA.HI.X.SX32 R35, R24, R31.reuse, 0x1, P0 ;  /* 0x0000001f18237211 */ /* 0x080fe400000f0eff */
[----:B------:R-:W-:Y:S02]  /*109c0*/  CS2R R146, SRZ ;  /* 0x0000000000927805 */ /* 0x000fe4000001ff00 */
[----:B------:R-:W-:Y:S02]  /*109d0*/  LEA.HI.X.SX32 R33, R25, R31, 0x1, P1 ;  /* 0x0000001f19217211 */ /* 0x000fe400008f0eff */
[----:B------:R-:W-:-:S02]  /*109e0*/  CS2R R148, SRZ ;  /* 0x0000000000947805 */ /* 0x000fc4000001ff00 */
[----:B------:R-:W-:Y:S01]  /*109f0*/  LEA R24, P1, R5, R29, 0x1 ;  /* 0x0000001d05187211 */ /* 0x000fe200078208ff */
[----:B------:R0:W-:Y:S01]  /*10a00*/  STL.64 [R1+0x858], R34 ;  /* 0x0008582201007387 */ /* 0x0001e20000100a00 */
[----:B--2---:R-:W-:Y:S02]  /*10a10*/  LEA R18, R37, R17, 0x3 ;  /* 0x0000001125127211 */ /* 0x004fe400078e18ff */
[----:B------:R-:W-:Y:S02]  /*10a20*/  CS2R R150, SRZ ;  /* 0x0000000000967805 */ /* 0x000fe4000001ff00 */
[----:B------:R-:W-:Y:S01]  /*10a30*/  LEA.HI.X.SX32 R25, R5, R31, 0x1, P1 ;  /* 0x0000001f05197211 */ /* 0x000fe200008f0eff */
[----:B------:R1:W-:Y:S01]  /*10a40*/  STL.64 [R1+0x850], R32 ;  /* 0x0008502001007387 */ /* 0x0003e20000100a00 */
[C---:B------:R-:W-:Y:S01]  /*10a50*/  LEA R19, R37.reuse, R18, 0x3 ;  /* 0x0000001225137211 */ /* 0x040fe200078e18ff */
[----:B------:R-:W-:Y:S01]  /*10a60*/  UIADD3.64 UR12, UR4, 0x100, URZ ;  /* 0x00000100040c7897 */ /* 0x000fe2000fffe03f */
[----:B------:R-:W-:Y:S01]  /*10a70*/  LOP3.LUT R157, R20, 0x48, RZ, 0xfc, !PT ;  /* 0x00000048149d7812 */ /* 0x000fe200078efcff */
[----:B------:R-:W-:Y:S01]  /*10a80*/  UMOV UR59, 0x40000040 ;  /* 0x40000040003b7882 */ /* 0x000fe20000000000 */
[----:B------:R-:W-:Y:S01]  /*10a90*/  UIADD3.64 UR12, UR4, 0x1200, URZ ;  /* 0x00001200040c7897 */ /* 0x000fe2000fffe03f */
[----:B------:R-:W-:Y:S01]  /*10aa0*/  IMAD R5, R37, 0x8, R19 ;  /* 0x0000000825057824 */ /* 0x000fe200078e0213 */
[----:B------:R-:W-:Y:S01]  /*10ab0*/  UIADD3.64 UR16, UR4, 0x1280, URZ ;  /* 0x0000128004107897 */ /* 0x000fe2000fffe03f */
[----:B0-----:R-:W-:Y:S01]  /*10ac0*/  CS2R R34, SRZ ;  /* 0x0000000000227805 */ /* 0x001fe2000001ff00 */
[----:B------:R-:W-:-:S02]  /*10ad0*/  UIADD3.64 UR20, UR4, 0x1300, URZ ;  /* 0x0000130004147897 */ /* 0x000fc4000fffe03f */
[----:B------:R-:W-:Y:S01]  /*10ae0*/  UIADD3.64 UR24, UR4, 0x1380, URZ ;  /* 0x0000138004187897 */ /* 0x000fe2000fffe03f */
[C---:B-1----:R-:W-:Y:S01]  /*10af0*/  LEA R32, P0, R6.reuse, R29, 0x1 ;  /* 0x0000001d06207211 */ /* 0x042fe200078008ff */
[----:B------:R-:W-:Y:S02]  /*10b00*/  UIADD3.64 UR28, UR4, 0x1400, URZ ;  /* 0x00001400041c7897 */ /* 0x000fe4000fffe03f */
[----:B------:R-:W-:Y:S01]  /*10b10*/  UIADD3.64 UR32, UR4, 0x1480, URZ ;  /* 0x0000148004207897 */ /* 0x000fe2000fffe03f */
[----:B------:R-:W-:Y:S01]  /*10b20*/  LEA.HI.X.SX32 R33, R6, R31, 0x1, P0 ;  /* 0x0000001f06217211 */ /* 0x000fe200000f0eff */
[----:B------:R-:W-:Y:S01]  /*10b30*/  UIADD3.64 UR36, UR4, 0x1500, URZ ;  /* 0x0000150004247897 */ /* 0x000fe2000fffe03f */
[----:B------:R-:W-:Y:S01]  /*10b40*/  LEA R6, R37, R5, 0x3 ;  /* 0x0000000525067211 */ /* 0x000fe200078e18ff */
[----:B------:R-:W-:Y:S02]  /*10b50*/  UIADD3.64 UR40, UR4, 0x1580, URZ ;  /* 0x0000158004287897 */ /* 0x000fe4000fffe03f */
[----:B------:R0:W-:Y:S01]  /*10b60*/  STL.64 [R1+0x840], R32 ;  /* 0x0008402001007387 */ /* 0x0001e20000100a00 */
[----:B------:R-:W-:-:S02]  /*10b70*/  UIADD3.64 UR44, UR4, 0x1600, URZ ;  /* 0x00001600042c7897 */ /* 0x000fc4000fffe03f */
[----:B------:R-:W-:Y:S01]  /*10b80*/  UIADD3.64 UR48, UR4, 0x1680, URZ ;  /* 0x0000168004307897 */ /* 0x000fe2000fffe03f */
[----:B------:R1:W-:Y:S01]  /*10b90*/  STL.64 [R1+0x838], R24 ;  /* 0x0008381801007387 */ /* 0x0003e20000100a00 */
[----:B------:R-:W-:Y:S02]  /*10ba0*/  UIADD3.64 UR52, UR4, 0x1700, URZ ;  /* 0x0000170004347897 */ /* 0x000fe4000fffe03f */
[----:B------:R-:W-:Y:S01]  /*10bb0*/  UIADD3.64 UR22, UR6, 0x284, URZ ;  /* 0x0000028406167897 */ /* 0x000fe2000fffe03f */
[----:B------:R2:W-:Y:S01]  /*10bc0*/  STL.64 [R1+0x830], R22 ;  /* 0x0008301601007387 */ /* 0x0005e20000100a00 */
[----:B------:R-:W-:Y:S02]  /*10bd0*/  UIADD3.64 UR26, UR6, 0x2fe, URZ ;  /* 0x000002fe061a7897 */ /* 0x000fe4000fffe03f */
[----:B------:R-:W-:Y:S01]  /*10be0*/  UIADD3.64 UR30, UR6, 0x300, URZ ;  /* 0x00000300061e7897 */ /* 0x000fe2000fffe03f */
[----:B0-----:R-:W-:Y:S01]  /*10bf0*/  LEA R32, P0, R0, R29, 0x1 ;  /* 0x0000001d00207211 */ /* 0x001fe200078008ff */
[----:B------:R-:W-:-:S02]  /*10c00*/  UIADD3.64 UR34, UR6, 0x302, URZ ;  /* 0x0000030206227897 */ /* 0x000fc4000fffe03f */
[----:B------:R-:W-:Y:S01]  /*10c10*/  UIADD3.64 UR38, UR6, 0x304, URZ ;  /* 0x0000030406267897 */ /* 0x000fe2000fffe03f */
[----:B-1----:R-:W-:Y:S01]  /*10c20*/  LEA R24, P1, R2, R29, 0x1 ;  /* 0x0000001d02187211 */ /* 0x002fe200078208ff */
[----:B------:R-:W-:Y:S01]  /*10c30*/  UIADD3.64 UR42, UR6, 0x37e, URZ ;  /* 0x0000037e062a7897 */ /* 0x000fe2000fffe03f */
[----:B------:R-:W-:Y:S01]  /*10c40*/  LEA.HI.X.SX32 R33, R0, R31, 0x1, P0 ;  /* 0x0000001f00217211 */ /* 0x000fe200000f0eff */
[----:B------:R-:W-:Y:S01]  /*10c50*/  UIADD3.64 UR46, UR6, 0x380, URZ ;  /* 0x00000380062e7897 */ /* 0x000fe2000fffe03f */
[C---:B--2---:R-:W-:Y:S01]  /*10c60*/  LEA R22, P2, R3.reuse, R29, 0x1 ;  /* 0x0000001d03167211 */ /* 0x044fe200078408ff */
[----:B------:R-:W-:Y:S01]  /*10c70*/  UIADD3.64 UR50, UR6, 0x382, URZ ;  /* 0x0000038206327897 */ /* 0x000fe2000fffe03f */
[-C--:B------:R-:W-:Y:S01]  /*10c80*/  LEA.HI.X.SX32 R25, R2, R31.reuse, 0x1, P1 ;  /* 0x0000001f02197211 */ /* 0x080fe200008f0eff */
[----:B------:R0:W-:Y:S01]  /*10c90*/  STL.64 [R1+0x828], R32 ;  /* 0x0008282001007387 */ /* 0x0001e20000100a00 */
[----:B------:R-:W-:Y:S01]  /*10ca0*/  LEA.HI.X.SX32 R23, R3, R31, 0x1, P2 ;  /* 0x0000001f03177211 */ /* 0x000fe200010f0eff */
[----:B------:R-:W-:Y:S01]  /*10cb0*/  UIADD3.64 UR54, UR6, 0x384, URZ ;  /* 0x0000038406367897 */ /* 0x000fe2000fffe03f */
[----:B------:R-:W-:Y:S01]  /*10cc0*/  LEA R26, P0, R4, R29, 0x1 ;  /* 0x0000001d041a7211 */ /* 0x000fe200078008ff */
[----:B------:R1:W-:Y:S01]  /*10cd0*/  STL.64 [R1+0x820], R24 ;  /* 0x0008201801007387 */ /* 0x0003e20000100a00 */
[----:B------:R-:W-:-:S02]  /*10ce0*/  LEA R0, R37, R6, 0x3 ;  /* 0x0000000625007211 */ /* 0x000fc400078e18ff */
[----:B------:R-:W-:Y:S01]  /*10cf0*/  LEA.HI.X.SX32 R27, R4, R31, 0x1, P0 ;  /* 0x0000001f041b7211 */ /* 0x000fe200000f0eff */
[----:B------:R2:W-:Y:S02]  /*10d00*/  STL.64 [R1+0x818], R22 ;  /* 0x0008181601007387 */ /* 0x0005e40000100a00 */
[C---:B------:R-:W-:Y:S02]  /*10d10*/  IMAD R2, R37.reuse, 0x8, R0 ;  /* 0x0000000825027824 */ /* 0x040fe400078e0200 */
[----:B------:R3:W-:Y:S01]  /*10d20*/  STL.64 [R1+0x810], R26 ;  /* 0x0008101a01007387 */ /* 0x0007e20000100a00 */
[----:B0-----:R-:W-:Y:S02]  /*10d30*/  CS2R R32, SRZ ;  /* 0x0000000000207805 */ /* 0x001fe4000001ff00 */
[----:B------:R-:W-:Y:S02]  /*10d40*/  LEA R3, R37, R2, 0x3 ;  /* 0x0000000225037211 */ /* 0x000fe400078e18ff */
[----:B-1----:R-:W-:-:S02]  /*10d50*/  LEA R24, P1, R7, R29, 0x1 ;  /* 0x0000001d07187211 */ /* 0x002fc400078208ff */
[----:B------:R-:W-:Y:S02]  /*10d60*/  LEA R4, R37, R3, 0x3 ;  /* 0x0000000325047211 */ /* 0x000fe400078e18ff */
[C---:B--2---:R-:W-:Y:S02]  /*10d70*/  LEA R22, P2, R8.reuse, R29, 0x1 ;  /* 0x0000001d08167211 */ /* 0x044fe400078408ff */
[-C--:B------:R-:W-:Y:S01]  /*10d80*/  LEA.HI.X.SX32 R25, R7, R31.reuse, 0x1, P1 ;  /* 0x0000001f07197211 */ /* 0x080fe200008f0eff */
[----:B------:R-:W-:Y:S01]  /*10d90*/  IMAD R7, R37, 0x8, R4 ;  /* 0x0000000825077824 */ /* 0x000fe200078e0204 */
[----:B------:R-:W-:Y:S02]  /*10da0*/  LEA.HI.X.SX32 R23, R8, R31, 0x1, P2 ;  /* 0x0000001f08177211 */ /* 0x000fe400010f0eff */
[----:B---3--:R-:W-:Y:S01]  /*10db0*/  LEA R26, P0, R9, R29, 0x1 ;  /* 0x0000001d091a7211 */ /* 0x008fe200078008ff */
[----:B------:R0:W-:Y:S01]  /*10dc0*/  STL.64 [R1+0x808], R24 ;  /* 0x0008081801007387 */ /* 0x0001e20000100a00 */
[----:B------:R-:W-:-:S02]  /*10dd0*/  LEA R8, R37, R7, 0x3 ;  /* 0x0000000725087211 */ /* 0x000fc400078e18ff */
[----:B------:R-:W-:Y:S01]  /*10de0*/  LEA.HI.X.SX32 R27, R9, R31, 0x1, P0 ;  /* 0x0000001f091b7211 */ /* 0x000fe200000f0eff */
[----:B------:R1:W-:Y:S01]  /*10df0*/  STL.64 [R1+0x800], R22 ;  /* 0x0008001601007387 */ /* 0x0003e20000100a00 */
[----:B------:R-:W-:-:S03]  /*10e00*/  LEA R9, R37, R8, 0x3 ;  /* 0x0000000825097211 */ /* 0x000fc600078e18ff */
[----:B------:R2:W-:Y:S01]  /*10e10*/  STL.64 [R1+0x7f8], R26 ;  /* 0x0007f81a01007387 */ /* 0x0005e20000100a00 */
[CC--:B0-----:R-:W-:Y:S02]  /*10e20*/  LEA R24, P1, R10.reuse, R29.reuse, 0x1 ;  /* 0x0000001d0a187211 */ /* 0x0c1fe400078208ff */
[----:B-1----:R-:W-:Y:S02]  /*10e30*/  LEA R22, P2, R11, R29, 0x1 ;  /* 0x0000001d0b167211 */ /* 0x002fe400078408ff */
[-C--:B------:R-:W-:Y:S01]  /*10e40*/  LEA.HI.X.SX32 R25, R10, R31.reuse, 0x1, P1 ;  /* 0x0000001f0a197211 */ /* 0x080fe200008f0eff */
[----:B------:R-:W-:Y:S01]  /*10e50*/  IMAD R10, R37, 0x8, R9 ;  /* 0x00000008250a7824 */ /* 0x000fe200078e0209 */
[----:B------:R-:W-:Y:S02]  /*10e60*/  LEA.HI.X.SX32 R23, R11, R31, 0x1, P2 ;  /* 0x0000001f0b177211 */ /* 0x000fe400010f0eff */
[----:B--2---:R-:W-:Y:S01]  /*10e70*/  LEA R26, P0, R13, R29, 0x1 ;  /* 0x0000001d0d1a7211 */ /* 0x004fe200078008ff */
[----:B------:R0:W-:Y:S01]  /*10e80*/  STL.64 [R1+0x7f0], R24 ;  /* 0x0007f01801007387 */ /* 0x0001e20000100a00 */
[----:B------:R-:W-:-:S02]  /*10e90*/  LEA R11, R37, R10, 0x3 ;  /* 0x0000000a250b7211 */ /* 0x000fc400078e18ff */
[----:B------:R-:W-:Y:S01]  /*10ea0*/  LEA.HI.X.SX32 R27, R13, R31, 0x1, P0 ;  /* 0x0000001f0d1b7211 */ /* 0x000fe200000f0eff */
[----:B------:R1:W-:Y:S01]  /*10eb0*/  STL.64 [R1+0x7e8], R22 ;  /* 0x0007e81601007387 */ /* 0x0003e20000100a00 */
[----:B------:R-:W-:-:S03]  /*10ec0*/  LEA R13, R37, R11, 0x3 ;  /* 0x0000000b250d7211 */ /* 0x000fc600078e18ff */
[----:B------:R2:W-:Y:S01]  /*10ed0*/  STL.64 [R1+0x7e0], R26 ;  /* 0x0007e01a01007387 */ /* 0x0005e20000100a00 */
[CC--:B0-----:R-:W-:Y:S02]  /*10ee0*/  LEA R24, P1, R14.reuse, R29.reuse, 0x1 ;  /* 0x0000001d0e187211 */ /* 0x0c1fe400078208ff */
[C---:B-1----:R-:W-:Y:S02]  /*10ef0*/  LEA R22, P2, R15.reuse, R29, 0x1 ;  /* 0x0000001d0f167211 */ /* 0x042fe400078408ff */
[-C--:B------:R-:W-:Y:S02]  /*10f00*/  LEA.HI.X.SX32 R25, R14, R31.reuse, 0x1, P1 ;  /* 0x0000001f0e197211 */ /* 0x080fe400008f0eff */
[----:B------:R-:W-:Y:S02]  /*10f10*/  LEA.HI.X.SX32 R23, R15, R31, 0x1, P2 ;  /* 0x0000001f0f177211 */ /* 0x000fe400010f0eff */
[C---:B--2---:R-:W-:Y:S01]  /*10f20*/  LEA R26, P0, R16.reuse, R29, 0x1 ;  /* 0x0000001d101a7211 */ /* 0x044fe200078008ff */
[----:B------:R0:W-:Y:S03]  /*10f30*/  STL.64 [R1+0x7d8], R24 ;  /* 0x0007d81801007387 */ /* 0x0001e60000100a00 */
[----:B------:R-:W-:Y:S01]  /*10f40*/  LEA.HI.X.SX32 R27, R16, R31, 0x1, P0 ;  /* 0x0000001f101b7211 */ /* 0x000fe200000f0eff */
[----:B------:R1:W-:Y:S04]  /*10f50*/  STL.64 [R1+0x7d0], R22 ;  /* 0x0007d01601007387 */ /* 0x0003e80000100a00 */
[----:B------:R2:W-:Y:S01]  /*10f60*/  STL.64 [R1+0x7c8], R26 ;  /* 0x0007c81a01007387 */ /* 0x0005e20000100a00 */
[----:B0-----:R-:W-:-:S02]  /*10f70*/  LEA R24, P1, R17, R29, 0x1 ;  /* 0x0000001d11187211 */ /* 0x001fc400078208ff */
[C---:B-1----:R-:W-:Y:S02]  /*10f80*/  LEA R22, P2, R18.reuse, R29, 0x1 ;  /* 0x0000001d12167211 */ /* 0x042fe400078408ff */
[-C--:B------:R-:W-:Y:S02]  /*10f90*/  LEA.HI.X.SX32 R25, R17, R31.reuse, 0x1, P1 ;  /* 0x0000001f11197211 */ /* 0x080fe400008f0eff */
[----:B------:R-:W-:Y:S02]  /*10fa0*/  LEA.HI.X.SX32 R23, R18, R31, 0x1, P2 ;  /* 0x0000001f12177211 */ /* 0x000fe400010f0eff */
[----:B--2---:R-:W-:Y:S02]  /*10fb0*/  CS2R R26, SRZ ;  /* 0x00000000001a7805 */ /* 0x004fe4000001ff00 */
[CC--:B------:R-:W-:Y:S02]  /*10fc0*/  LEA R16, P1, R5.reuse, R29.reuse, 0x1 ;  /* 0x0000001d05107211 */ /* 0x0c0fe400078208ff */
[C---:B------:R-:W-:Y:S01]  /*10fd0*/  LEA R14, P2, R6.reuse, R29, 0x1 ;  /* 0x0000001d060e7211 */ /* 0x040fe200078408ff */
[----:B------:R0:W-:Y:S01]  /*10fe0*/  STL.64 [R1+0x7b8], R22 ;  /* 0x0007b81601007387 */ /* 0x0001e20000100a00 */
[-C--:B------:R-:W-:Y:S01]  /*10ff0*/  LEA.HI.X.SX32 R17, R5, R31.reuse, 0x1, P1 ;  /* 0x0000001f05117211 */ /* 0x080fe200008f0eff */
[C---:B------:R-:W-:Y:S01]  /*11000*/  IMAD R5, R37.reuse, 0x8, R13 ;  /* 0x0000000825057824 */ /* 0x040fe200078e020d */
[----:B------:R-:W-:Y:S01]  /*11010*/  LEA.HI.X.SX32 R15, R6, R31, 0x1, P2 ;  /* 0x0000001f060f7211 */ /* 0x000fe200010f0eff */
[----:B------:R1:W-:Y:S03]  /*11020*/  STL.64 [R1+0x7c0], R24 ;  /* 0x0007c01801007387 */ /* 0x0003e60000100a00 */
[----:B------:R-:W-:-:S02]  /*11030*/  LEA R6, R37, R5, 0x3 ;  /* 0x0000000525067211 */ /* 0x000fc400078e18ff */
[----:B0-----:R-:W-:-:S04]  /*11040*/  LEA R22, P0, R19, R29, 0x1 ;  /* 0x0000001d13167211 */ /* 0x001fc800078008ff */
[----:B------:R-:W-:Y:S02]  /*11050*/  LEA.HI.X.SX32 R23, R19, R31, 0x1, P0 ;  /* 0x0000001f13177211 */ /* 0x000fe400000f0eff */
[----:B-1----:R-:W-:Y:S02]  /*11060*/  CS2R R24, SRZ ;  /* 0x0000000000187805 */ /* 0x002fe4000001ff00 */
[C---:B------:R-:W-:Y:S01]  /*11070*/  LEA R18, P0, R0.reuse, R29, 0x1 ;  /* 0x0000001d00127211 */ /* 0x040fe200078008ff */
[----:B------:R0:W-:Y:S03]  /*11080*/  STL.64 [R1+0x7b0], R22 ;  /* 0x0007b01601007387 */ /* 0x0001e60000100a00 */
[----:B------:R-:W-:Y:S02]  /*11090*/  LEA.HI.X.SX32 R19, R0, R31, 0x1, P0 ;  /* 0x0000001f00137211 */ /* 0x000fe400000f0eff */
[----:B------:R-:W-:Y:S01]  /*110a0*/  LEA R0, R37, R6, 0x3 ;  /* 0x0000000625007211 */ /* 0x000fe200078e18ff */
[----:B------:R1:W-:Y:S04]  /*110b0*/  STL.64 [R1+0x7a8], R16 ;  /* 0x0007a81001007387 */ /* 0x0003e80000100a00 */
[----:B------:R2:W-:Y:S04]  /*110c0*/  STL.64 [R1+0x7a0], R14 ;  /* 0x0007a00e01007387 */ /* 0x0005e80000100a00 */
[----:B------:R3:W-:Y:S01]  /*110d0*/  STL.64 [R1+0x798], R18 ;  /* 0x0007981201007387 */ /* 0x0007e20000100a00 */
[----:B0-----:R-:W-:-:S02]  /*110e0*/  IMAD R22, R173, 0x9, RZ ;  /* 0x00000009ad167824 */ /* 0x001fc400078e02ff */
[----:B------:R-:W-:Y:S01]  /*110f0*/  IMAD R23, R173, 0xa, RZ ;  /* 0x0000000aad177824 */ /* 0x000fe200078e02ff */
[CC--:B-1----:R-:W-:Y:S02]  /*11100*/  LEA R16, P1, R2.reuse, R29.reuse, 0x1 ;  /* 0x0000001d02107211 */ /* 0x0c2fe400078208ff */
[----:B--2---:R-:W-:Y:S02]  /*11110*/  LEA R14, P2, R3, R29, 0x1 ;  /* 0x0000001d030e7211 */ /* 0x004fe400078408ff */
        /* <DEDUP_REMOVED lines=12> */
[-C--:B------:R-:W-:Y:S01]  /*111e0*/  LEA.HI.X.SX32 R17, R7, R31.reuse, 0x1, P1 ;  /* 0x0000001f07117211 */ /* 0x080fe200008f0eff */
[----:B------:R-:W-:Y:S01]  /*111f0*/  IMAD R7, R37, 0x8, R4 ;  /* 0x0000000825077824 */ /* 0x000fe200078e0204 */
[----:B------:R-:W-:Y:S02]  /*11200*/  LEA.HI.X.SX32 R15, R8, R31, 0x1, P2 ;  /* 0x0000001f080f7211 */ /* 0x000fe400010f0eff */
[----:B--2---:R-:W-:Y:S01]  /*11210*/  LEA R18, P0, R9, R29, 0x1 ;  /* 0x0000001d09127211 */ /* 0x004fe200078008ff */
[----:B------:R0:W-:Y:S01]  /*11220*/  STL.64 [R1+0x778], R16 ;  /* 0x0007781001007387 */ /* 0x0001e20000100a00 */
[----:B------:R-:W-:-:S02]  /*11230*/  LEA R8, R37, R7, 0x3 ;  /* 0x0000000725087211 */ /* 0x000fc400078e18ff */
[----:B------:R-:W-:Y:S01]  /*11240*/  LEA.HI.X.SX32 R19, R9, R31, 0x1, P0 ;  /* 0x0000001f09137211 */ /* 0x000fe200000f0eff */
[----:B------:R1:W-:Y:S04]  /*11250*/  STL.64 [R1+0x770], R14 ;  /* 0x0007700e01007387 */ /* 0x0003e80000100a00 */
[----:B------:R2:W-:Y:S01]  /*11260*/  STL.64 [R1+0x768], R18 ;  /* 0x0007681201007387 */ /* 0x0005e20000100a00 */
[CC--:B0-----:R-:W-:Y:S02]  /*11270*/  LEA R16, P1, R10.reuse, R29.reuse, 0x1 ;  /* 0x0000001d0a107211 */ /* 0x0c1fe400078208ff */
[----:B-1----:R-:W-:Y:S02]  /*11280*/  LEA R14, P2, R11, R29, 0x1 ;  /* 0x0000001d0b0e7211 */ /* 0x002fe400078408ff */
[----:B------:R-:W-:-:S02]  /*11290*/  LEA.HI.X.SX32 R17, R10, R31, 0x1, P1 ;  /* 0x0000001f0a117211 */ /* 0x000fc400008f0eff */
[----:B------:R-:W-:Y:S02]  /*112a0*/  LEA.HI.X.SX32 R15, R11, R31, 0x1, P2 ;  /* 0x0000001f0b0f7211 */ /* 0x000fe400010f0eff */
[C---:B--2---:R-:W-:Y:S01]  /*112b0*/  LEA R18, P0, R13.reuse, R29, 0x1 ;  /* 0x0000001d0d127211 */ /* 0x044fe200078008ff */
[----:B------:R0:W-:Y:S03]  /*112c0*/  STL.64 [R1+0x760], R16 ;  /* 0x0007601001007387 */ /* 0x0001e60000100a00 */
[----:B------:R-:W-:Y:S01]  /*112d0*/  LEA.HI.X.SX32 R19, R13, R31, 0x1, P0 ;  /* 0x0000001f0d137211 */ /* 0x000fe200000f0eff */
[----:B------:R1:W-:Y:S01]  /*112e0*/  STL.64 [R1+0x758], R14 ;  /* 0x0007580e01007387 */ /* 0x0003e20000100a00 */
[----:B------:R-:W-:-:S03]  /*112f0*/  LOP3.LUT R13, R12, 0x60, RZ, 0x3c, !PT ;  /* 0x000000600c0d7812 */ /* 0x000fc600078e3cff */
[----:B------:R2:W-:Y:S01]  /*11300*/  STL.64 [R1+0x750], R18 ;  /* 0x0007501201007387 */ /* 0x0005e20000100a00 */
[----:B------:R-:W-:Y:S02]  /*11310*/  IADD3 R13, R220, R13, RZ ;  /* 0x0000000ddc0d7210 */ /* 0x000fe40007ffe0ff */
[CC--:B0-----:R-:W-:Y:S02]  /*11320*/  LEA R16, P1, R5.reuse, R29.reuse, 0x1 ;  /* 0x0000001d05107211 */ /* 0x0c1fe400078208ff */
[C---:B-1----:R-:W-:Y:S02]  /*11330*/  LEA R14, P2, R6.reuse, R29, 0x1 ;  /* 0x0000001d060e7211 */ /* 0x042fe400078408ff */
[-C--:B------:R-:W-:Y:S02]  /*11340*/  LEA.HI.X.SX32 R17, R5, R31.reuse, 0x1, P1 ;  /* 0x0000001f05117211 */ /* 0x080fe400008f0eff */
[----:B------:R-:W-:Y:S02]  /*11350*/  LEA.HI.X.SX32 R15, R6, R31, 0x1, P2 ;  /* 0x0000001f060f7211 */ /* 0x000fe400010f0eff */
[----:B------:R-:W-:Y:S01]  /*11360*/  LEA R5, R37, R8, 0x3 ;  /* 0x0000000825057211 */ /* 0x000fe200078e18ff */
[----:B------:R0:W-:Y:S01]  /*11370*/  STL.64 [R1+0x748], R16 ;  /* 0x0007481001007387 */ /* 0x0001e20000100a00 */
[----:B------:R-:W-:-:S02]  /*11380*/  LEA R10, P2, R3, R29, 0x1 ;  /* 0x0000001d030a7211 */ /* 0x000fc400078408ff */
[----:B--2---:R-:W-:Y:S01]  /*11390*/  LOP3.LUT R18, R12, 0x10, RZ, 0x3c, !PT ;  /* 0x000000100c127812 */ /* 0x004fe200078e3cff */
[----:B------:R1:W-:Y:S01]  /*113a0*/  STL.64 [R1+0x740], R14 ;  /* 0x0007400e01007387 */ /* 0x0003e20000100a00 */
[----:B------:R-:W-:Y:S01]  /*113b0*/  LEA.HI.X.SX32 R11, R3, R31, 0x1, P2 ;  /* 0x0000001f030b7211 */ /* 0x000fe200010f0eff */
[----:B------:R-:W-:Y:S01]  /*113c0*/  IMAD R6, R37, 0x8, R5 ;  /* 0x0000000825067824 */ /* 0x000fe200078e0205 */
[C---:B------:R-:W-:Y:S02]  /*113d0*/  IADD3 R19, R220.reuse, R12, RZ ;  /* 0x0000000cdc137210 */ /* 0x040fe40007ffe0ff */
[----:B------:R-:W-:Y:S02]  /*113e0*/  IADD3 R18, R220, R18, RZ ;  /* 0x00000012dc127210 */ /* 0x000fe40007ffe0ff */
[-C--:B0-----:R-:W-:Y:S02]  /*113f0*/  LEA R16, P0, R0, R29.reuse, 0x1 ;  /* 0x0000001d00107211 */ /* 0x081fe400078008ff */
[----:B-1----:R-:W-:-:S02]  /*11400*/  LEA R14, P1, R2, R29, 0x1 ;  /* 0x0000001d020e7211 */ /* 0x002fc400078208ff */
[-C--:B------:R-:W-:Y:S02]  /*11410*/  LEA.HI.X.SX32 R17, R0, R31.reuse, 0x1, P0 ;  /* 0x0000001f00117211 */ /* 0x080fe400000f0eff */
[----:B------:R-:W-:Y:S02]  /*11420*/  LEA.HI.X.SX32 R15, R2, R31, 0x1, P1 ;  /* 0x0000001f020f7211 */ /* 0x000fe400008f0eff */
[C---:B------:R-:W-:Y:S01]  /*11430*/  LEA R0, R37.reuse, R6, 0x3 ;  /* 0x0000000625007211 */ /* 0x040fe200078e18ff */
[----:B------:R0:W-:Y:S03]  /*11440*/  STL.64 [R1+0x738], R16 ;  /* 0x0007381001007387 */ /* 0x0001e60000100a00 */
[C---:B------:R-:W-:Y:S01]  /*11450*/  LEA R2, R37.reuse, R0, 0x3 ;  /* 0x0000000025027211 */ /* 0x040fe200078e18ff */
[----:B------:R1:W-:Y:S04]  /*11460*/  STL.64 [R1+0x730], R14 ;  /* 0x0007300e01007387 */ /* 0x0003e80000100a00 */
[----:B------:R2:W-:Y:S01]  /*11470*/  STL.64 [R1+0x728], R10 ;  /* 0x0007280a01007387 */ /* 0x0005e20000100a00 */
[----:B------:R-:W-:Y:S01]  /*11480*/  IMAD R3, R37, 0x8, R2 ;  /* 0x0000000825037824 */ /* 0x000fe200078e0202 */
[----:B0-----:R-:W-:-:S02]  /*11490*/  LEA R16, P0, R4, R29, 0x1 ;  /* 0x0000001d04107211 */ /* 0x001fc400078008ff */
[C---:B-1----:R-:W-:Y:S02]  /*114a0*/  LEA R14, P1, R7.reuse, R29, 0x1 ;  /* 0x0000001d070e7211 */ /* 0x042fe400078208ff */
[----:B------:R-:W-:Y:S02]  /*114b0*/  LEA.HI.X.SX32 R17, R4, R31, 0x1, P0 ;  /* 0x0000001f04117211 */ /* 0x000fe400000f0eff */
[C---:B--2---:R-:W-:Y:S02]  /*114c0*/  LEA R10, P2, R8.reuse, R29, 0x1 ;  /* 0x0000001d080a7211 */ /* 0x044fe400078408ff */
[-C--:B------:R-:W-:Y:S01]  /*114d0*/  LEA.HI.X.SX32 R15, R7, R31.reuse, 0x1, P1 ;  /* 0x0000001f070f7211 */ /* 0x080fe200008f0eff */
[----:B------:R0:W-:Y:S01]  /*114e0*/  STL.64 [R1+0x720], R16 ;  /* 0x0007201001007387 */ /* 0x0001e20000100a00 */
[----:B------:R-:W-:Y:S02]  /*114f0*/  LEA.HI.X.SX32 R11, R8, R31, 0x1, P2 ;  /* 0x0000001f080b7211 */ /* 0x000fe400010f0eff */
[----:B------:R-:W-:Y:S01]  /*11500*/  LEA R4, R37, R3, 0x3 ;  /* 0x0000000325047211 */ /* 0x000fe200078e18ff */
[----:B------:R1:W-:Y:S04]  /*11510*/  STL.64 [R1+0x718], R14 ;  /* 0x0007180e01007387 */ /* 0x0003e80000100a00 */
[----:B------:R2:W-:Y:S01]  /*11520*/  STL.64 [R1+0x710], R10 ;  /* 0x0007100a01007387 */ /* 0x0005e20000100a00 */
[----:B0-----:R-:W-:-:S02]  /*11530*/  LEA R16, P0, R5, R29, 0x1 ;  /* 0x0000001d05107211 */ /* 0x001fc400078008ff */
[----:B-1----:R-:W-:Y:S02]  /*11540*/  LEA R14, P1, R6, R29, 0x1 ;  /* 0x0000001d060e7211 */ /* 0x002fe400078208ff */
[----:B------:R-:W-:Y:S02]  /*11550*/  LEA.HI.X.SX32 R17, R5, R31, 0x1, P0 ;  /* 0x0000001f05117211 */ /* 0x000fe400000f0eff */
[----:B--2---:R-:W-:Y:S02]  /*11560*/  LEA R10, P2, R0, R29, 0x1 ;  /* 0x0000001d000a7211 */ /* 0x004fe400078408ff */
[-C--:B------:R-:W-:Y:S01]  /*11570*/  LEA.HI.X.SX32 R15, R6, R31.reuse, 0x1, P1 ;  /* 0x0000001f060f7211 */ /* 0x080fe200008f0eff */
[----:B------:R-:W-:Y:S01]  /*11580*/  STL.64 [R1+0x708], R16 ;  /* 0x0007081001007387 */ /* 0x000fe20000100a00 */
[----:B------:R-:W-:Y:S02]  /*11590*/  LEA.HI.X.SX32 R11, R0, R31, 0x1, P2 ;  /* 0x0000001f000b7211 */ /* 0x000fe400010f0eff */
[----:B------:R-:W-:Y:S01]  /*115a0*/  LEA R0, R37, R4, 0x3 ;  /* 0x0000000425007211 */ /* 0x000fe200078e18ff */
[----:B------:R0:W-:Y:S01]  /*115b0*/  STL.64 [R1+0x700], R14 ;  /* 0x0007000e01007387 */ /* 0x0001e20000100a00 */
[----:B------:R-:W-:-:S02]  /*115c0*/  LEA R8, P2, R4, R29, 0x1 ;  /* 0x0000001d04087211 */ /* 0x000fc400078408ff */
[----:B------:R-:W-:Y:S02]  /*115d0*/  CS2R R36, SRZ ;  /* 0x0000000000247805 */ /* 0x000fe4000001ff00 */
[----:B------:R-:W-:Y:S01]  /*115e0*/  LEA R6, P3, R0, R29, 0x1 ;  /* 0x0000001d00067211 */ /* 0x000fe200078608ff */
[----:B------:R1:W-:Y:S01]  /*115f0*/  STL.64 [R1+0x6f8], R10 ;  /* 0x0006f80a01007387 */ /* 0x0003e20000100a00 */
[-C--:B------:R-:W-:Y:S01]  /*11600*/  LEA.HI.X.SX32 R9, R4, R31.reuse, 0x1, P2 ;  /* 0x0000001f04097211 */ /* 0x080fe200010f0eff */
[----:B------:R-:W-:Y:S01]  /*11610*/  IMAD.MOV.U32 R4, RZ, RZ, 0x3f800000 ;  /* 0x3f800000ff047424 */ /* 0x000fe200078e00ff */
[----:B------:R-:W-:Y:S02]  /*11620*/  LEA.HI.X.SX32 R7, R0, R31, 0x1, P3 ;  /* 0x0000001f00077211 */ /* 0x000fe400018f0eff */
[----:B------:R-:W-:Y:S02]  /*11630*/  MOV R0, 0x3f800000 ;  /* 0x3f80000000007802 */ /* 0x000fe40000000f00 */
[----:B------:R-:W-:-:S02]  /*11640*/  MOV R5, 0x3f800000 ;  /* 0x3f80000000057802 */ /* 0x000fc40000000f00 */
[-C--:B0-----:R-:W-:Y:S02]  /*11650*/  LEA R14, P0, R2, R29.reuse, 0x1 ;  /* 0x0000001d020e7211 */ /* 0x081fe400078008ff */
[----:B------:R-:W-:Y:S02]  /*11660*/  LOP3.LUT R17, R12, 0x20, RZ, 0x3c, !PT ;  /* 0x000000200c117812 */ /* 0x000fe400078e3cff */
[C---:B-1----:R-:W-:Y:S02]  /*11670*/  LEA R10, P1, R3.reuse, R29, 0x1 ;  /* 0x0000001d030a7211 */ /* 0x042fe400078208ff */
[-C--:B------:R-:W-:Y:S01]  /*11680*/  LEA.HI.X.SX32 R15, R2, R31.reuse, 0x1, P0 ;  /* 0x0000001f020f7211 */ /* 0x080fe200000f0eff */
[----:B------:R-:W-:Y:S01]  /*11690*/  IMAD.IADD R17, R220, 0x1, R17 ;  /* 0x00000001dc117824 */ /* 0x000fe200078e0211 */
[----:B------:R-:W-:Y:S02]  /*116a0*/  LEA.HI.X.SX32 R11, R3, R31, 0x1, P1 ;  /* 0x0000001f030b7211 */ /* 0x000fe400008f0eff */
[----:B------:R-:W-:-:S02]  /*116b0*/  CS2R R30, SRZ ;  /* 0x00000000001e7805 */ /* 0x000fc4000001ff00 */
[----:B------:R-:W-:Y:S01]  /*116c0*/  LOP3.LUT R3, R28, 0x7e, R216, 0x78, !PT ;  /* 0x0000007e1c037812 */ /* 0x000fe200078e78d8 */
[----:B------:R0:W-:Y:S01]  /*116d0*/  STL.64 [R1+0x6f0], R14 ;  /* 0x0006f00e01007387 */ /* 0x0001e20000100a00 */
[----:B------:R-:W-:Y:S02]  /*116e0*/  LOP3.LUT R16, R12, 0x30, RZ, 0x3c, !PT ;  /* 0x000000300c107812 */ /* 0x000fe400078e3cff */
[----:B------:R-:W-:Y:S02]  /*116f0*/  CS2R R28, SRZ ;  /* 0x00000000001c7805 */ /* 0x000fe4000001ff00 */
[----:B------:R-:W-:Y:S01]  /*11700*/  MOV R2, RZ ;  /* 0x000000ff00027202 */ /* 0x000fe20000000f00 */
[----:B------:R1:W-:Y:S01]  /*11710*/  STL.64 [R1+0x6e8], R10 ;  /* 0x0006e80a01007387 */ /* 0x0003e20000100a00 */
[C---:B------:R-:W-:Y:S01]  /*11720*/  IADD3 R16, R220.reuse, R16, RZ ;  /* 0x00000010dc107210 */ /* 0x040fe20007ffe0ff */
[----:B------:R-:W-:Y:S02]  /*11730*/  IMAD.IADD R3, R220, 0x1, R3 ;  /* 0x00000001dc037824 */ /* 0x000fe400078e0203 */
[----:B------:R2:W-:Y:S04]  /*11740*/  STL.64 [R1+0x6e0], R8 ;  /* 0x0006e00801007387 */ /* 0x0005e80000100a00 */
[----:B------:R3:W-:Y:S01]  /*11750*/  STL.64 [R1+0x6d8], R6 ;  /* 0x0006d80601007387 */ /* 0x0007e20000100a00 */
[----:B0-----:R-:W-:-:S02]  /*11760*/  LOP3.LUT R15, R12, 0x40, RZ, 0x3c, !PT ;  /* 0x000000400c0f7812 */ /* 0x001fc400078e3cff */
[C---:B------:R-:W-:Y:S01]  /*11770*/  LOP3.LUT R14, R12.reuse, 0x50, RZ, 0x3c, !PT ;  /* 0x000000500c0e7812 */ /* 0x040fe200078e3cff */
[----:B------:R0:W-:Y:S01]  /*11780*/  STL [R1+0x6d4], R0 ;  /* 0x0006d40001007387 */ /* 0x0001e20000100800 */
[C---:B-1----:R-:W-:Y:S01]  /*11790*/  IMAD R10, R173.reuse, 0x6, RZ ;  /* 0x00000006ad0a7824 */ /* 0x042fe200078e02ff */
[----:B------:R-:W-:Y:S01]  /*117a0*/  LOP3.LUT R12, R12, 0x70, RZ, 0x3c, !PT ;  /* 0x000000700c0c7812 */ /* 0x000fe200078e3cff */
[C---:B------:R-:W-:Y:S01]  /*117b0*/  IMAD R11, R173.reuse, 0x7, RZ ;  /* 0x00000007ad0b7824 */ /* 0x040fe200078e02ff */
[C---:B------:R-:W-:Y:S01]  /*117c0*/  IADD3 R15, R220.reuse, R15, RZ ;  /* 0x0000000fdc0f7210 */ /* 0x040fe20007ffe0ff */
[C---:B--2---:R-:W-:Y:S01]  /*117d0*/  IMAD.SHL.U32 R8, R173.reuse, 0x4, RZ ;  /* 0x00000004ad087824 */ /* 0x044fe200078e00ff */
[----:B------:R-:W-:Y:S01]  /*117e0*/  IADD3 R12, R220, R12, RZ ;  /* 0x0000000cdc0c7210 */ /* 0x000fe20007ffe0ff */
[C---:B------:R-:W-:Y:S01]  /*117f0*/  IMAD R9, R173.reuse, 0x5, RZ ;  /* 0x00000005ad097824 */ /* 0x040fe200078e02ff */
[----:B---3--:R-:W-:Y:S01]  /*11800*/  MOV R6, 0x3f800000 ;  /* 0x3f80000000067802 */ /* 0x008fe20000000f00 */
[----:B------:R-:W-:-:S02]  /*11810*/  IMAD R7, R173, 0x3, RZ ;  /* 0x00000003ad077824 */ /* 0x000fc400078e02ff */
[----:B------:R-:W-:Y:S02]  /*11820*/  IMAD.IADD R14, R220, 0x1, R14 ;  /* 0x00000001dc0e7824 */ /* 0x000fe400078e020e */
[----:B------:R1:W-:Y:S01]  /*11830*/  STL [R1+0x6d0], R6 ;  /* 0x0006d00601007387 */ /* 0x0003e20000100800 */
[----:B------:R-:W-:-:S03]  /*11840*/  IMAD.WIDE R160, R7, 0x2, R176 ;  /* 0x0000000207a07825 */ /* 0x000fc600078e02b0 */
[----:B------:R2:W-:Y:S01]  /*11850*/  STL [R1+0x6cc], R5 ;  /* 0x0006cc0501007387 */ /* 0x0005e20000100800 */
[----:B0-----:R-:W-:-:S03]  /*11860*/  IMAD.MOV.U32 R0, RZ, RZ, RZ ;  /* 0x000000ffff007224 */ /* 0x001fc600078e00ff */
[----:B------:R0:W-:Y:S01]  /*11870*/  STL [R1+0x6c8], R4 ;  /* 0x0006c80401007387 */ /* 0x0001e20000100800 */
[----:B-1----:R-:W-:-:S03]  /*11880*/  SHF.L.U32 R6, R173, 0x1, RZ ;  /* 0x00000001ad067819 */ /* 0x002fc600000006ff */
[----:B------:R-:W-:Y:S01]  /*11890*/  STL [R1+0x400], RZ ;  /* 0x000400ff01007387 */ /* 0x000fe20000100800 */
[----:B--2---:R-:W-:-:S03]  /*118a0*/  LOP3.LUT R5, R20, 0x40, RZ, 0xfc, !PT ;  /* 0x0000004014057812 */ /* 0x004fc600078efcff */
[----:B------:R-:W-:Y:S01]  /*118b0*/  STL [R1+0x404], RZ ;  /* 0x000404ff01007387 */ /* 0x000fe20000100800 */
[----:B------:R-:W-:Y:S02]  /*118c0*/  MOV R5, UR9 ;  /* 0x0000000900057c02 */ /* 0x000fe40008000f00 */
[----:B0-----:R-:W-:Y:S01]  /*118d0*/  LOP3.LUT R4, R20, 0x8, RZ, 0xfc, !PT ;  /* 0x0000000814047812 */ /* 0x001fe200078efcff */
[----:B------:R-:W-:Y:S01]  /*118e0*/  STL [R1+0x408], RZ ;  /* 0x000408ff01007387 */ /* 0x000fe20000100800 */
[----:B------:R-:W-:Y:S01]  /*118f0*/  IMAD.U32 R4, RZ, RZ, UR8 ;  /* 0x00000008ff047e24 */ /* 0x000fe2000f8e00ff */
[----:B------:R-:W-:Y:S02]  /*11900*/  UIADD3.64 UR8, UR4, 0x180, URZ ;  /* 0x0000018004087897 */ /* 0x000fe4000fffe03f */
[----:B------:R-:W-:Y:S01]  /*11910*/  STL [R1+0x40c], RZ ;  /* 0x00040cff01007387 */ /* 0x000fe20000100800 */
[----:B------:R-:W-:Y:S02]  /*11920*/  UIADD3.64 UR8, UR4, 0x280, URZ ;  /* 0x0000028004087897 */ /* 0x000fe4000fffe03f */
[----:B------:R-:W-:Y:S01]  /*11930*/  UIADD3.64 UR8, UR4, 0x380, URZ ;  /* 0x0000038004087897 */ /* 0x000fe2000fffe03f */
[----:B------:R-:W-:Y:S01]  /*11940*/  STL [R1+0x410], RZ ;  /* 0x000410ff01007387 */ /* 0x000fe20000100800 */
[----:B------:R-:W-:-:S02]  /*11950*/  UIADD3.64 UR8, UR4, 0x480, URZ ;  /* 0x0000048004087897 */ /* 0x000fc4000fffe03f */
[----:B------:R-:W-:Y:S01]  /*11960*/  UIADD3.64 UR8, UR4, 0x580, URZ ;  /* 0x0000058004087897 */ /* 0x000fe2000fffe03f */
[----:B------:R-:W-:Y:S01]  /*11970*/  STL [R1+0x414], RZ ;  /* 0x000414ff01007387 */ /* 0x000fe20000100800 */
[----:B------:R-:W-:Y:S02]  /*11980*/  UIADD3.64 UR8, UR4, 0x680, URZ ;  /* 0x0000068004087897 */ /* 0x000fe4000fffe03f */
[----:B------:R-:W-:Y:S01]  /*11990*/  UIADD3.64 UR8, UR4, 0xf80, URZ ;  /* 0x00000f8004087897 */ /* 0x000fe2000fffe03f */
[----:B------:R-:W-:Y:S01]  /*119a0*/  STL [R1+0x418], RZ ;  /* 0x000418ff01007387 */ /* 0x000fe20000100800 */
[----:B------:R-:W-:Y:S02]  /*119b0*/  UIADD3.64 UR8, UR4, 0x1080, URZ ;  /* 0x0000108004087897 */ /* 0x000fe4000fffe03f */
[----:B------:R-:W-:Y:S01]  /*119c0*/  UIADD3.64 UR8, UR4, 0x1180, URZ ;  /* 0x0000118004087897 */ /* 0x000fe2000fffe03f */
[----:B------:R-:W-:Y:S04]  /*119d0*/  STL [R1+0x41c], RZ ;  /* 0x00041cff01007387 */ /* 0x000fe80000100800 */
        /* <DEDUP_REMOVED lines=248> */
[----:B------:R-:W-:Y:S04]  /*12960*/  STL [R1], RZ ;  /* 0x000000ff01007387 */ /* 0x000fe80000100800 */
        /* <DEDUP_REMOVED lines=127> */
[----:B------:R0:W-:Y:S04]  /*13160*/  STL.64 [R1+0xaa0], R158 ;  /* 0x000aa09e01007387 */ /* 0x0001e80000100a00 */
[----:B------:R1:W-:Y:S01]  /*13170*/  STL.64 [R1+0xa98], R4 ;  /* 0x000a980401007387 */ /* 0x0003e20000100a00 */
[----:B0-----:R-:W-:-:S04]  /*13180*/  IMAD.WIDE R158, R6, 0x2, R180 ;  /* 0x00000002069e7825 */ /* 0x001fc800078e02b4 */
[----:B-1----:R-:W-:Y:S01]  /*13190*/  IMAD.WIDE R4, R6, 0x2, R178 ;  /* 0x0000000206047825 */ /* 0x002fe200078e02b2 */
        /* <DEDUP_REMOVED lines=35> */
[--C-:B-1----:R-:W-:Y:S01]  /*133d0*/  IMAD.WIDE R4, R8, 0x2, R176.reuse ;  /* 0x0000000208047825 */ /* 0x102fe200078e02b0 */
[----:B------:R0:W-:Y:S04]  /*133e0*/  STL.64 [R1+0xa80], R158 ;  /* 0x000a809e01007387 */ /* 0x0001e80000100a00 */
[----:B------:R1:W-:Y:S04]  /*133f0*/  STL.64 [R1+0xa60], R160 ;  /* 0x000a60a001007387 */ /* 0x0003e80000100a00 */
[----:B------:R2:W-:Y:S01]  /*13400*/  STL.64 [R1+0xa40], R4 ;  /* 0x000a400401007387 */ /* 0x0005e20000100a00 */
[----:B0-----:R-:W-:-:S04]  /*13410*/  IMAD.WIDE R158, R9, 0x2, R176 ;  /* 0x00000002099e7825 */ /* 0x001fc800078e02b0 */
[--C-:B-1----:R-:W-:Y:S01]  /*13420*/  IMAD.WIDE R160, R10, 0x2, R176.reuse ;  /* 0x000000020aa07825 */ /* 0x102fe200078e02b0 */
[----:B------:R0:W-:Y:S03]  /*13430*/  STL.64 [R1+0xa20], R158 ;  /* 0x000a209e01007387 */ /* 0x0001e60000100a00 */
[--C-:B--2---:R-:W-:Y:S01]  /*13440*/  IMAD.WIDE R4, R11, 0x2, R176.reuse ;  /* 0x000000020b047825 */ /* 0x104fe200078e02b0 */
[----:B------:R1:W-:Y:S04]  /*13450*/  STL.64 [R1+0xa00], R160 ;  /* 0x000a00a001007387 */ /* 0x0003e80000100a00 */
[----:B------:R2:W-:Y:S01]  /*13460*/  STL.64 [R1+0x9e0], R4 ;  /* 0x0009e00401007387 */ /* 0x0005e20000100a00 */
[----:B0-----:R-:W-:-:S04]  /*13470*/  IMAD.WIDE R158, R21, 0x2, R176 ;  /* 0x00000002159e7825 */ /* 0x001fc800078e02b0 */
[----:B-1----:R-:W-:Y:S01]  /*13480*/  IMAD.WIDE R160, R22, 0x2, R176 ;  /* 0x0000000216a07825 */ /* 0x002fe200078e02b0 */
[----:B------:R0:W-:Y:S03]  /*13490*/  STL.64 [R1+0x9c0], R158 ;  /* 0x0009c09e01007387 */ /* 0x0001e60000100a00 */
[--C-:B--2---:R-:W-:Y:S01]  /*134a0*/  IMAD.WIDE R4, R6, 0x2, R174.reuse ;  /* 0x0000000206047825 */ /* 0x104fe200078e02ae */
[----:B------:R-:W-:Y:S04]  /*134b0*/  STL.64 [R1+0x9a0], R160 ;  /* 0x0009a0a001007387 */ /* 0x000fe80000100a00 */
[----:B------:R1:W-:Y:S01]  /*134c0*/  STL.64 [R1+0xa78], R4 ;  /* 0x000a780401007387 */ /* 0x0003e20000100a00 */
[----:B0-----:R-:W-:-:S04]  /*134d0*/  IMAD.WIDE R158, R7, 0x2, R174 ;  /* 0x00000002079e7825 */ /* 0x001fc800078e02ae */
[--C-:B------:R-:W-:Y:S01]  /*134e0*/  IMAD.WIDE R6, R8, 0x2, R174.reuse ;  /* 0x0000000208067825 */ /* 0x100fe200078e02ae */
[----:B------:R-:W-:Y:S03]  /*134f0*/  STL.64 [R1+0xa58], R158 ;  /* 0x000a589e01007387 */ /* 0x000fe60000100a00 */
[--C-:B-1----:R-:W-:Y:S01]  /*13500*/  IMAD.WIDE R4, R9, 0x2, R174.reuse ;  /* 0x0000000209047825 */ /* 0x102fe200078e02ae */
[----:B------:R0:W-:Y:S03]  /*13510*/  STL.64 [R1+0xa38], R6 ;  /* 0x000a380601007387 */ /* 0x0001e60000100a00 */
[--C-:B------:R-:W-:Y:S01]  /*13520*/  IMAD.WIDE R8, R10, 0x2, R174.reuse ;  /* 0x000000020a087825 */ /* 0x100fe200078e02ae */
[----:B------:R1:W-:Y:S04]  /*13530*/  STL.64 [R1+0xa18], R4 ;  /* 0x000a180401007387 */ /* 0x0003e80000100a00 */
[----:B------:R2:W-:Y:S01]  /*13540*/  STL.64 [R1+0x9f8], R8 ;  /* 0x0009f80801007387 */ /* 0x0005e20000100a00 */
[----:B0-----:R-:W-:-:S04]  /*13550*/  IMAD.WIDE R6, R11, 0x2, R174 ;  /* 0x000000020b067825 */ /* 0x001fc800078e02ae */
[--C-:B-1----:R-:W-:Y:S01]  /*13560*/  IMAD.WIDE R4, R21, 0x2, R174.reuse ;  /* 0x0000000215047825 */ /* 0x102fe200078e02ae */
[----:B------:R0:W-:Y:S03]  /*13570*/  STL.64 [R1+0x9d8], R6 ;  /* 0x0009d80601007387 */ /* 0x0001e60000100a00 */
[----:B--2---:R-:W-:Y:S01]  /*13580*/  IMAD.WIDE R8, R22, 0x2, R174 ;  /* 0x0000000216087825 */ /* 0x004fe200078e02ae */
[----:B------:R1:W-:Y:S04]  /*13590*/  STL.64 [R1+0x9b8], R4 ;  /* 0x0009b80401007387 */ /* 0x0003e80000100a00 */
[----:B------:R2:W-:Y:S01]  /*135a0*/  STL.64 [R1+0x998], R8 ;  /* 0x0009980801007387 */ /* 0x0005e20000100a00 */
[----:B0-----:R-:W-:-:S04]  /*135b0*/  IMAD.WIDE R6, R23, 0x2, R176 ;  /* 0x0000000217067825 */ /* 0x001fc800078e02b0 */
[----:B-1----:R-:W-:Y:S01]  /*135c0*/  IMAD.WIDE R4, R23, 0x2, R174 ;  /* 0x0000000217047825 */ /* 0x002fe200078e02ae */
[----:B------:R0:W-:Y:S03]  /*135d0*/  STL.64 [R1+0x980], R6 ;  /* 0x0009800601007387 */ /* 0x0001e60000100a00 */
[C---:B--2---:R-:W-:Y:S01]  /*135e0*/  IMAD.WIDE R8, R152.reuse, 0x2, R180 ;  /* 0x0000000298087825 */ /* 0x044fe200078e02b4 */
[----:B------:R1:W-:Y:S04]  /*135f0*/  STL.64 [R1+0x978], R4 ;  /* 0x0009780401007387 */ /* 0x0003e80000100a00 */
[----:B------:R2:W-:Y:S01]  /*13600*/  STL.64 [R1+0x970], R8 ;  /* 0x0009700801007387 */ /* 0x0005e20000100a00 */
[----:B0-----:R-:W-:-:S04]  /*13610*/  IMAD.WIDE R6, R152, 0x2, R178 ;  /* 0x0000000298067825 */ /* 0x001fc800078e02b2 */
[C---:B-1----:R-:W-:Y:S01]  /*13620*/  IMAD.WIDE R4, R152.reuse, 0x2, R176 ;  /* 0x0000000298047825 */ /* 0x042fe200078e02b0 */
[----:B------:R0:W-:Y:S03]  /*13630*/  STL.64 [R1+0x968], R6 ;  /* 0x0009680601007387 */ /* 0x0001e60000100a00 */
[----:B--2---:R-:W-:Y:S01]  /*13640*/  IMAD.WIDE R8, R152, 0x2, R174 ;  /* 0x0000000298087825 */ /* 0x004fe200078e02ae */
[----:B------:R1:W-:Y:S04]  /*13650*/  STL.64 [R1+0x960], R4 ;  /* 0x0009600401007387 */ /* 0x0003e80000100a00 */
[----:B------:R2:W-:Y:S01]  /*13660*/  STL.64 [R1+0x958], R8 ;  /* 0x0009580801007387 */ /* 0x0005e20000100a00 */
[----:B0-----:R-:W-:-:S04]  /*13670*/  IMAD.WIDE R6, R153, 0x2, R180 ;  /* 0x0000000299067825 */ /* 0x001fc800078e02b4 */
[C---:B-1----:R-:W-:Y:S01]  /*13680*/  IMAD.WIDE R4, R153.reuse, 0x2, R178 ;  /* 0x0000000299047825 */ /* 0x042fe200078e02b2 */
[----:B------:R0:W-:Y:S03]  /*13690*/  STL.64 [R1+0x950], R6 ;  /* 0x0009500601007387 */ /* 0x0001e60000100a00 */
[C---:B--2---:R-:W-:Y:S01]  /*136a0*/  IMAD.WIDE R8, R153.reuse, 0x2, R176 ;  /* 0x0000000299087825 */ /* 0x044fe200078e02b0 */
        /* <DEDUP_REMOVED lines=31> */
[----:B------:R-:W-:Y:S01]  /*138a0*/  STL.64 [R1+0xbd8], R8 ;  /* 0x000bd80801007387 */ /* 0x000fe20000100a00 */
[----:B0-----:R-:W-:-:S04]  /*138b0*/  IMAD.WIDE R6, R173, 0x2, R176 ;  /* 0x00000002ad067825 */ /* 0x001fc800078e02b0 */
[----:B-1----:R-:W-:Y:S01]  /*138c0*/  IMAD.WIDE R4, R173, 0x2, R174 ;  /* 0x00000002ad047825 */ /* 0x002fe200078e02ae */
[----:B------:R0:W-:Y:S04]  /*138d0*/  STL.64 [R1+0xbd0], R6 ;  /* 0x000bd00601007387 */ /* 0x0001e80000100a00 */
[----:B------:R1:W-:Y:S01]  /*138e0*/  STL.64 [R1+0xbc8], R4 ;  /* 0x000bc80401007387 */ /* 0x0003e20000100a00 */
[----:B0-----:R-:W-:Y:S02]  /*138f0*/  MOV R6, UR10 ;  /* 0x0000000a00067c02 */ /* 0x001fe40008000f00 */
[----:B------:R-:W-:Y:S01]  /*13900*/  MOV R7, UR11 ;  /* 0x0000000b00077c02 */ /* 0x000fe20008000f00 */
[----:B------:R-:W-:Y:S01]  /*13910*/  UIADD3.64 UR10, UR4, 0xa00, URZ ;  /* 0x00000a00040a7897 */ /* 0x000fe2000fffe03f */
[----:B-1----:R-:W-:Y:S01]  /*13920*/  MOV R4, UR18 ;  /* 0x0000001200047c02 */ /* 0x002fe20008000f00 */
[----:B------:R-:W-:Y:S01]  /*13930*/  IMAD.U32 R5, RZ, RZ, UR19 ;  /* 0x00000013ff057e24 */ /* 0x000fe2000f8e00ff */
[----:B------:R-:W-:-:S04]  /*13940*/  UIADD3.64 UR18, UR4, 0x980, URZ ;  /* 0x0000098004127897 */ /* 0x000fc8000fffe03f */
[----:B------:R0:W-:Y:S04]  /*13950*/  STL.64 [R1+0xb98], R4 ;  /* 0x000b980401007387 */ /* 0x0001e80000100a00 */
[----:B------:R1:W-:Y:S01]  /*13960*/  STL.64 [R1+0xb90], R6 ;  /* 0x000b900601007387 */ /* 0x0003e20000100a00 */
[----:B0-----:R-:W-:Y:S01]  /*13970*/  IMAD.U32 R4, RZ, RZ, UR14 ;  /* 0x0000000eff047e24 */ /* 0x001fe2000f8e00ff */
[----:B------:R-:W-:Y:S01]  /*13980*/  MOV R5, UR15 ;  /* 0x0000000f00057c02 */ /* 0x000fe20008000f00 */
[----:B------:R-:W-:Y:S01]  /*13990*/  UIADD3.64 UR14, UR4, 0xa80, URZ ;  /* 0x00000a80040e7897 */ /* 0x000fe2000fffe03f */
[----:B-1----:R-:W-:Y:S01]  /*139a0*/  MOV R6, UR18 ;  /* 0x0000001200067c02 */ /* 0x002fe20008000f00 */
[----:B------:R-:W-:Y:S02]  /*139b0*/  IMAD.U32 R7, RZ, RZ, UR19 ;  /* 0x00000013ff077e24 */ /* 0x000fe4000f8e00ff */
[----:B------:R0:W-:Y:S01]  /*139c0*/  STL.64 [R1+0xb88], R4 ;  /* 0x000b880401007387 */ /* 0x0001e20000100a00 */
[----:B------:R-:W-:-:S03]  /*139d0*/  UIADD3.64 UR18, UR4, 0xb00, URZ ;  /* 0x00000b0004127897 */ /* 0x000fc6000fffe03f */
[----:B------:R1:W-:Y:S01]  /*139e0*/  STL.64 [R1+0xb80], R6 ;  /* 0x000b800601007387 */ /* 0x0003e20000100a00 */
[----:B0-----:R-:W-:Y:S02]  /*139f0*/  MOV R4, UR10 ;  /* 0x0000000a00047c02 */ /* 0x001fe40008000f00 */
[----:B------:R-:W-:Y:S01]  /*13a00*/  MOV R5, UR11 ;  /* 0x0000000b00057c02 */ /* 0x000fe20008000f00 */
[----:B------:R-:W-:Y:S01]  /*13a10*/  UIADD3.64 UR10, UR4, 0xb80, URZ ;  /* 0x00000b80040a7897 */ /* 0x000fe2000fffe03f */
[----:B-1----:R-:W-:Y:S01]  /*13a20*/  IMAD.U32 R6, RZ, RZ, UR14 ;  /* 0x0000000eff067e24 */ /* 0x002fe2000f8e00ff */
[----:B------:R-:W-:Y:S01]  /*13a30*/  MOV R7, UR15 ;  /* 0x0000000f00077c02 */ /* 0x000fe20008000f00 */
[----:B------:R-:W-:Y:S01]  /*13a40*/  UIADD3.64 UR14, UR4, 0xc00, URZ ;  /* 0x00000c00040e7897 */ /* 0x000fe2000fffe03f */
[----:B------:R0:W-:Y:S04]  /*13a50*/  STL.64 [R1+0xb78], R4 ;  /* 0x000b780401007387 */ /* 0x0001e80000100a00 */
[----:B------:R1:W-:Y:S01]  /*13a60*/  STL.64 [R1+0xb70], R6 ;  /* 0x000b700601007387 */ /* 0x0003e20000100a00 */
[----:B0-----:R-:W-:Y:S01]  /*13a70*/  MOV R4, UR18 ;  /* 0x0000001200047c02 */ /* 0x001fe20008000f00 */
[----:B------:R-:W-:Y:S01]  /*13a80*/  IMAD.U32 R5, RZ, RZ, UR19 ;  /* 0x00000013ff057e24 */ /* 0x000fe2000f8e00ff */
[----:B------:R-:W-:Y:S01]  /*13a90*/  UIADD3.64 UR18, UR4, 0xc80, URZ ;  /* 0x00000c8004127897 */ /* 0x000fe2000fffe03f */
[----:B-1----:R-:W-:-:S02]  /*13aa0*/  MOV R6, UR10 ;  /* 0x0000000a00067c02 */ /* 0x002fc40008000f00 */
[----:B------:R-:W-:Y:S01]  /*13ab0*/  MOV R7, UR11 ;  /* 0x0000000b00077c02 */ /* 0x000fe20008000f00 */
[----:B------:R0:W-:Y:S01]  /*13ac0*/  STL.64 [R1+0xb68], R4 ;  /* 0x000b680401007387 */ /* 0x0001e20000100a00 */
[----:B------:R-:W-:-:S03]  /*13ad0*/  UIADD3.64 UR10, UR4, 0xd00, URZ ;  /* 0x00000d00040a7897 */ /* 0x000fc6000fffe03f */
        /* <DEDUP_REMOVED lines=87> */
[----:B------:R0:W-:Y:S02]  /*14050*/  STL.64 [R1+0xab8], R4 ;  /* 0x000ab80401007387 */ /* 0x0001e40000100a00 */
[----:B------:R-:W-:-:S02]  /*14060*/  MOV R226, UR10 ;  /* 0x0000000a00e27c02 */ /* 0x000fc40008000f00 */
[----:B------:R-:W-:Y:S01]  /*14070*/  MOV R227, UR11 ;  /* 0x0000000b00e37c02 */ /* 0x000fe20008000f00 */
[----:B------:R-:W-:Y:S01]  /*14080*/  IMAD.U32 R224, RZ, RZ, UR14 ;  /* 0x0000000effe07e24 */ /* 0x000fe2000f8e00ff */
[----:B------:R-:W-:Y:S01]  /*14090*/  MOV R225, UR15 ;  /* 0x0000000f00e17c02 */ /* 0x000fe20008000f00 */
[----:B------:R-:W-:Y:S01]  /*140a0*/  UIADD3.64 UR14, UR6, 0x82, URZ ;  /* 0x00000082060e7897 */ /* 0x000fe2000fffe03f */
[----:B------:R1:W-:Y:S01]  /*140b0*/  STL.64 [R1+0xab0], R6 ;  /* 0x000ab00601007387 */ /* 0x0003e20000100a00 */
[----:B------:R-:W-:Y:S01]  /*140c0*/  UIADD3.64 UR10, UR6, 0x80, URZ ;  /* 0x00000080060a7897 */ /* 0x000fe2000fffe03f */
[----:B0-----:R-:W-:Y:S01]  /*140d0*/  MOV R4, UR18 ;  /* 0x0000001200047c02 */ /* 0x001fe20008000f00 */
[----:B------:R-:W-:Y:S01]  /*140e0*/  IMAD.U32 R5, RZ, RZ, UR19 ;  /* 0x00000013ff057e24 */ /* 0x000fe2000f8e00ff */
[----:B------:R-:W-:Y:S01]  /*140f0*/  UIADD3.64 UR18, UR6, 0x7e, URZ ;  /* 0x0000007e06127897 */ /* 0x000fe2000fffe03f */
[----:B------:R-:W-:Y:S01]  /*14100*/  IMAD.U32 R218, RZ, RZ, UR14 ;  /* 0x0000000effda7e24 */ /* 0x000fe2000f8e00ff */
[----:B------:R-:W-:Y:S01]  /*14110*/  MOV R219, UR15 ;  /* 0x0000000f00db7c02 */ /* 0x000fe20008000f00 */
[----:B------:R-:W-:Y:S01]  /*14120*/  UIADD3.64 UR14, UR6, 0x100, URZ ;  /* 0x00000100060e7897 */ /* 0x000fe2000fffe03f */
[----:B------:R0:W-:Y:S01]  /*14130*/  STL.64 [R1+0xaa8], R4 ;  /* 0x000aa80401007387 */ /* 0x0001e20000100a00 */
[----:B------:R-:W-:Y:S01]  /*14140*/  MOV R220, UR10 ;  /* 0x0000000a00dc7c02 */ /* 0x000fe20008000f00 */
[----:B------:R-:W-:Y:S01]  /*14150*/  IMAD.U32 R223, RZ, RZ, UR19 ;  /* 0x00000013ffdf7e24 */ /* 0x000fe2000f8e00ff */
[----:B------:R-:W-:Y:S01]  /*14160*/  MOV R222, UR18 ;  /* 0x0000001200de7c02 */ /* 0x000fe20008000f00 */
[----:B------:R-:W-:Y:S01]  /*14170*/  UIADD3.64 UR18, UR6, 0x84, URZ ;  /* 0x0000008406127897 */ /* 0x000fe2000fffe03f */
[----:B------:R-:W-:Y:S01]  /*14180*/  MOV R212, UR14 ;  /* 0x0000000e00d47c02 */ /* 0x000fe20008000f00 */
[----:B------:R-:W-:Y:S01]  /*14190*/  IMAD.U32 R213, RZ, RZ, UR15 ;  /* 0x0000000fffd57e24 */ /* 0x000fe2000f8e00ff */
[----:B------:R-:W-:Y:S01]  /*141a0*/  UIADD3.64 UR14, UR6, 0x17e, URZ ;  /* 0x0000017e060e7897 */ /* 0x000fe2000fffe03f */
[----:B------:R-:W-:Y:S01]  /*141b0*/  MOV R221, UR11 ;  /* 0x0000000b00dd7c02 */ /* 0x000fe20008000f00 */
[----:B------:R-:W-:Y:S01]  /*141c0*/  UIADD3.64 UR10, UR6, 0xfe, URZ ;  /* 0x000000fe060a7897 */ /* 0x000fe2000fffe03f */
[----:B------:R-:W-:Y:S01]  /*141d0*/  MOV R216, UR18 ;  /* 0x0000001200d87c02 */ /* 0x000fe20008000f00 */
[----:B------:R-:W-:Y:S01]  /*141e0*/  IMAD.U32 R217, RZ, RZ, UR19 ;  /* 0x00000013ffd97e24 */ /* 0x000fe2000f8e00ff */
[----:B------:R-:W-:Y:S01]  /*141f0*/  UIADD3.64 UR18, UR6, 0x102, URZ ;  /* 0x0000010206127897 */ /* 0x000fe2000fffe03f */
[----:B------:R-:W-:-:S02]  /*14200*/  MOV R208, UR14 ;  /* 0x0000000e00d07c02 */ /* 0x000fc40008000f00 */
[----:B------:R-:W-:Y:S01]  /*14210*/  MOV R209, UR15 ;  /* 0x0000000f00d17c02 */ /* 0x000fe20008000f00 */
[----:B------:R-:W-:Y:S01]  /*14220*/  UIADD3.64 UR14, UR6, 0x184, URZ ;  /* 0x00000184060e7897 */ /* 0x000fe2000fffe03f */
[----:B------:R-:W-:Y:S02]  /*14230*/  MOV R214, UR10 ;  /* 0x0000000a00d67c02 */ /* 0x000fe40008000f00 */
[----:B------:R-:W-:Y:S02]  /*14240*/  MOV R210, UR18 ;  /* 0x0000001200d27c02 */ /* 0x000fe40008000f00 */
        /* <DEDUP_REMOVED lines=10> */
[----:B-1----:R-:W-:-:S02]  /*142f0*/  MOV R6, UR14 ;  /* 0x0000000e00067c02 */ /* 0x002fc40008000f00 */
[----:B------:R-:W-:Y:S01]  /*14300*/  MOV R7, UR15 ;  /* 0x0000000f00077c02 */ /* 0x000fe20008000f00 */
[----:B------:R-:W-:Y:S01]  /*14310*/  IMAD.U32 R197, RZ, RZ, UR11 ;  /* 0x0000000bffc57e24 */ /* 0x000fe2000f8e00ff */
[----:B------:R-:W-:Y:S01]  /*14320*/  MOV R196, UR10 ;  /* 0x0000000a00c47c02 */ /* 0x000fe20008000f00 */
[----:B------:R-:W-:Y:S01]  /*14330*/  UIADD3.64 UR10, UR6, 0x182, URZ ;  /* 0x00000182060a7897 */ /* 0x000fe2000fffe03f */
[----:B------:R-:W-:Y:S01]  /*14340*/  MOV R200, UR18 ;  /* 0x0000001200c87c02 */ /* 0x000fe20008000f00 */
[----:B------:R1:W-:Y:S01]  /*14350*/  STL.64 [R1+0xba8], R6 ;  /* 0x000ba80601007387 */ /* 0x0003e20000100a00 */
[----:B------:R-:W-:Y:S01]  /*14360*/  MOV R201, UR19 ;  /* 0x0000001300c97c02 */ /* 0x000fe20008000f00 */
[----:B------:R-:W-:Y:S02]  /*14370*/  UIADD3.64 UR18, UR6, 0x204, URZ ;  /* 0x0000020406127897 */ /* 0x000fe4000fffe03f */
[----:B------:R-:W-:Y:S01]  /*14380*/  MOV R204, UR10 ;  /* 0x0000000a00cc7c02 */ /* 0x000fe20008000f00 */
[----:B------:R-:W-:Y:S01]  /*14390*/  UIADD3.64 UR14, UR6, 0x280, URZ ;  /* 0x00000280060e7897 */ /* 0x000fe2000fffe03f */
[----:B------:R-:W-:Y:S01]  /*143a0*/  MOV R205, UR11 ;  /* 0x0000000b00cd7c02 */ /* 0x000fe20008000f00 */
[----:B------:R-:W-:Y:S01]  /*143b0*/  UIADD3.64 UR10, UR6, 0x200, URZ ;  /* 0x00000200060a7897 */ /* 0x000fe2000fffe03f */
[----:B0-----:R-:W-:Y:S01]  /*143c0*/  MOV R4, UR18 ;  /* 0x0000001200047c02 */ /* 0x001fe20008000f00 */
[----:B------:R-:W-:Y:S01]  /*143d0*/  IMAD.U32 R5, RZ, RZ, UR19 ;  /* 0x00000013ff057e24 */ /* 0x000fe2000f8e00ff */
[----:B------:R-:W-:-:S03]  /*143e0*/  UIADD3.64 UR18, UR6, 0x282, URZ ;  /* 0x0000028206127897 */ /* 0x000fc6000fffe03f */
[----:B------:R-:W-:Y:S01]  /*143f0*/  MOV R198, UR10 ;  /* 0x0000000a00c67c02 */ /* 0x000fe20008000f00 */
[----:B------:R1:W-:Y:S01]  /*14400*/  STL.64 [R1+0xba0], R4 ;  /* 0x000ba00401007387 */ /* 0x0003e20000100a00 */
[----:B------:R-:W-:Y:S01]  /*14410*/  IMAD.U32 R199, RZ, RZ, UR11 ;  /* 0x0000000bffc77e24 */ /* 0x000fe2000f8e00ff */
[----:B------:R-:W-:-:S12]  /*14420*/  UIADD3.64 UR10, UR6, 0x27e, URZ ;  /* 0x0000027e060a7897 */ /* 0x000fd8000fffe03f */
.L_x_1:
[----:B-1----:R-:W2:Y:S04]  /*14430*/  LDL.64 R6, [R1+0xbe0] ;  /* 0x000be00001067983 */ /* 0x002ea80000100a00 */
[----:B------:R-:W3:Y:S04]  /*14440*/  LDL.64 R166, [R1+0xbd8] ;  /* 0x000bd80001a67983 */ /* 0x000ee80000100a00 */
[----:B------:R-:W4:Y:S04]  /*14450*/  LDL.64 R164, [R1+0xbd0] ;  /* 0x000bd00001a47983 */ /* 0x000f280000100a00 */
[----:B------:R-:W3:Y:S04]  /*14460*/  LDL.64 R162, [R1+0xbc8] ;  /* 0x000bc80001a27983 */ /* 0x000ee80000100a00 */
[----:B------:R-:W4:Y:S04]  /*14470*/  LDL.64 R160, [R1+0xa90] ;  /* 0x000a900001a07983 */ /* 0x000f280000100a00 */
[----:B------:R-:W4:Y:S04]  /*14480*/  LDL.64 R158, [R1+0xa88] ;  /* 0x000a8800019e7983 */ /* 0x000f280000100a00 */
[----:B------:R-:W4:Y:S04]  /*14490*/  LDL.64 R156, [R1+0xa80] ;  /* 0x000a8000019c7983 */ /* 0x000f280000100a00 */
[----:B------:R-:W4:Y:S04]  /*144a0*/  LDL.64 R154, [R1+0xa78] ;  /* 0x000a7800019a7983 */ /* 0x000f280000100a00 */
[----:B------:R-:W4:Y:S01]  /*144b0*/  LDL.64 R152, [R1+0xa70] ;  /* 0x000a700001987983 */ /* 0x000f220000100a00 */
[----:B-----5:R-:W-:-:S03]  /*144c0*/  IMAD.WIDE R22, R2, 0x2, R178 ;  /* 0x0000000202167825 */ /* 0x020fc600078e02b2 */
[----:B------:R0:W-:Y:S01]  /*144d0*/  STL [R1+0x11c0], R173 ;  /* 0x0011c0ad01007387 */ /* 0x0001e20000100800 */
[----:B------:R-:W-:-:S03]  /*144e0*/  IMAD.WIDE R4, R2, 0x2, R180 ;  /* 0x0000000202047825 */ /* 0x000fc600078e02b4 */
[----:B------:R1:W-:Y:S01]  /*144f0*/  STL.64 [R1+0xfb8], R150 ;  /* 0x000fb89601007387 */ /* 0x0003e20000100a00 */
[----:B------:R-:W-:-:S03]  /*14500*/  IMAD.WIDE R10, R2, 0x2, R176 ;  /* 0x00000002020a7825 */ /* 0x000fc600078e02b0 */
[----:B------:R1:W-:Y:S01]  /*14510*/  STL.64 [R1+0xfb0], R148 ;  /* 0x000fb09401007387 */ /* 0x0003e20000100a00 */
[----:B------:R-:W-:Y:S01]  /*14520*/  IMAD.WIDE R8, R2, 0x2, R174 ;  /* 0x0000000202087825 */ /* 0x000fe200078e02ae */
[----:B------:R-:W-:Y:S01]  /*14530*/  UMOV UR57, 0x40000040 ;  /* 0x4000004000397882 */ /* 0x000fe20000000000 */
[----:B0-----:R-:W-:Y:S01]  /*14540*/  MOV R173, UR52 ;  /* 0x0000003400ad7c02 */ /* 0x001fe20008000f00 */
[----:B------:R0:W-:Y:S04]  /*14550*/  STL.64 [R1+0xfa8], R146 ;  /* 0x000fa89201007387 */ /* 0x0001e80000100a00 */
[----:B------:R0:W-:Y:S01]  /*14560*/  STL.64 [R1+0xfa0], R144 ;  /* 0x000fa09001007387 */ /* 0x0001e20000100a00 */
[----:B-1----:R-:W-:Y:S02]  /*14570*/  MOV R150, UR54 ;  /* 0x0000003600967c02 */ /* 0x002fe40008000f00 */
[----:B------:R-:W-:Y:S01]  /*14580*/  MOV R151, UR53 ;  /* 0x0000003500977c02 */ /* 0x000fe20008000f00 */
[----:B------:R1:W-:Y:S01]  /*14590*/  STL.64 [R1+0xf98], R142 ;  /* 0x000f988e01007387 */ /* 0x0003e20000100a00 */
[----:B------:R-:W-:-:S02]  /*145a0*/  MOV R148, UR48 ;  /* 0x0000003000947c02 */ /* 0x000fc40008000f00 */
[----:B------:R-:W-:Y:S01]  /*145b0*/  MOV R149, UR55 ;  /* 0x0000003700957c02 */ /* 0x000fe20008000f00 */
[----:B------:R1:W-:Y:S01]  /*145c0*/  STL.64 [R1+0xf90], R140 ;  /* 0x000f908c01007387 */ /* 0x0003e20000100a00 */
[----:B0-----:R-:W-:Y:S02]  /*145d0*/  MOV R146, UR50 ;  /* 0x0000003200927c02 */ /* 0x001fe40008000f00 */
[----:B------:R-:W-:Y:S01]  /*145e0*/  MOV R147, UR49 ;  /* 0x0000003100937c02 */ /* 0x000fe20008000f00 */
[----:B------:R0:W-:Y:S01]  /*145f0*/  STL.64 [R1+0xf88], R138 ;  /* 0x000f888a01007387 */ /* 0x0001e20000100a00 */
[----:B------:R-:W-:Y:S02]  /*14600*/  MOV R144, UR44 ;  /* 0x0000002c00907c02 */ /* 0x000fe40008000f00 */
[----:B------:R-:W-:Y:S01]  /*14610*/  MOV R145, UR51 ;  /* 0x0000003300917c02 */ /* 0x000fe20008000f00 */
[----:B------:R0:W-:Y:S01]  /*14620*/  STL.64 [R1+0xf80], R136 ;  /* 0x000f808801007387 */ /* 0x0001e20000100a00 */
[----:B-1----:R-:W-:-:S02]  /*14630*/  MOV R142, UR46 ;  /* 0x0000002e008e7c02 */ /* 0x002fc40008000f00 */
[----:B------:R-:W-:Y:S01]  /*14640*/  MOV R143, UR45 ;  /* 0x0000002d008f7c02 */ /* 0x000fe20008000f00 */
[----:B------:R1:W-:Y:S01]  /*14650*/  STL.64 [R1+0xf78], R134 ;  /* 0x000f788601007387 */ /* 0x0003e20000100a00 */
[----:B------:R-:W-:Y:S02]  /*14660*/  MOV R140, UR40 ;  /* 0x00000028008c7c02 */ /* 0x000fe40008000f00 */
[----:B------:R-:W-:Y:S01]  /*14670*/  MOV R141, UR47 ;  /* 0x0000002f008d7c02 */ /* 0x000fe20008000f00 */
[----:B------:R1:W-:Y:S01]  /*14680*/  STL.64 [R1+0xf70], R132 ;  /* 0x000f708401007387 */ /* 0x0003e20000100a00 */
[----:B0-----:R-:W-:Y:S02]  /*14690*/  MOV R138, UR42 ;  /* 0x0000002a008a7c02 */ /* 0x001fe40008000f00 */
[----:B------:R-:W-:Y:S01]  /*146a0*/  R2UR UR42, R222 ;  /* 0x00000000de2a72ca */ /* 0x000fe200000e0000 */
[----:B------:R0:W-:Y:S01]  /*146b0*/  STL.64 [R1+0xf68], R130 ;  /* 0x000f688201007387 */ /* 0x0001e20000100a00 */
[----:B------:R-:W-:-:S02]  /*146c0*/  MOV R137, UR43 ;  /* 0x0000002b00897c02 */ /* 0x000fc40008000f00 */
[----:B------:R-:W-:Y:S01]  /*146d0*/  R2UR UR43, R223 ;  /* 0x00000000df2b72ca */ /* 0x000fe200000e0000 */
[----:B------:R0:W-:Y:S01]  /*146e0*/  STL.64 [R1+0xf60], R128 ;  /* 0x000f608001007387 */ /* 0x0001e20000100a00 */
[----:B------:R-:W-:Y:S02]  /*146f0*/  MOV R139, UR41 ;  /* 0x00000029008b7c02 */ /* 0x000fe40008000f00 */
[----:B-1----:R-:W-:Y:S01]  /*14700*/  MOV R134, UR38 ;  /* 0x0000002600867c02 */ /* 0x002fe20008000f00 */
[----:B------:R-:W-:Y:S01]  /*14710*/  STL.64 [R1+0xf58], R126 ;  /* 0x000f587e01007387 */ /* 0x000fe20000100a00 */
[----:B------:R-:W-:Y:S02]  /*14720*/  MOV R132, UR32 ;  /* 0x0000002000847c02 */ /* 0x000fe40008000f00 */
[----:B------:R-:W-:Y:S01]  /*14730*/  MOV R133, UR39 ;  /* 0x0000002700857c02 */ /* 0x000fe20008000f00 */
[----:B------:R-:W-:Y:S01]  /*14740*/  STL.64 [R1+0xf50], R124 ;  /* 0x000f507c01007387 */ /* 0x000fe20000100a00 */
[----:B0-----:R-:W-:-:S02]  /*14750*/  MOV R130, UR34 ;  /* 0x0000002200827c02 */ /* 0x001fc40008000f00 */
[----:B------:R-:W-:Y:S01]  /*14760*/  MOV R131, UR33 ;  /* 0x0000002100837c02 */ /* 0x000fe20008000f00 */
[----:B------:R-:W-:Y:S01]  /*14770*/  STL.64 [R1+0xf48], R122 ;  /* 0x000f487a01007387 */ /* 0x000fe20000100a00 */
[----:B------:R-:W-:Y:S02]  /*14780*/  MOV R128, UR28 ;  /* 0x0000001c00807c02 */ /* 0x000fe40008000f00 */
[----:B------:R-:W-:Y:S01]  /*14790*/  MOV R129, UR35 ;  /* 0x0000002300817c02 */ /* 0x000fe20008000f00 */
[----:B------:R0:W-:Y:S04]  /*147a0*/  STL.64 [R1+0xf40], R120 ;  /* 0x000f407801007387 */ /* 0x0001e80000100a00 */
[----:B------:R3:W4:Y:S04]  /*147b0*/  LDG.E.U16 R252, desc[UR60][R10.64] ;  /* 0x0000003c0afc7981 */ /* 0x000728000c1e1500 */
[----:B------:R4:W4:Y:S01]  /*147c0*/  LDG.E.U16 R251, desc[UR60][R8.64] ;  /* 0x0000003c08fb7981 */ /* 0x000922000c1e1500 */
[----:B--2---:R-:W-:-:S03]  /*147d0*/  IMAD.WIDE R6, R2, 0x2, R6 ;  /* 0x0000000202067825 */ /* 0x004fc600078e0206 */
[----:B------:R1:W-:Y:S01]  /*147e0*/  STL.64 [R1+0xf38], R118 ;  /* 0x000f387601007387 */ /* 0x0003e20000100a00 */
[----:B------:R-:W-:Y:S01]  /*147f0*/  UIADD3.64 UR40, UR4, 0x180, URZ ;  /* 0x0000018004287897 */ /* 0x000fe2000fffe03f */
[----:B0-----:R-:W-:Y:S02]  /*14800*/  MOV R120, UR20 ;  /* 0x0000001400787c02 */ /* 0x001fe40008000f00 */
[----:B------:R0:W-:Y:S01]  /*14810*/  STL.64 [R1+0xf30], R116 ;  /* 0x000f307401007387 */ /* 0x0001e20000100a00 */
[----:B------:R-:W-:Y:S02]  /*14820*/  MOV R121, UR27 ;  /* 0x0000001b00797c02 */ /* 0x000fe40008000f00 */
[----:B------:R-:W-:Y:S01]  /*14830*/  MOV R122, UR26 ;  /* 0x0000001a007a7c02 */ /* 0x000fe20008000f00 */
[----:B------:R2:W-:Y:S01]  /*14840*/  STL.64 [R1+0xf28], R114 ;  /* 0x000f287201007387 */ /* 0x0005e20000100a00 */
[----:B------:R-:W-:Y:S02]  /*14850*/  MOV R123, UR25 ;  /* 0x00000019007b7c02 */ /* 0x000fe40008000f00 */
[----:B------:R-:W-:Y:S01]  /*14860*/  MOV R124, UR24 ;  /* 0x00000018007c7c02 */ /* 0x000fe20008000f00 */
[----:B------:R2:W-:Y:S01]  /*14870*/  STL.64 [R1+0xf20], R112 ;  /* 0x000f207001007387 */ /* 0x0005e20000100a00 */
[----:B---3--:R-:W-:Y:S01]  /*14880*/  IMAD.WIDE R10, R2, 0x2, R162 ;  /* 0x00000002020a7825 */ /* 0x008fe200078e02a2 */
[----:B-1----:R-:W-:-:S02]  /*14890*/  MOV R118, UR22 ;  /* 0x0000001600767c02 */ /* 0x002fc40008000f00 */
[----:B------:R1:W-:Y:S01]  /*148a0*/  STL.64 [R1+0xf18], R110 ;  /* 0x000f186e01007387 */ /* 0x0003e20000100a00 */
[----:B----4-:R-:W-:Y:S01]  /*148b0*/  IMAD.WIDE R8, R2, 0x2, R160 ;  /* 0x0000000202087825 */ /* 0x010fe200078e02a0 */
[----:B0-----:R-:W-:Y:S02]  /*148c0*/  MOV R116, UR16 ;  /* 0x0000001000747c02 */ /* 0x001fe40008000f00 */
[----:B------:R0:W-:Y:S01]  /*148d0*/  STL.64 [R1+0xf10], R108 ;  /* 0x000f106c01007387 */ /* 0x0001e20000100a00 */
[----:B--2---:R-:W-:Y:S02]  /*148e0*/  MOV R114, UR18 ;  /* 0x0000001200727c02 */ /* 0x004fe40008000f00 */
[----:B------:R-:W-:Y:S01]  /*148f0*/  MOV R115, UR17 ;  /* 0x0000001100737c02 */ /* 0x000fe20008000f00 */
[----:B------:R2:W-:Y:S01]  /*14900*/  STL.64 [R1+0xf08], R106 ;  /* 0x000f086a01007387 */ /* 0x0005e20000100a00 */
[----:B------:R-:W-:Y:S02]  /*14910*/  MOV R112, UR12 ;  /* 0x0000000c00707c02 */ /* 0x000fe40008000f00 */
[----:B------:R-:W-:Y:S01]  /*14920*/  MOV R113, UR19 ;  /* 0x0000001300717c02 */ /* 0x000fe20008000f00 */
[----:B------:R3:W-:Y:S01]  /*14930*/  STL.64 [R1+0xf00], R104 ;  /* 0x000f006801007387 */ /* 0x0007e20000100a00 */
[----:B-1----:R-:W-:-:S02]  /*14940*/  MOV R110, UR14 ;  /* 0x0000000e006e7c02 */ /* 0x002fc40008000f00 */
[----:B------:R-:W-:Y:S01]  /*14950*/  R2UR UR14, R226 ;  /* 0x00000000e20e72ca */ /* 0x000fe200000e0000 */
[----:B------:R-:W-:Y:S01]  /*14960*/  STL.64 [R1+0xef8], R102 ;  /* 0x000ef86601007387 */ /* 0x000fe20000100a00 */
[----:B0-----:R-:W-:Y:S02]  /*14970*/  MOV R109, UR15 ;  /* 0x0000000f006d7c02 */ /* 0x001fe40008000f00 */
[----:B------:R-:W-:Y:S01]  /*14980*/  R2UR UR15, R227 ;  /* 0x00000000e30f72ca */ /* 0x000fe200000e0000 */
[----:B------:R-:W-:Y:S01]  /*14990*/  STL.64 [R1+0xef0], R100 ;  /* 0x000ef06401007387 */ /* 0x000fe20000100a00 */
[----:B------:R-:W-:Y:S02]  /*149a0*/  MOV R111, UR13 ;  /* 0x0000000d006f7c02 */ /* 0x000fe40008000f00 */
[----:B--2---:R-:W-:Y:S01]  /*149b0*/  MOV R106, UR10 ;  /* 0x0000000a006a7c02 */ /* 0x004fe20008000f00 */
[----:B------:R-:W-:Y:S01]  /*149c0*/  STL.64 [R1+0xee8], R98 ;  /* 0x000ee86201007387 */ /* 0x000fe20000100a00 */
[----:B------:R-:W-:-:S02]  /*149d0*/  MOV R107, UR9 ;  /* 0x00000009006b7c02 */ /* 0x000fc40008000f00 */
[----:B------:R-:W-:Y:S01]  /*149e0*/  MOV R108, UR8 ;  /* 0x00000008006c7c02 */ /* 0x000fe20008000f00 */
[----:B------:R-:W-:Y:S01]  /*149f0*/  STL.64 [R1+0xee0], R96 ;  /* 0x000ee06001007387 */ /* 0x000fe20000100a00 */
[----:B------:R-:W-:Y:S02]  /*14a00*/  MOV R117, UR23 ;  /* 0x0000001700757c02 */ /* 0x000fe40008000f00 */
[----:B------:R-:W-:Y:S01]  /*14a10*/  MOV R119, UR21 ;  /* 0x0000001500777c02 */ /* 0x000fe20008000f00 */
[----:B------:R-:W-:Y:S01]  /*14a20*/  STL.64 [R1+0xed8], R94 ;  /* 0x000ed85e01007387 */ /* 0x000fe20000100a00 */
[----:B------:R-:W-:Y:S02]  /*14a30*/  MOV R125, UR31 ;  /* 0x0000001f007d7c02 */ /* 0x000fe40008000f00 */
[----:B------:R-:W-:Y:S01]  /*14a40*/  MOV R126, UR30 ;  /* 0x0000001e007e7c02 */ /* 0x000fe20008000f00 */
[----:B------:R-:W-:Y:S01]  /*14a50*/  STL.64 [R1+0xed0], R92 ;  /* 0x000ed05c01007387 */ /* 0x000fe20000100a00 */
[----:B------:R-:W-:-:S02]  /*14a60*/  MOV R127, UR29 ;  /* 0x0000001d007f7c02 */ /* 0x000fc40008000f00 */
[----:B------:R-:W-:Y:S01]  /*14a70*/  MOV R135, UR37 ;  /* 0x0000002500877c02 */ /* 0x000fe20008000f00 */
[----:B------:R-:W-:Y:S01]  /*14a80*/  STL.64 [R1+0xec8], R90 ;  /* 0x000ec85a01007387 */ /* 0x000fe20000100a00 */
[----:B------:R-:W-:-:S03]  /*14a90*/  MOV R136, UR36 ;  /* 0x0000002400887c02 */ /* 0x000fc60008000f00 */
[----:B---3--:R0:W2:Y:S04]  /*14aa0*/  LDG.E.U16 R104, desc[UR60][R4.64] ;  /* 0x0000003c04687981 */ /* 0x0080a8000c1e1500 */
[----:B------:R1:W3:Y:S04]  /*14ab0*/  LDG.E.U16 R250, desc[UR60][R6.64] ;  /* 0x0000003c06fa7981 */ /* 0x0002e8000c1e1500 */
[----:B------:R-:W4:Y:S04]  /*14ac0*/  LDG.E.U16 R247, desc[UR60][R10.64] ;  /* 0x0000003c0af77981 */ /* 0x000f28000c1e1500 */
[----:B------:R-:W4:Y:S01]  /*14ad0*/  LDG.E.U16 R246, desc[UR60][R8.64] ;  /* 0x0000003c08f67981 */ /* 0x000f22000c1e1500 */
[----:B------:R-:W-:Y:S01]  /*14ae0*/  UIADD3.64 UR12, UR4, 0x80, URZ ;  /* 0x00000080040c7897 */ /* 0x000fe2000fffe03f */
[----:B------:R-:W-:-:S02]  /*14af0*/  MOV R105, UR11 ;  /* 0x0000000b00697c02 */ /* 0x000fc40008000f00 */
[----:B------:R-:W-:Y:S01]  /*14b00*/  STL.64 [R1+0xec0], R88 ;  /* 0x000ec05801007387 */ /* 0x000fe20000100a00 */
[----:B0-----:R-:W-:Y:S01]  /*14b10*/  IMAD.WIDE R4, R2, 0x2, R166 ;  /* 0x0000000202047825 */ /* 0x001fe200078e02a6 */
[----:B------:R-:W-:Y:S02]  /*14b20*/  R2UR UR10, R224 ;  /* 0x00000000e00a72ca */ /* 0x000fe400000e0000 */
[----:B------:R-:W-:Y:S01]  /*14b30*/  STL.64 [R1+0xeb8], R86 ;  /* 0x000eb85601007387 */ /* 0x000fe20000100a00 */
[C---:B-1----:R-:W-:Y:S01]  /*14b40*/  IMAD.WIDE R6, R2.reuse, 0x2, R158 ;  /* 0x0000000202067825 */ /* 0x042fe200078e029e */
[----:B------:R-:W-:Y:S02]  /*14b50*/  R2UR UR11, R225 ;  /* 0x00000000e10b72ca */ /* 0x000fe400000e0000 */
[----:B------:R-:W-:Y:S04]  /*14b60*/  STL.64 [R1+0xeb0], R84 ;  /* 0x000eb05401007387 */ /* 0x000fe80000100a00 */
        /* <DEDUP_REMOVED lines=28> */
[----:B------:R0:W-:Y:S04]  /*14d30*/  STL.64 [R1+0xdc8], R26 ;  /* 0x000dc81a01007387 */ /* 0x0001e80000100a00 */
[----:B------:R1:W-:Y:S04]  /*14d40*/  STL.64 [R1+0xdc0], R24 ;  /* 0x000dc01801007387 */ /* 0x0003e80000100a00 */
[----:B------:R-:W-:Y:S04]  /*14d50*/  STL [R1+0x11c8], R180 ;  /* 0x0011c8b401007387 */ /* 0x000fe80000100800 */
[----:B------:R-:W-:Y:S04]  /*14d60*/  STL [R1+0x11c4], R181 ;  /* 0x0011c4b501007387 */ /* 0x000fe80000100800 */
[----:B------:R-:W-:Y:S04]  /*14d70*/  STL [R1+0x11d0], R178 ;  /* 0x0011d0b201007387 */ /* 0x000fe80000100800 */
[----:B------:R-:W-:Y:S04]  /*14d80*/  STL [R1+0x11cc], R179 ;  /* 0x0011ccb301007387 */ /* 0x000fe80000100800 */
[----:B------:R-:W-:Y:S04]  /*14d90*/  STL [R1+0x11d8], R176 ;  /* 0x0011d8b001007387 */ /* 0x000fe80000100800 */
[----:B------:R-:W-:Y:S04]  /*14da0*/  STL [R1+0x11d4], R177 ;  /* 0x0011d4b101007387 */ /* 0x000fe80000100800 */
[----:B------:R-:W-:Y:S04]  /*14db0*/  STL [R1+0x11e0], R174 ;  /* 0x0011e0ae01007387 */ /* 0x000fe80000100800 */
[----:B------:R-:W-:Y:S04]  /*14dc0*/  STL [R1+0x11dc], R175 ;  /* 0x0011dcaf01007387 */ /* 0x000fe80000100800 */
[----:B0-----:R-:W2:Y:S04]  /*14dd0*/  LDL.64 R26, [R1+0xa50] ;  /* 0x000a5000011a7983 */ /* 0x001ea80000100a00 */
[----:B------:R-:W3:Y:S04]  /*14de0*/  LDL.64 R34, [R1+0xa58] ;  /* 0x000a580001227983 */ /* 0x000ee80000100a00 */
[----:B------:R-:W4:Y:S04]  /*14df0*/  LDL.64 R48, [R1+0xa60] ;  /* 0x000a600001307983 */ /* 0x000f280000100a00 */
        /* <DEDUP_REMOVED lines=8> */
[----:B-1----:R0:W4:Y:S04]  /*14e80*/  LDG.E.U16 R24, desc[UR60][R22.64] ;  /* 0x0000003c16187981 */ /* 0x002128000c1e1500 */
[----:B------:R-:W4:Y:S04]  /*14e90*/  LDL.64 R38, [R1+0xa10] ;  /* 0x000a100001267983 */ /* 0x000f280000100a00 */
[----:B------:R-:W4:Y:S01]  /*14ea0*/  LDL.64 R36, [R1+0xa08] ;  /* 0x000a080001247983 */ /* 0x000f220000100a00 */
[----:B0-----:R-:W-:-:S03]  /*14eb0*/  IMAD.WIDE R22, R2, 0x2, R164 ;  /* 0x0000000202167825 */ /* 0x001fc600078e02a4 */
[----:B------:R0:W4:Y:S04]  /*14ec0*/  LDG.E.U16 R249, desc[UR60][R4.64] ;  /* 0x0000003c04f97981 */ /* 0x000128000c1e1500 */
[----:B------:R1:W4:Y:S01]  /*14ed0*/  LDG.E.U16 R248, desc[UR60][R22.64] ;  /* 0x0000003c16f87981 */ /* 0x000322000c1e1500 */
[----:B------:R-:W-:-:S03]  /*14ee0*/  IMAD.WIDE R10, R2, 0x2, R152 ;  /* 0x00000002020a7825 */ /* 0x000fc600078e0298 */
[----:B------:R-:W4:Y:S01]  /*14ef0*/  LDG.E.U16 R245, desc[UR60][R6.64] ;  /* 0x0000003c06f57981 */ /* 0x000f22000c1e1500 */
[----:B0-----:R-:W-:-:S03]  /*14f00*/  IMAD.WIDE R4, R2, 0x2, R156 ;  /* 0x0000000202047825 */ /* 0x001fc600078e029c */
[----:B------:R-:W4:Y:S01]  /*14f10*/  LDG.E.U16 R242, desc[UR60][R10.64] ;  /* 0x0000003c0af27981 */ /* 0x000f22000c1e1500 */
[----:B-1----:R-:W-:-:S03]  /*14f20*/  IMAD.WIDE R22, R2, 0x2, R154 ;  /* 0x0000000202167825 */ /* 0x002fc600078e029a */
[----:B------:R-:W4:Y:S04]  /*14f30*/  LDG.E.U16 R244, desc[UR60][R4.64] ;  /* 0x0000003c04f47981 */ /* 0x000f28000c1e1500 */
[----:B------:R2:W4:Y:S02]  /*14f40*/  LDG.E.U16 R243, desc[UR60][R22.64] ;  /* 0x0000003c16f37981 */ /* 0x000524000c1e1500 */
[C---:B--2---:R-:W-:Y:S02]  /*14f50*/  IMAD.WIDE R22, R2.reuse, 0x2, R26 ;  /* 0x0000000202167825 */ /* 0x044fe400078e021a */
[----:B------:R-:W2:Y:S02]  /*14f60*/  LDL.64 R26, [R1+0x9f8] ;  /* 0x0009f800011a7983 */ /* 0x000ea40000100a00 */
[----:B---3--:R-:W-:-:S02]  /*14f70*/  IMAD.WIDE R4, R2, 0x2, R34 ;  /* 0x0000000202047825 */ /* 0x008fc400078e0222 */
[----:B------:R-:W3:Y:S02]  /*14f80*/  LDL.64 R34, [R1+0xa00] ;  /* 0x000a000001227983 */ /* 0x000ee40000100a00 */
[C---:B----4-:R-:W-:Y:S02]  /*14f90*/  IMAD.WIDE R6, R2.reuse, 0x2, R48 ;  /* 0x0000000202067825 */ /* 0x050fe400078e0230 */
[----:B------:R0:W4:Y:S02]  /*14fa0*/  LDG.E.U16 R239, desc[UR60][R4.64] ;  /* 0x0000003c04ef7981 */ /* 0x000124000c1e1500 */
[C---:B------:R-:W-:Y:S02]  /*14fb0*/  IMAD.WIDE R10, R2.reuse, 0x2, R32 ;  /* 0x00000002020a7825 */ /* 0x040fe400078e0220 */
[----:B------:R-:W4:Y:S04]  /*14fc0*/  LDL.64 R32, [R1+0x9f0] ;  /* 0x0009f00001207983 */ /* 0x000f280000100a00 */
[----:B------:R1:W4:Y:S01]  /*14fd0*/  LDG.E.U16 R240, desc[UR60][R6.64] ;  /* 0x0000003c06f07981 */ /* 0x000322000c1e1500 */
[----:B0-----:R-:W-:-:S03]  /*14fe0*/  IMAD.WIDE R4, R2, 0x2, R28 ;  /* 0x0000000202047825 */ /* 0x001fc600078e021c */
[----:B------:R-:W4:Y:S01]  /*14ff0*/  LDL.64 R28, [R1+0x9d8] ;  /* 0x0009d800011c7983 */ /* 0x000f220000100a00 */
[----:B------:R-:W-:-:S03]  /*15000*/  IMAD.WIDE R8, R2, 0x2, R50 ;  /* 0x0000000202087825 */ /* 0x000fc600078e0232 */
[----:B------:R0:W4:Y:S01]  /*15010*/  LDG.E.U16 R238, desc[UR60][R22.64] ;  /* 0x0000003c16ee7981 */ /* 0x000122000c1e1500 */
[----:B-1----:R-:W-:-:S03]  /*15020*/  IMAD.WIDE R6, R2, 0x2, R30 ;  /* 0x0000000202067825 */ /* 0x002fc600078e021e */
[----:B------:R-:W4:Y:S04]  /*15030*/  LDL.64 R30, [R1+0x9e0] ;  /* 0x0009e000011e7983 */ /* 0x000f280000100a00 */
[----:B------:R1:W4:Y:S01]  /*15040*/  LDG.E.U16 R241, desc[UR60][R8.64] ;  /* 0x0000003c08f17981 */ /* 0x000322000c1e1500 */
[----:B0-----:R-:W-:-:S03]  /*15050*/  IMAD.WIDE R22, R2, 0x2, R44 ;  /* 0x0000000202167825 */ /* 0x001fc600078e022c */
[----:B------:R-:W4:Y:S04]  /*15060*/  LDL.64 R44, [R1+0x9c8] ;  /* 0x0009c800012c7983 */ /* 0x000f280000100a00 */
[----:B------:R0:W4:Y:S01]  /*15070*/  LDG.E.U16 R237, desc[UR60][R10.64] ;  /* 0x0000003c0aed7981 */ /* 0x000122000c1e1500 */
[----:B-1----:R-:W-:-:S03]  /*15080*/  IMAD.WIDE R8, R2, 0x2, R46 ;  /* 0x0000000202087825 */ /* 0x002fc600078e022e */
[----:B------:R-:W4:Y:S04]  /*15090*/  LDL.64 R46, [R1+0x9d0] ;  /* 0x0009d000012e7983 */ /* 0x000f280000100a00 */
[----:B------:R1:W4:Y:S01]  /*150a0*/  LDG.E.U16 R236, desc[UR60][R8.64] ;  /* 0x0000003c08ec7981 */ /* 0x000322000c1e1500 */
[----:B0-----:R-:W-:-:S03]  /*150b0*/  IMAD.WIDE R10, R2, 0x2, R42 ;  /* 0x00000002020a7825 */ /* 0x001fc600078e022a */
[----:B------:R-:W4:Y:S04]  /*150c0*/  LDL.64 R42, [R1+0x9c0] ;  /* 0x0009c000012a7983 */ /* 0x000f280000100a00 */
[----:B------:R-:W4:Y:S01]  /*150d0*/  LDL.64 R48, [R1+0x9e8] ;  /* 0x0009e80001307983 */ /* 0x000f220000100a00 */
[----:B-1----:R-:W-:-:S03]  /*150e0*/  IMAD.WIDE R8, R2, 0x2, R40 ;  /* 0x0000000202087825 */ /* 0x002fc600078e0228 */
[----:B------:R-:W4:Y:S04]  /*150f0*/  LDL.64 R40, [R1+0x9b8] ;  /* 0x0009b80001287983 */ /* 0x000f280000100a00 */
[----:B------:R0:W4:Y:S04]  /*15100*/  LDG.E.U16 R235, desc[UR60][R6.64] ;  /* 0x0000003c06eb7981 */ /* 0x000128000c1e1500 */
[----:B------:R1:W4:Y:S04]  /*15110*/  LDG.E.U16 R234, desc[UR60][R4.64] ;  /* 0x0000003c04ea7981 */ /* 0x000328000c1e1500 */
[----:B------:R-:W4:Y:S01]  /*15120*/  LDG.E.U16 R193, desc[UR60][R8.64] ;  /* 0x0000003c08c17981 */ /* 0x000f22000c1e1500 */
[----:B0-----:R-:W-:-:S03]  /*15130*/  IMAD.WIDE R6, R2, 0x2, R38 ;  /* 0x0000000202067825 */ /* 0x001fc600078e0226 */
[----:B------:R-:W4:Y:S01]  /*15140*/  LDL.64 R38, [R1+0x9b0] ;  /* 0x0009b00001267983 */ /* 0x000f220000100a00 */
[----:B-1----:R-:W-:-:S03]  /*15150*/  IMAD.WIDE R4, R2, 0x2, R36 ;  /* 0x0000000202047825 */ /* 0x002fc600078e0224 */
[----:B------:R-:W4:Y:S04]  /*15160*/  LDL.64 R36, [R1+0x9a8] ;  /* 0x0009a80001247983 */ /* 0x000f280000100a00 */
[----:B------:R2:W4:Y:S04]  /*15170*/  LDG.E.U16 R192, desc[UR60][R6.64] ;  /* 0x0000003c06c07981 */ /* 0x000528000c1e1500 */
[----:B------:R4:W4:Y:S04]  /*15180*/  LDG.E.U16 R191, desc[UR60][R4.64] ;  /* 0x0000003c04bf7981 */ /* 0x000928000c1e1500 */
[----:B------:R-:W4:Y:S04]  /*15190*/  LDG.E.U16 R195, desc[UR60][R22.64] ;  /* 0x0000003c16c37981 */ /* 0x000f28000c1e1500 */
[----:B------:R-:W4:Y:S04]  /*151a0*/  LDG.E.U16 R194, desc[UR60][R10.64] ;  /* 0x0000003c0ac27981 */ /* 0x000f28000c1e1500 */
[----:B------:R-:W4:Y:S04]  /*151b0*/  LDL.64 R22, [R1+0x978] ;  /* 0x0009780001167983 */ /* 0x000f280000100a00 */
[----:B------:R-:W4:Y:S01]  /*151c0*/  LDL.64 R10, [R1+0x970] ;  /* 0x00097000010a7983 */ /* 0x000f220000100a00 */
[----:B--2---:R-:W-:-:S03]  /*151d0*/  IMAD.WIDE R6, R2, 0x2, R26 ;  /* 0x0000000202067825 */ /* 0x004fc600078e021a */
[----:B------:R-:W2:Y:S01]  /*151e0*/  LDL.64 R26, [R1+0x9a0] ;  /* 0x0009a000011a7983 */ /* 0x000ea20000100a00 */
[----:B---3--:R-:W-:-:S03]  /*151f0*/  IMAD.WIDE R8, R2, 0x2, R34 ;  /* 0x0000000202087825 */ /* 0x008fc600078e0222 */
[----:B------:R-:W3:Y:S04]  /*15200*/  LDL.64 R34, [R1+0x998] ;  /* 0x0009980001227983 */ /* 0x000ee80000100a00 */
[----:B------:R-:W3:Y:S01]  /*15210*/  LDG.E.U16 R190, desc[UR60][R8.64] ;  /* 0x0000003c08be7981 */ /* 0x000ee2000c1e1500 */
[----:B----4-:R-:W-:-:S03]  /*15220*/  IMAD.WIDE R4, R2, 0x2, R32 ;  /* 0x0000000202047825 */ /* 0x010fc600078e0220 */
[----:B------:R-:W4:Y:S04]  /*15230*/  LDL.64 R32, [R1+0x990] ;  /* 0x0009900001207983 */ /* 0x000f280000100a00 */
[----:B------:R0:W4:Y:S04]  /*15240*/  LDG.E.U16 R188, desc[UR60][R4.64] ;  /* 0x0000003c04bc7981 */ /* 0x000128000c1e1500 */
[----:B------:R-:W4:Y:S04]  /*15250*/  LDL.64 R8, [R1+0x968] ;  /* 0x0009680001087983 */ /* 0x000f280000100a00 */
[----:B------:R-:W4:Y:S01]  /*15260*/  LDG.E.U16 R189, desc[UR60][R6.64] ;  /* 0x0000003c06bd7981 */ /* 0x000f22000c1e1500 */
[----:B0-----:R-:W-:-:S03]  /*15270*/  IMAD.WIDE R4, R2, 0x2, R30 ;  /* 0x0000000202047825 */ /* 0x001fc600078e021e */
[----:B------:R-:W4:Y:S04]  /*15280*/  LDL.64 R30, [R1+0x988] ;  /* 0x00098800011e7983 */ /* 0x000f280000100a00 */
[----:B------:R0:W4:Y:S02]  /*15290*/  LDG.E.U16 R186, desc[UR60][R4.64] ;  /* 0x0000003c04ba7981 */ /* 0x000124000c1e1500 */
[C---:B0-----:R-:W-:Y:S02]  /*152a0*/  IMAD.WIDE R4, R2.reuse, 0x2, R28 ;  /* 0x0000000202047825 */ /* 0x041fe400078e021c */
[----:B------:R-:W4:Y:S04]  /*152b0*/  LDL.64 R28, [R1+0x980] ;  /* 0x00098000011c7983 */ /* 0x000f280000100a00 */
[----:B------:R0:W4:Y:S02]  /*152c0*/  LDG.E.U16 R185, desc[UR60][R4.64] ;  /* 0x0000003c04b97981 */ /* 0x000124000c1e1500 */
[----:B0-----:R-:W-:-:S02]  /*152d0*/  IMAD.WIDE R4, R2, 0x2, R46 ;  /* 0x0000000202047825 */ /* 0x001fc400078e022e */
[----:B------:R-:W4:Y:S04]  /*152e0*/  LDL.64 R46, [R1+0x948] ;  /* 0x00094800012e7983 */ /* 0x000f280000100a00 */
[----:B------:R0:W4:Y:S02]  /*152f0*/  LDG.E.U16 R184, desc[UR60][R4.64] ;  /* 0x0000003c04b87981 */ /* 0x000124000c1e1500 */
[C---:B0-----:R-:W-:Y:S02]  /*15300*/  IMAD.WIDE R4, R2.reuse, 0x2, R44 ;  /* 0x0000000202047825 */ /* 0x041fe400078e022c */
[----:B------:R-:W4:Y:S04]  /*15310*/  LDL.64 R44, [R1+0x940] ;  /* 0x00094000012c7983 */ /* 0x000f280000100a00 */
[----:B------:R0:W4:Y:S01]  /*15320*/  LDG.E.U16 R183, desc[UR60][R4.64] ;  /* 0x0000003c04b77981 */ /* 0x000122000c1e1500 */
[----:B------:R-:W-:-:S03]  /*15330*/  IMAD.WIDE R6, R2, 0x2, R48 ;  /* 0x0000000202067825 */ /* 0x000fc600078e0230 */
[----:B------:R-:W4:Y:S04]  /*15340*/  LDL.64 R48, [R1+0x950] ;  /* 0x0009500001307983 */ /* 0x000f280000100a00 */
[----:B------:R-:W4:Y:S01]  /*15350*/  LDG.E.U16 R187, desc[UR60][R6.64] ;  /* 0x0000003c06bb7981 */ /* 0x000f22000c1e1500 */
[----:B0-----:R-:W-:-:S03]  /*15360*/  IMAD.WIDE R4, R2, 0x2, R42 ;  /* 0x0000000202047825 */ /* 0x001fc600078e022a */
[----:B------:R-:W4:Y:S04]  /*15370*/  LDL.64 R42, [R1+0x938] ;  /* 0x00093800012a7983 */ /* 0x000f280000100a00 */
[----:B------:R0:W4:Y:S04]  /*15380*/  LDG.E.U16 R182, desc[UR60][R4.64] ;  /* 0x0000003c04b67981 */ /* 0x000128000c1e1500 */
[----:B------:R-:W4:Y:S01]  /*15390*/  LDL.64 R6, [R1+0x960] ;  /* 0x0009600001067983 */ /* 0x000f220000100a00 */
        /* <DEDUP_REMOVED lines=9> */
[C---:B--2---:R-:W-:Y:S02]  /*15430*/  IMAD.WIDE R4, R2.reuse, 0x2, R26 ;  /* 0x0000000202047825 */ /* 0x044fe400078e021a */
[----:B------:R-:W2:Y:S04]  /*15440*/  LDL.64 R26, [R1+0x958] ;  /* 0x00095800011a7983 */ /* 0x000ea80000100a00 */
[----:B------:R3:W2:Y:S02]  /*15450*/  LDG.E.U16 R167, desc[UR60][R4.64] ;  /* 0x0000003c04a77981 */ /* 0x0006a4000c1e1500 */
[----:B---3--:R-:W-:-:S02]  /*15460*/  IMAD.WIDE R4, R2, 0x2, R34 ;  /* 0x0000000202047825 */ /* 0x008fc400078e0222 */
[----:B------:R-:W3:Y:S04]  /*15470*/  LDL.64 R34, [R1+0x910] ;  /* 0x0009100001227983 */ /* 0x000ee80000100a00 */
[----:B------:R4:W3:Y:S02]  /*15480*/  LDG.E.U16 R166, desc[UR60][R4.64] ;  /* 0x0000003c04a67981 */ /* 0x0008e4000c1e1500 */
[C---:B----4-:R-:W-:Y:S02]  /*15490*/  IMAD.WIDE R4, R2.reuse, 0x2, R32 ;  /* 0x0000000202047825 */ /* 0x050fe400078e0220 */
[----:B------:R-:W4:Y:S04]  /*154a0*/  LDL.64 R32, [R1+0x900] ;  /* 0x0009000001207983 */ /* 0x000f280000100a00 */
[----:B------:R0:W4:Y:S02]  /*154b0*/  LDG.E.U16 R165, desc[UR60][R4.64] ;  /* 0x0000003c04a57981 */ /* 0x000124000c1e1500 */
[----:B0-----:R-:W-:-:S02]  /*154c0*/  IMAD.WIDE R4, R2, 0x2, R30 ;  /* 0x0000000202047825 */ /* 0x001fc400078e021e */
[----:B------:R-:W4:Y:S04]  /*154d0*/  LDL.64 R30, [R1+0x8f0] ;  /* 0x0008f000011e7983 */ /* 0x000f280000100a00 */
[----:B------:R0:W4:Y:S02]  /*154e0*/  LDG.E.U16 R164, desc[UR60][R4.64] ;  /* 0x0000003c04a47981 */ /* 0x000124000c1e1500 */
[C---:B0-----:R-:W-:Y:S02]  /*154f0*/  IMAD.WIDE R4, R2.reuse, 0x2, R28 ;  /* 0x0000000202047825 */ /* 0x041fe400078e021c */
[----:B------:R-:W4:Y:S04]  /*15500*/  LDL.64 R28, [R1+0x8e0] ;  /* 0x0008e000011c7983 */ /* 0x000f280000100a00 */
[----:B------:R0:W4:Y:S02]  /*15510*/  LDG.E.U16 R163, desc[UR60][R4.64] ;  /* 0x0000003c04a37981 */ /* 0x000124000c1e1500 */
[----:B0-----:R-:W-:-:S02]  /*15520*/  IMAD.WIDE R4, R2, 0x2, R22 ;  /* 0x0000000202047825 */ /* 0x001fc400078e0216 */
[----:B------:R-:W3:Y:S04]  /*15530*/  LDL.64 R22, [R1+0x920] ;  /* 0x0009200001167983 */ /* 0x000ee80000100a00 */
        /* <DEDUP_REMOVED lines=10> */
[----:B--2---:R-:W-:-:S02]  /*155e0*/  IMAD.WIDE R4, R2, 0x2, R26 ;  /* 0x0000000202047825 */ /* 0x004fc400078e021a */
[----:B------:R-:W2:Y:S04]  /*155f0*/  LDL.64 R26, [R1+0x8d8] ;  /* 0x0008d800011a7983 */ /* 0x000ea80000100a00 */
[----:B------:R0:W2:Y:S02]  /*15600*/  LDG.E.U16 R158, desc[UR60][R4.64] ;  /* 0x0000003c049e7981 */ /* 0x0000a4000c1e1500 */
[----:B0-----:R-:W-:-:S05]  /*15610*/  IMAD.WIDE R4, R2, 0x2, R48 ;  /* 0x0000000202047825 */ /* 0x001fca00078e0230 */
        /* <DEDUP_REMOVED lines=11> */
[----:B---3--:R-:W-:-:S05]  /*156d0*/  IMAD.WIDE R4, R2, 0x2, R22 ;  /* 0x0000000202047825 */ /* 0x008fca00078e0216 */
[----:B------:R0:W3:Y:S02]  /*156e0*/  LDG.E.U16 R23, desc[UR60][R4.64] ;  /* 0x0000003c04177981 */ /* 0x0000e4000c1e1500 */
[----:B0-----:R-:W-:-:S05]  /*156f0*/  IMAD.WIDE R4, R2, 0x2, R36 ;  /* 0x0000000202047825 */ /* 0x001fca00078e0224 */
[----:B------:R0:W3:Y:S02]  /*15700*/  LDG.E.U16 R22, desc[UR60][R4.64] ;  /* 0x0000003c04167981 */ /* 0x0000e4000c1e1500 */
[----:B0-----:R-:W-:-:S05]  /*15710*/  IMAD.WIDE R4, R2, 0x2, R34 ;  /* 0x0000000202047825 */ /* 0x001fca00078e0222 */
[----:B------:R4:W3:Y:S02]  /*15720*/  LDG.E.U16 R21, desc[UR60][R4.64] ;  /* 0x0000003c04157981 */ /* 0x0008e4000c1e1500 */
[----:B----4-:R-:W-:-:S05]  /*15730*/  IMAD.WIDE R4, R2, 0x2, R10 ;  /* 0x0000000202047825 */ /* 0x010fca00078e020a */
[----:B------:R0:W4:Y:S02]  /*15740*/  LDG.E.U16 R11, desc[UR60][R4.64] ;  /* 0x0000003c040b7981 */ /* 0x000124000c1e1500 */
[----:B0-----:R-:W-:-:S05]  /*15750*/  IMAD.WIDE R4, R2, 0x2, R32 ;  /* 0x0000000202047825 */ /* 0x001fca00078e0220 */
        /* <DEDUP_REMOVED lines=9> */
[----:B--2---:R-:W-:-:S06]  /*157f0*/  IMAD.WIDE R4, R2, 0x2, R26 ;  /* 0x0000000202047825 */ /* 0x004fcc00078e021a */
[----:B------:R0:W2:Y:S01]  /*15800*/  LDG.E.U16 R4, desc[UR60][R4.64] ;  /* 0x0000003c04047981 */ /* 0x0000a2000c1e1500 */
[----:B------:R-:W-:Y:S06]  /*15810*/  BAR.SYNC.DEFER_BLOCKING 0x0 ;  /* 0x0000000000007b1d */ /* 0x000fec0000010000 */
[----:B0-----:R-:W0:Y:S01]  /*15820*/  S2R R5, SR_CgaCtaId ;  /* 0x0000000000057919 */ /* 0x001e220000008800 */
        /* <DEDUP_REMOVED lines=46> */
[----:B---3--:R-:W-:Y:S04]  /*15b10*/  STS.U16 [R14+0x22680], R23 ;  /* 0x022680170e007388 */ /* 0x008fe80000000400 */
[----:B------:R-:W-:Y:S04]  /*15b20*/  STS.U16 [R14+0x23680], R22 ;  /* 0x023680160e007388 */ /* 0x000fe80000000400 */
[----:B------:R-:W-:Y:S04]  /*15b30*/  STS.U16 [R13+0x20300], R192 ;  /* 0x020300c00d007388 */ /* 0x000fe80000000400 */
[----:B------:R-:W-:Y:S04]  /*15b40*/  STS.U16 [R13+0x21300], R191 ;  /* 0x021300bf0d007388 */ /* 0x000fe80000000400 */
[----:B------:R-:W-:Y:S04]  /*15b50*/  STS.U16 [R13+0x22300], R190 ;  /* 0x022300be0d007388 */ /* 0x000fe80000000400 */
[----:B------:R-:W-:Y:S04]  /*15b60*/  STS.U16 [R13+0x23300], R189 ;  /* 0x023300bd0d007388 */ /* 0x000fe80000000400 */
        /* <DEDUP_REMOVED lines=11> */
[----:B--2---:R1:W-:Y:S01]  /*15c20*/  STS.U16 [R12+0x23780], R4 ;  /* 0x023780040c007388 */ /* 0x0043e20000000400 */
[----:B------:R2:W-:Y:S06]  /*15c30*/  MEMBAR.ALL.CTA ;  /* 0x0000000000007992 */ /* 0x0005ec0000008000 */
[----:B--2---:R-:W2:Y:S04]  /*15c40*/  FENCE.VIEW.ASYNC.S ;  /* 0x00000000000073c6 */ /* 0x004ea80000000000 */
[----:B------:R3:W-:Y:S01]  /*15c50*/  STL [R1+0x11e4], R2 ;  /* 0x0011e40201007387 */ /* 0x0007e20000100800 */
[----:B------:R-:W-:Y:S01]  /*15c60*/  UIADD3.64 UR8, UR4, 0x100, URZ ;  /* 0x0000010004087897 */ /* 0x000fe2000fffe03f */
[----:B-1----:R-:W-:-:S02]  /*15c70*/  MOV R4, UR58 ;  /* 0x0000003a00047c02 */ /* 0x002fc40008000f00 */
[----:B------:R-:W-:Y:S02]  /*15c80*/  R2UR UR18, R210 ;  /* 0x00000000d21272ca */ /* 0x000fe400000e0000 */
[----:B------:R-:W-:Y:S01]  /*15c90*/  R2UR UR19, R211 ;  /* 0x00000000d31372ca */ /* 0x000fe200000e0000 */
[----:B------:R-:W-:Y:S01]  /*15ca0*/  UIADD3.64 UR16, UR4, 0x480, URZ ;  /* 0x0000048004107897 */ /* 0x000fe2000fffe03f */
[----:B------:R-:W-:Y:S02]  /*15cb0*/  R2UR UR22, R196 ;  /* 0x00000000c41672ca */ /* 0x000fe400000e0000 */
[----:B------:R-:W-:Y:S01]  /*15cc0*/  R2UR UR23, R197 ;  /* 0x00000000c51772ca */ /* 0x000fe200000e0000 */
[----:B------:R-:W-:Y:S01]  /*15cd0*/  UIADD3.64 UR20, UR4, 0x500, URZ ;  /* 0x0000050004147897 */ /* 0x000fe2000fffe03f */
[----:B---3--:R-:W-:Y:S02]  /*15ce0*/  MOV R2, 0x400 ;  /* 0x0000040000027802 */ /* 0x008fe40000000f00 */
[----:B------:R-:W-:-:S02]  /*15cf0*/  R2UR UR26, R208 ;  /* 0x00000000d01a72ca */ /* 0x000fc400000e0000 */
[----:B------:R-:W-:Y:S01]  /*15d00*/  R2UR UR27, R209 ;  /* 0x00000000d11b72ca */ /* 0x000fe200000e0000 */
[----:B------:R-:W-:Y:S01]  /*15d10*/  UIADD3.64 UR24, UR4, 0x580, URZ ;  /* 0x0000058004187897 */ /* 0x000fe2000fffe03f */
[----:B--2---:R-:W-:Y:S01]  /*15d20*/  BAR.SYNC.DEFER_BLOCKING 0x0 ;  /* 0x0000000000007b1d */ /* 0x004fe20000010000 */
[----:B0-----:R-:W-:-:S04]  /*15d30*/  LEA R2, R5, R2, 0x18 ;  /* 0x0000000205027211 */ /* 0x001fc800078ec0ff */
[----:B------:R-:W-:Y:S01]  /*15d40*/  SHF.R.U32.HI R2, RZ, 0x4, R2 ;  /* 0x00000004ff027819 */ /* 0x000fe20000011602 */
[----:B------:R-:W2:Y:S03]  /*15d50*/  LDL.64 R24, [R1+0xba8] ;  /* 0x000ba80001187983 */ /* 0x000ea60000100a00 */
[----:B------:R-:W-:-:S04]  /*15d60*/  SGXT.U32 R2, R2, 0xe ;  /* 0x0000000e0202781a */ /* 0x000fc80000000000 */
[----:B------:R-:W-:Y:S01]  /*15d70*/  R2UR UR56, R2 ;  /* 0x00000000023872ca */ /* 0x000fe200000e0000 */
[----:B------:R-:W-:Y:S01]  /*15d80*/  WARPGROUP.ARRIVE ;  /* 0x00000000000079c5 */ /* 0x000fe20000000000 */
[----:B------:R-:W-:Y:S02]  /*15d90*/  MOV R5, UR59 ;  /* 0x0000003b00057c02 */ /* 0x000fe40008000f00 */
[----:B------:R-:W-:Y:S02]  /*15da0*/  R2UR UR30, R206 ;  /* 0x00000000ce1e72ca */ /* 0x000fe400000e0000 */
[----:B------:R-:W-:-:S07]  /*15db0*/  R2UR UR31, R207 ;  /* 0x00000000cf1f72ca */ /* 0x000fce00000e0000 */
[----:B------:R-:W-:Y:S01]  /*15dc0*/  HGMMA.64x16x16.F32.BF16 R160, gdesc[UR56].tnspA, RZ, !UPT, gsb0 ;  /* 0x2020000038a079f0 */ /* 0x000fe2000c0018ff */
[----:B------:R-:W-:Y:S01]  /*15dd0*/  UIADD3.64 UR28, UR4, 0x600, URZ ;  /* 0x00000600041c7897 */ /* 0x000fe2000fffe03f */
[----:B------:R-:W-:Y:S01]  /*15de0*/  STL [R1+0x11e8], R19 ;  /* 0x0011e81301007387 */ /* 0x000fe20000100800 */
[----:B------:R-:W-:Y:S02]  /*15df0*/  R2UR UR34, R204 ;  /* 0x00000000cc2272ca */ /* 0x000fe400000e0000 */
[----:B------:R-:W-:Y:S01]  /*15e00*/  R2UR UR35, R205 ;  /* 0x00000000cd2372ca */ /* 0x000fe200000e0000 */
[----:B------:R-:W-:Y:S01]  /*15e10*/  UIADD3.64 UR32, UR4, 0x680, URZ ;  /* 0x0000068004207897 */ /* 0x000fe2000fffe03f */
[----:B------:R-:W-:Y:S02]  /*15e20*/  R2UR UR38, R202 ;  /* 0x00000000ca2672ca */ /* 0x000fe400000e0000 */
[----:B------:R-:W-:Y:S01]  /*15e30*/  R2UR UR39, R203 ;  /* 0x00000000cb2772ca */ /* 0x000fe200000e0000 */
[----:B------:R-:W-:Y:S01]  /*15e40*/  UIADD3.64 UR36, UR4, 0x700, URZ ;  /* 0x0000070004247897 */ /* 0x000fe2000fffe03f */
[----:B------:R-:W-:Y:S01]  /*15e50*/  R2UR UR46, R198 ;  /* 0x00000000c62e72ca */ /* 0x000fe200000e0000 */
[----:B------:R-:W-:Y:S01]  /*15e60*/  UIADD3.64 UR44, UR4, 0x1000, URZ ;  /* 0x00001000042c7897 */ /* 0x000fe2000fffe03f */
[----:B------:R-:W-:Y:S01]  /*15e70*/  R2UR UR47, R199 ;  /* 0x00000000c72f72ca */ /* 0x000fe200000e0000 */
[----:B------:R-:W-:-:S02]  /*15e80*/  UIADD3.64 UR48, UR4, 0x1080, URZ ;  /* 0x0000108004307897 */ /* 0x000fc4000fffe03f */
[----:B------:R-:W-:Y:S01]  /*15e90*/  UIADD3.64 UR52, UR4, 0x1100, URZ ;  /* 0x0000110004347897 */ /* 0x000fe2000fffe03f */
[----:B------:R-:W-:Y:S01]  /*15ea0*/  MOV R230, UR61 ;  /* 0x0000003d00e67c02 */ /* 0x000fe20008000f00 */
[----:B------:R-:W0:Y:S01]  /*15eb0*/  LDC R2, c[0x0][0x238] ;  /* 0x00008e00ff027b82 */ /* 0x000e220000000800 */
[----:B------:R-:W-:Y:S02]  /*15ec0*/  WARPGROUP.DEPBAR.LE gsb0, 0x0 ;  /* 0x00008000000079c5 */ /* 0x000fe40000010000 */
[----:B------:R-:W-:-:S06]  /*15ed0*/  WARPGROUP.ARRIVE ;  /* 0x00000000000079c5 */ /* 0x000fcc0000000000 */
[----:B------:R-:W-:Y:S03]  /*15ee0*/  HGMMA.64x16x16.F32.BF16 R160, gdesc[UR4].tnspA, R160, gsb0 ;  /* 0x2020000004a079f0 */ /* 0x000fe600080018a0 */
[----:B------:R-:W-:Y:S02]  /*15ef0*/  WARPGROUP.DEPBAR.LE gsb0, 0x0 ;  /* 0x00008000000079c5 */ /* 0x000fe40000010000 */
[----:B------:R-:W-:-:S06]  /*15f00*/  WARPGROUP.ARRIVE ;  /* 0x00000000000079c5 */ /* 0x000fcc0000000000 */
[----:B------:R-:W-:Y:S03]  /*15f10*/  HGMMA.64x16x16.F32.BF16 R160, gdesc[UR12].tnspA, R160, gsb0 ;  /* 0x202000000ca079f0 */ /* 0x000fe600080018a0 */
[----:B------:R-:W-:Y:S02]  /*15f20*/  WARPGROUP.DEPBAR.LE gsb0, 0x0 ;  /* 0x00008000000079c5 */ /* 0x000fe40000010000 */
[----:B------:R-:W-:-:S06]  /*15f30*/  WARPGROUP.ARRIVE ;  /* 0x00000000000079c5 */ /* 0x000fcc0000000000 */
[----:B------:R-:W-:Y:S01]  /*15f40*/  HGMMA.64x16x16.F32.BF16 R160, gdesc[UR8].tnspA, R160, gsb0 ;  /* 0x2020000008a079f0 */ /* 0x000fe200080018a0 */
[----:B------:R-:W-:Y:S02]  /*15f50*/  R2UR UR14, R212 ;  /* 0x00000000d40e72ca */ /* 0x000fe400000e0000 */
[----:B------:R-:W-:Y:S01]  /*15f60*/  R2UR UR15, R213 ;  /* 0x00000000d50f72ca */ /* 0x000fe200000e0000 */
[----:B------:R-:W-:Y:S02]  /*15f70*/  WARPGROUP.DEPBAR.LE gsb0, 0x0 ;  /* 0x00008000000079c5 */ /* 0x000fe40000010000 */
[----:B------:R-:W-:-:S06]  /*15f80*/  WARPGROUP.ARRIVE ;  /* 0x00000000000079c5 */ /* 0x000fcc0000000000 */
[----:B------:R-:W-:Y:S04]  /*15f90*/  HGMMA.64x16x16.F32.BF16 R160, gdesc[UR40].tnspA, R160, gsb0 ;  /* 0x2020000028a079f0 */ /* 0x000fe800080018a0 */
[----:B------:R-:W-:Y:S02]  /*15fa0*/  MOV R9, UR15 ;  /* 0x0000000f00097c02 */ /* 0x000fe40008000f00 */
[----:B------:R-:W-:Y:S02]  /*15fb0*/  MOV R8, UR14 ;  /* 0x0000000e00087c02 */ /* 0x000fe40008000f00 */
[----:B------:R-:W-:Y:S02]  /*15fc0*/  R2UR UR14, R220 ;  /* 0x00000000dc0e72ca */ /* 0x000fe400000e0000 */
[----:B------:R-:W-:Y:S01]  /*15fd0*/  R2UR UR15, R221 ;  /* 0x00000000dd0f72ca */ /* 0x000fe200000e0000 */
[----:B------:R-:W-:Y:S01]  /*15fe0*/  UIADD3.64 UR12, UR4, 0x200, URZ ;  /* 0x00000200040c7897 */ /* 0x000fe2000fffe03f */
[----:B------:R-:W-:-:S02]  /*15ff0*/  R2UR UR10, R214 ;  /* 0x00000000d60a72ca */ /* 0x000fc400000e0000 */
        /* <DEDUP_REMOVED lines=9> */
[----:B------:R-:W-:-:S02]  /*16090*/  WARPGROUP.DEPBAR.LE gsb0, 0x0 ;  /* 0x00008000000079c5 */ /* 0x000fc40000010000 */
[----:B------:R-:W-:-:S09]  /*160a0*/  WARPGROUP.ARRIVE ;  /* 0x00000000000079c5 */ /* 0x000fd20000000000 */
[----:B------:R-:W-:Y:S01]  /*160b0*/  HGMMA.64x16x16.F32.BF16 R160, gdesc[UR8].tnspA, R160, gsb0 ;  /* 0x2020000008a079f0 */ /* 0x000fe200080018a0 */
[----:B------:R-:W-:Y:S02]  /*160c0*/  R2UR UR58, R216 ;  /* 0x00000000d83a72ca */ /* 0x000fe400000e0000 */
[----:B------:R-:W-:Y:S01]  /*160d0*/  R2UR UR59, R217 ;  /* 0x00000000d93b72ca */ /* 0x000fe200000e0000 */
[----:B------:R-:W-:Y:S01]  /*160e0*/  UIADD3.64 UR56, UR4, 0x300, URZ ;  /* 0x0000030004387897 */ /* 0x000fe2000fffe03f */
[----:B------:R-:W-:Y:S02]  /*160f0*/  WARPGROUP.DEPBAR.LE gsb0, 0x0 ;  /* 0x00008000000079c5 */ /* 0x000fe40000010000 */
        /* <DEDUP_REMOVED lines=13> */
[----:B------:R-:W-:Y:S03]  /*161d0*/  HGMMA.64x16x16.F32.BF16 R160, gdesc[UR12].tnspA, R160, gsb0 ;  /* 0x202000000ca079f0 */ /* 0x000fe600080018a0 */
        /* <DEDUP_REMOVED lines=9> */
[----:B------:R-:W-:Y:S04]  /*16270*/  STL [R1+0x11ec], R18 ;  /* 0x0011ec1201007387 */ /* 0x000fe80000100800 */
[----:B------:R-:W-:Y:S04]  /*16280*/  STL [R1+0x11f0], R17 ;  /* 0x0011f01101007387 */ /* 0x000fe80000100800 */
[----:B------:R-:W-:Y:S01]  /*16290*/  STL [R1+0x11f4], R16 ;  /* 0x0011f41001007387 */ /* 0x000fe20000100800 */
[----:B------:R-:W-:-:S02]  /*162a0*/  WARPGROUP.DEPBAR.LE gsb0, 0x0 ;  /* 0x00008000000079c5 */ /* 0x000fc40000010000 */
[----:B------:R-:W-:-:S06]  /*162b0*/  WARPGROUP.ARRIVE ;  /* 0x00000000000079c5 */ /* 0x000fcc0000000000 */
[----:B------:R-:W-:Y:S01]  /*162c0*/  HGMMA.64x16x16.F32.BF16 R160, gdesc[UR28].tnspA, R160, gsb0 ;  /* 0x202000001ca079f0 */ /* 0x000fe200080018a0 */
[----:B------:R-:W-:Y:S04]  /*162d0*/  STL [R1+0x11f8], R15 ;  /* 0x0011f80f01007387 */ /* 0x000fe80000100800 */
[----:B------:R-:W-:Y:S04]  /*162e0*/  STL [R1+0x11fc], R14 ;  /* 0x0011fc0e01007387 */ /* 0x000fe80000100800 */
[----:B------:R-:W-:Y:S04]  /*162f0*/  STL [R1+0x1200], R13 ;  /* 0x0012000d01007387 */ /* 0x000fe80000100800 */
[----:B------:R1:W-:Y:S04]  /*16300*/  STL [R1+0x1204], R12 ;  /* 0x0012040c01007387 */ /* 0x0003e80000100800 */
[----:B------:R-:W3:Y:S01]  /*16310*/  LDL.64 R10, [R1+0xba0] ;  /* 0x000ba000010a7983 */ /* 0x000ee20000100a00 */
[----:B------:R-:W-:-:S02]  /*16320*/  R2UR UR42, R200 ;  /* 0x00000000c82a72ca */ /* 0x000fc400000e0000 */
[----:B------:R-:W-:Y:S01]  /*16330*/  R2UR UR43, R201 ;  /* 0x00000000c92b72ca */ /* 0x000fe200000e0000 */
[----:B------:R-:W-:Y:S01]  /*16340*/  UIADD3.64 UR40, UR4, 0xf80, URZ ;  /* 0x00000f8004287897 */ /* 0x000fe2000fffe03f */
[----:B--2---:R-:W-:Y:S01]  /*16350*/  R2UR UR50, R24 ;  /* 0x00000000183272ca */ /* 0x004fe200000e0000 */
[----:B-1----:R-:W2:Y:S01]  /*16360*/  LDL.64 R12, [R1+0xb80] ;  /* 0x000b8000010c7983 */ /* 0x002ea20000100a00 */
[----:B------:R-:W-:Y:S02]  /*16370*/  R2UR UR51, R25 ;  /* 0x00000000193372ca */ /* 0x000fe400000e0000 */
[----:B------:R-:W-:Y:S01]  /*16380*/  R2UR UR11, R105 ;  /* 0x00000000690b72ca */ /* 0x000fe200000e0000 */
[----:B------:R-:W4:Y:S01]  /*16390*/  LDL.64 R6, [R1+0xb88] ;  /* 0x000b880001067983 */ /* 0x000f220000100a00 */
[----:B------:R-:W-:Y:S02]  /*163a0*/  R2UR UR10, R106 ;  /* 0x000000006a0a72ca */ /* 0x000fe400000e0000 */
[----:B------:R-:W-:Y:S01]  /*163b0*/  R2UR UR9, R107 ;  /* 0x000000006b0972ca */ /* 0x000fe200000e0000 */
[----:B------:R-:W4:Y:S01]  /*163c0*/  LDL.64 R26, [R1+0xb90] ;  /* 0x000b9000011a7983 */ /* 0x000f220000100a00 */
[----:B------:R-:W-:-:S02]  /*163d0*/  R2UR UR8, R108 ;  /* 0x000000006c0872ca */ /* 0x000fc400000e0000 */
[----:B------:R-:W-:Y:S01]  /*163e0*/  R2UR UR15, R109 ;  /* 0x000000006d0f72ca */ /* 0x000fe200000e0000 */
[----:B------:R-:W4:Y:S01]  /*163f0*/  LDL.64 R30, [R1+0xb78] ;  /* 0x000b7800011e7983 */ /* 0x000f220000100a00 */
        /* <DEDUP_REMOVED lines=9> */
[----:B------:R-:W-:Y:S02]  /*16490*/  WARPGROUP.DEPBAR.LE gsb0, 0x0 ;  /* 0x00008000000079c5 */ /* 0x000fe40000010000 */
[----:B------:R-:W-:Y:S01]  /*164a0*/  WARPGROUP.ARRIVE ;  /* 0x00000000000079c5 */ /* 0x000fe20000000000 */
[----:B------:R-:W-:Y:S01]  /*164b0*/  R2UR UR16, R116 ;  /* 0x00000000741072ca */ /* 0x000fe200000e0000 */
[----:B------:R-:W4:Y:S04]  /*164c0*/  LDL.64 R24, [R1+0xb60] ;  /* 0x000b600001187983 */ /* 0x000f280000100a00 */
[----:B------:R-:W-:Y:S03]  /*164d0*/  HGMMA.64x16x16.F32.BF16 R160, gdesc[UR32].tnspA, R160, gsb0 ;  /* 0x2020000020a079f0 */ /* 0x000fe600080018a0 */
[----:B------:R-:W-:-:S02]  /*164e0*/  WARPGROUP.DEPBAR.LE gsb0, 0x0 ;  /* 0x00008000000079c5 */ /* 0x000fc40000010000 */
[----:B------:R-:W-:-:S06]  /*164f0*/  WARPGROUP.ARRIVE ;  /* 0x00000000000079c5 */ /* 0x000fcc0000000000 */
        /* <DEDUP_REMOVED lines=10> */
[----:B---3--:R-:W-:Y:S02]  /*165a0*/  R2UR UR54, R10 ;  /* 0x000000000a3672ca */ /* 0x008fe400000e0000 */
[----:B------:R-:W-:Y:S01]  /*165b0*/  R2UR UR55, R11 ;  /* 0x000000000b3772ca */ /* 0x000fe200000e0000 */
[----:B------:R-:W-:Y:S02]  /*165c0*/  WARPGROUP.DEPBAR.LE gsb0, 0x0 ;  /* 0x00008000000079c5 */ /* 0x000fe40000010000 */
[----:B------:R-:W-:-:S10]  /*165d0*/  WARPGROUP.ARRIVE ;  /* 0x00000000000079c5 */ /* 0x000fd40000000000 */
        /* <DEDUP_REMOVED lines=11> */
[----:B------:R-:W-:Y:S02]  /*16690*/  R2UR UR22, R118 ;  /* 0x00000000761672ca */ /* 0x000fe400000e0000 */
[----:B------:R-:W-:Y:S02]  /*166a0*/  R2UR UR21, R119 ;  /* 0x00000000771572ca */ /* 0x000fe400000e0000 */
[----:B------:R-:W-:Y:S01]  /*166b0*/  R2UR UR20, R120 ;  /* 0x00000000781472ca */ /* 0x000fe200000e0000 */
[----:B------:R-:W-:Y:S02]  /*166c0*/  WARPGROUP.DEPBAR.LE gsb0, 0x0 ;  /* 0x00008000000079c5 */ /* 0x000fe40000010000 */
[----:B------:R-:W-:-:S10]  /*166d0*/  WARPGROUP.ARRIVE ;  /* 0x00000000000079c5 */ /* 0x000fd40000000000 */
        /* <DEDUP_REMOVED lines=31> */
[----:B------:R-:W3:Y:S01]  /*168d0*/  LDL.64 R4, [R1+0xb98] ;  /* 0x000b980001047983 */ /* 0x000ee20000100a00 */
[----:B------:R-:W-:Y:S02]  /*168e0*/  R2UR UR43, R137 ;  /* 0x00000000892b72ca */ /* 0x000fe400000e0000 */
[----:B------:R-:W-:Y:S02]  /*168f0*/  R2UR UR42, R138 ;  /* 0x000000008a2a72ca */ /* 0x000fe400000e0000 */
[----:B------:R-:W-:-:S02]  /*16900*/  R2UR UR41, R139 ;  /* 0x000000008b2972ca */ /* 0x000fc400000e0000 */
        /* <DEDUP_REMOVED lines=11> */
[----:B------:R-:W-:Y:S01]  /*169c0*/  MOV R229, UR60 ;  /* 0x0000003c00e57c02 */ /* 0x000fe20008000f00 */
[----:B------:R-:W-:Y:S01]  /*169d0*/  UMOV UR60, UR50 ;  /* 0x00000032003c7c82 */ /* 0x000fe20008000000 */
[----:B------:R-:W-:Y:S01]  /*169e0*/  UMOV UR61, UR51 ;  /* 0x00000033003d7c82 */ /* 0x000fe20008000000 */
[----:B------:R-:W-:Y:S02]  /*169f0*/  R2UR UR51, R145 ;  /* 0x00000000913372ca */ /* 0x000fe400000e0000 */
[----:B------:R-:W-:Y:S02]  /*16a00*/  R2UR UR50, R146 ;  /* 0x00000000923272ca */ /* 0x000fe400000e0000 */
[----:B------:R-:W-:Y:S02]  /*16a10*/  R2UR UR49, R147 ;  /* 0x00000000933172ca */ /* 0x000fe400000e0000 */
[----:B------:R-:W-:Y:S01]  /*16a20*/  R2UR UR48, R148 ;  /* 0x00000000943072ca */ /* 0x000fe200000e0000 */
[----:B------:R-:W-:-:S02]  /*16a30*/  WARPGROUP.DEPBAR.LE gsb0, 0x0 ;  /* 0x00008000000079c5 */ /* 0x000fc40000010000 */
[----:B------:R-:W-:-:S10]  /*16a40*/  WARPGROUP.ARRIVE ;  /* 0x00000000000079c5 */ /* 0x000fd40000000000 */
[----:B------:R-:W-:Y:S01]  /*16a50*/  HGMMA.64x16x16.F32.BF16 R160, gdesc[UR48].tnspA, R160, gsb0 ;  /* 0x2020000030a079f0 */ /* 0x000fe200080018a0 */
        /* <DEDUP_REMOVED lines=9> */
[----:B------:R-:W-:Y:S02]  /*16af0*/  MOV R193, UR25 ;  /* 0x0000001900c17c02 */ /* 0x000fe40008000f00 */
[----:B------:R-:W-:Y:S01]  /*16b00*/  MOV R192, UR24 ;  /* 0x0000001800c07c02 */ /* 0x000fe20008000f00 */
[----:B------:R-:W-:Y:S01]  /*16b10*/  UIADD3.64 UR24, UR4, 0x780, URZ ;  /* 0x0000078004187897 */ /* 0x000fe2000fffe03f */
[----:B------:R-:W-:Y:S01]  /*16b20*/  MOV R195, UR27 ;  /* 0x0000001b00c37c02 */ /* 0x000fe20008000f00 */
[----:B------:R-:W-:Y:S01]  /*16b30*/  UMOV UR27, UR59 ;  /* 0x0000003b001b7c82 */ /* 0x000fe20008000000 */
[----:B------:R-:W-:Y:S01]  /*16b40*/  MOV R194, UR26 ;  /* 0x0000001a00c27c02 */ /* 0x000fe20008000f00 */
[----:B------:R-:W-:Y:S01]  /*16b50*/  UMOV UR26, UR58 ;  /* 0x0000003a001a7c82 */ /* 0x000fe20008000000 */
[----:B------:R-:W-:Y:S02]  /*16b60*/  WARPGROUP.DEPBAR.LE gsb0, 0x0 ;  /* 0x00008000000079c5 */ /* 0x000fe40000010000 */
[----:B------:R-:W-:-:S06]  /*16b70*/  WARPGROUP.ARRIVE ;  /* 0x00000000000079c5 */ /* 0x000fcc0000000000 */
[----:B------:R-:W-:Y:S01]  /*16b80*/  HGMMA.64x16x16.F32.BF16 R152, gdesc[UR24].tnspA, RZ, !UPT, gsb0 ;  /* 0x20200000189879f0 */ /* 0x000fe2000c0018ff */
[----:B------:R-:W-:Y:S02]  /*16b90*/  MOV R170, UR37 ;  /* 0x0000002500aa7c02 */ /* 0x000fe40008000f00 */
[----:B------:R-:W-:Y:S02]  /*16ba0*/  MOV R169, UR36 ;  /* 0x0000002400a97c02 */ /* 0x000fe40008000f00 */
[----:B---3--:R-:W-:Y:S02]  /*16bb0*/  R2UR UR36, R4 ;  /* 0x00000000042472ca */ /* 0x008fe400000e0000 */
[----:B------:R-:W-:Y:S02]  /*16bc0*/  R2UR UR37, R5 ;  /* 0x00000000052572ca */ /* 0x000fe400000e0000 */
[----:B------:R-:W-:Y:S01]  /*16bd0*/  MOV R183, UR39 ;  /* 0x0000002700b77c02 */ /* 0x000fe20008000f00 */
[----:B------:R-:W-:Y:S01]  /*16be0*/  UMOV UR39, UR7 ;  /* 0x0000000700277c82 */ /* 0x000fe20008000000 */
[----:B------:R-:W-:Y:S01]  /*16bf0*/  MOV R182, UR38 ;  /* 0x0000002600b67c02 */ /* 0x000fe20008000f00 */
[----:B------:R-:W-:Y:S01]  /*16c00*/  UMOV UR38, UR6 ;  /* 0x0000000600267c82 */ /* 0x000fe20008000000 */
[----:B------:R-:W-:-:S02]  /*16c10*/  WARPGROUP.DEPBAR.LE gsb0, 0x0 ;  /* 0x00008000000079c5 */ /* 0x000fc40000010000 */
[----:B------:R-:W-:-:S06]  /*16c20*/  WARPGROUP.ARRIVE ;  /* 0x00000000000079c5 */ /* 0x000fcc0000000000 */
[----:B------:R-:W-:Y:S01]  /*16c30*/  HGMMA.64x16x16.F32.BF16 R152, gdesc[UR36].tnspA, R152, gsb0 ;  /* 0x20200000249879f0 */ /* 0x000fe20008001898 */
[----:B------:R-:W-:Y:S02]  /*16c40*/  MOV R9, UR45 ;  /* 0x0000002d00097c02 */ /* 0x000fe40008000f00 */
[----:B------:R-:W-:Y:S02]  /*16c50*/  MOV R8, UR44 ;  /* 0x0000002c00087c02 */ /* 0x000fe40008000f00 */
[----:B--2---:R-:W-:Y:S02]  /*16c60*/  R2UR UR44, R12 ;  /* 0x000000000c2c72ca */ /* 0x004fe400000e0000 */
[----:B------:R-:W-:Y:S02]  /*16c70*/  R2UR UR45, R13 ;  /* 0x000000000d2d72ca */ /* 0x000fe400000e0000 */
[----:B------:R-:W2:Y:S01]  /*16c80*/  LDL.64 R12, [R1+0xb50] ;  /* 0x000b5000010c7983 */ /* 0x000ea20000100a00 */
[----:B------:R-:W-:-:S02]  /*16c90*/  MOV R185, UR33 ;  /* 0x0000002100b97c02 */ /* 0x000fc40008000f00 */
[----:B------:R-:W-:Y:S02]  /*16ca0*/  MOV R184, UR32 ;  /* 0x0000002000b87c02 */ /* 0x000fe40008000f00 */
[----:B----4-:R-:W-:Y:S02]  /*16cb0*/  R2UR UR32, R6 ;  /* 0x00000000062072ca */ /* 0x010fe400000e0000 */
[----:B------:R-:W-:Y:S02]  /*16cc0*/  R2UR UR33, R7 ;  /* 0x00000000072172ca */ /* 0x000fe400000e0000 */
[----:B------:R-:W-:Y:S02]  /*16cd0*/  MOV R7, UR51 ;  /* 0x0000003300077c02 */ /* 0x000fe40008000f00 */
[----:B------:R-:W-:Y:S02]  /*16ce0*/  MOV R6, UR50 ;  /* 0x0000003200067c02 */ /* 0x000fe40008000f00 */
[----:B------:R-:W-:-:S02]  /*16cf0*/  MOV R5, UR49 ;  /* 0x0000003100057c02 */ /* 0x000fc40008000f00 */
[----:B------:R-:W-:Y:S02]  /*16d00*/  MOV R4, UR48 ;  /* 0x0000003000047c02 */ /* 0x000fe40008000f00 */
[----:B------:R-:W-:Y:S02]  /*16d10*/  R2UR UR48, R26 ;  /* 0x000000001a3072ca */ /* 0x000fe400000e0000 */
[----:B------:R-:W-:Y:S02]  /*16d20*/  R2UR UR49, R27 ;  /* 0x000000001b3172ca */ /* 0x000fe400000e0000 */
[----:B------:R-:W-:Y:S02]  /*16d30*/  R2UR UR50, R226 ;  /* 0x00000000e23272ca */ /* 0x000fe400000e0000 */
[----:B------:R-:W-:Y:S01]  /*16d40*/  R2UR UR51, R227 ;  /* 0x00000000e33372ca */ /* 0x000fe200000e0000 */
[----:B------:R-:W-:Y:S02]  /*16d50*/  WARPGROUP.DEPBAR.LE gsb0, 0x0 ;  /* 0x00008000000079c5 */ /* 0x000fe40000010000 */
[----:B------:R-:W-:-:S10]  /*16d60*/  WARPGROUP.ARRIVE ;  /* 0x00000000000079c5 */ /* 0x000fd40000000000 */
[----:B------:R-:W-:Y:S01]  /*16d70*/  HGMMA.64x16x16.F32.BF16 R152, gdesc[UR48].tnspA, R152, gsb0 ;  /* 0x20200000309879f0 */ /* 0x000fe20008001898 */
[----:B------:R-:W-:Y:S02]  /*16d80*/  MOV R187, UR35 ;  /* 0x0000002300bb7c02 */ /* 0x000fe40008000f00 */
[----:B------:R-:W-:Y:S02]  /*16d90*/  MOV R186, UR34 ;  /* 0x0000002200ba7c02 */ /* 0x000fe40008000f00 */
        /* <DEDUP_REMOVED lines=22> */
[----:B------:R-:W-:Y:S02]  /*16f00*/  R2UR UR29, R17 ;  /* 0x00000000111d72ca */ /* 0x000fe400000e0000 */
[----:B------:R-:W3:Y:S01]  /*16f10*/  LDL.64 R16, [R1+0xb48] ;  /* 0x000b480001107983 */ /* 0x000ee20000100a00 */
[----:B------:R-:W-:-:S02]  /*16f20*/  MOV R191, UR31 ;  /* 0x0000001f00bf7c02 */ /* 0x000fc40008000f00 */
        /* <DEDUP_REMOVED lines=10> */
[----:B------:R-:W4:Y:S04]  /*16fd0*/  LDL.64 R14, [R1+0xb40] ;  /* 0x000b4000010e7983 */ /* 0x000f280000100a00 */
[----:B------:R-:W-:Y:S04]  /*16fe0*/  STL [R1+0x120c], R226 ;  /* 0x00120ce201007387 */ /* 0x000fe80000100800 */
[----:B------:R-:W-:Y:S01]  /*16ff0*/  STL [R1+0x1208], R227 ;  /* 0x001208e301007387 */ /* 0x000fe20000100800 */
[----:B------:R-:W-:-:S03]  /*17000*/  MOV R30, UR5 ;  /* 0x00000005001e7c02 */ /* 0x000fc60008000f00 */
[----:B------:R-:W-:Y:S01]  /*17010*/  STL [R1+0x1214], R224 ;  /* 0x001214e001007387 */ /* 0x000fe20000100800 */
[----:B------:R-:W-:-:S03]  /*17020*/  MOV R29, UR4 ;  /* 0x00000004001d7c02 */ /* 0x000fc60008000f00 */
[----:B------:R-:W-:Y:S01]  /*17030*/  STL [R1+0x1210], R225 ;  /* 0x001210e101007387 */ /* 0x000fe20000100800 */
[----:B--2---:R-:W-:-:S03]  /*17040*/  R2UR UR4, R12 ;  /* 0x000000000c0472ca */ /* 0x004fc600000e0000 */
[----:B------:R-:W2:Y:S01]  /*17050*/  LDL.64 R36, [R1+0xb38] ;  /* 0x000b380001247983 */ /* 0x000ea20000100a00 */
[----:B------:R-:W-:-:S03]  /*17060*/  R2UR UR5, R13 ;  /* 0x000000000d0572ca */ /* 0x000fc600000e0000 */
[----:B------:R-:W2:Y:S04]  /*17070*/  LDL.64 R34, [R1+0xb30] ;  /* 0x000b300001227983 */ /* 0x000ea80000100a00 */
[----:B------:R-:W-:Y:S01]  /*17080*/  STL [R1+0x121c], R222 ;  /* 0x00121cde01007387 */ /* 0x000fe20000100800 */
[----:B------:R-:W-:-:S03]  /*17090*/  MOV R168, UR43 ;  /* 0x0000002b00a87c02 */ /* 0x000fc60008000f00 */
[----:B------:R-:W-:Y:S01]  /*170a0*/  STL [R1+0x1218], R223 ;  /* 0x001218df01007387 */ /* 0x000fe20000100800 */
[----:B------:R-:W-:-:S03]  /*170b0*/  MOV R23, UR42 ;  /* 0x0000002a00177c02 */ /* 0x000fc60008000f00 */
[----:B------:R-:W2:Y:S01]  /*170c0*/  LDL.64 R12, [R1+0xb28] ;  /* 0x000b2800010c7983 */ /* 0x000ea20000100a00 */
        /* <DEDUP_REMOVED lines=26> */
[----:B------:R-:W-:Y:S04]  /*17270*/  STL [R1+0x1224], R220 ;  /* 0x001224dc01007387 */ /* 0x000fe80000100800 */
[----:B------:R-:W-:Y:S04]  /*17280*/  STL [R1+0x1220], R221 ;  /* 0x001220dd01007387 */ /* 0x000fe80000100800 */
[----:B------:R-:W2:Y:S01]  /*17290*/  LDL.64 R24, [R1+0xb20] ;  /* 0x000b200001187983 */ /* 0x000ea20000100a00 */
[----:B---3--:R-:W-:-:S02]  /*172a0*/  R2UR UR24, R16 ;  /* 0x00000000101872ca */ /* 0x008fc400000e0000 */
[----:B------:R-:W-:Y:S02]  /*172b0*/  R2UR UR25, R17 ;  /* 0x00000000111972ca */ /* 0x000fe400000e0000 */
[----:B------:R-:W-:Y:S02]  /*172c0*/  R2UR UR26, R196 ;  /* 0x00000000c41a72ca */ /* 0x000fe400000e0000 */
[----:B------:R-:W-:Y:S01]  /*172d0*/  R2UR UR27, R197 ;  /* 0x00000000c51b72ca */ /* 0x000fe200000e0000 */
[----:B------:R-:W-:Y:S02]  /*172e0*/  WARPGROUP.DEPBAR.LE gsb0, 0x0 ;  /* 0x00008000000079c5 */ /* 0x000fe40000010000 */
[----:B------:R-:W-:-:S10]  /*172f0*/  WARPGROUP.ARRIVE ;  /* 0x00000000000079c5 */ /* 0x000fd40000000000 */
[----:B------:R-:W-:Y:S01]  /*17300*/  HGMMA.64x16x16.F32.BF16 R152, gdesc[UR24].tnspA, R152, gsb0 ;  /* 0x20200000189879f0 */ /* 0x000fe20008001898 */
[----:B------:R-:W-:Y:S04]  /*17310*/  STL [R1+0x122c], R218 ;  /* 0x00122cda01007387 */ /* 0x000fe80000100800 */
[----:B------:R-:W-:Y:S01]  /*17320*/  STL [R1+0x1228], R219 ;  /* 0x001228db01007387 */ /* 0x000fe20000100800 */
[----:B----4-:R-:W-:-:S03]  /*17330*/  R2UR UR28, R14 ;  /* 0x000000000e1c72ca */ /* 0x010fc600000e0000 */
[----:B------:R-:W3:Y:S01]  /*17340*/  LDL.64 R18, [R1+0xb18] ;  /* 0x000b180001127983 */ /* 0x000ee20000100a00 */
[----:B------:R-:W-:-:S03]  /*17350*/  R2UR UR29, R15 ;  /* 0x000000000f1d72ca */ /* 0x000fc600000e0000 */
[----:B------:R-:W4:Y:S04]  /*17360*/  LDL.64 R16, [R1+0xb10] ;  /* 0x000b100001107983 */ /* 0x000f280000100a00 */
[----:B------:R-:W4:Y:S01]  /*17370*/  LDL.64 R14, [R1+0xb08] ;  /* 0x000b0800010e7983 */ /* 0x000f220000100a00 */
[----:B------:R-:W-:-:S03]  /*17380*/  R2UR UR30, R208 ;  /* 0x00000000d01e72ca */ /* 0x000fc600000e0000 */
[----:B------:R-:W-:Y:S01]  /*17390*/  STL [R1+0x1234], R216 ;  /* 0x001234d801007387 */ /* 0x000fe20000100800 */
[----:B------:R-:W-:-:S03]  /*173a0*/  R2UR UR31, R209 ;  /* 0x00000000d11f72ca */ /* 0x000fc600000e0000 */
[----:B------:R-:W-:Y:S04]  /*173b0*/  STL [R1+0x1230], R217 ;  /* 0x001230d901007387 */ /* 0x000fe80000100800 */
[----:B------:R-:W-:Y:S04]  /*173c0*/  STL [R1+0x123c], R214 ;  /* 0x00123cd601007387 */ /* 0x000fe80000100800 */
[----:B------:R-:W-:Y:S04]  /*173d0*/  STL [R1+0x1238], R215 ;  /* 0x001238d701007387 */ /* 0x000fe80000100800 */
[----:B------:R-:W-:Y:S04]  /*173e0*/  STL [R1+0x1244], R212 ;  /* 0x001244d401007387 */ /* 0x000fe80000100800 */
[----:B------:R-:W-:Y:S01]  /*173f0*/  STL [R1+0x1240], R213 ;  /* 0x001240d501007387 */ /* 0x000fe20000100800 */
[----:B--2---:R-:W-:-:S02]  /*17400*/  R2UR UR40, R12 ;  /* 0x000000000c2872ca */ /* 0x004fc400000e0000 */
[----:B------:R-:W-:Y:S02]  /*17410*/  R2UR UR41, R13 ;  /* 0x000000000d2972ca */ /* 0x000fe400000e0000 */
[----:B------:R-:W2:Y:S01]  /*17420*/  LDL.64 R12, [R1+0xb00] ;  /* 0x000b0000010c7983 */ /* 0x000ea20000100a00 */
        /* <DEDUP_REMOVED lines=18> */
[----:B------:R-:W-:Y:S01]  /*17550*/  R2UR UR43, R203 ;  /* 0x00000000cb2b72ca */ /* 0x000fe200000e0000 */
[----:B------:R-:W-:Y:S04]  /*17560*/  STL [R1+0x124c], R210 ;  /* 0x00124cd201007387 */ /* 0x000fe80000100800 */
[----:B------:R-:W-:Y:S01]  /*17570*/  STL [R1+0x1248], R211 ;  /* 0x001248d301007387 */ /* 0x000fe20000100800 */
[----:B------:R-:W-:Y:S02]  /*17580*/  WARPGROUP.DEPBAR.LE gsb0, 0x0 ;  /* 0x00008000000079c5 */ /* 0x000fe40000010000 */
[----:B------:R-:W-:-:S06]  /*17590*/  WARPGROUP.ARRIVE ;  /* 0x00000000000079c5 */ /* 0x000fcc0000000000 */
[----:B------:R-:W-:Y:S01]  /*175a0*/  HGMMA.64x16x16.F32.BF16 R152, gdesc[UR40].tnspA, R152, gsb0 ;  /* 0x20200000289879f0 */ /* 0x000fe20008001898 */
[----:B------:R-:W-:Y:S04]  /*175b0*/  STL [R1+0x1254], R196 ;  /* 0x001254c401007387 */ /* 0x000fe80000100800 */
[----:B------:R-:W-:Y:S04]  /*175c0*/  STL [R1+0x1250], R197 ;  /* 0x001250c501007387 */ /* 0x000fe80000100800 */
[----:B------:R-:W-:Y:S04]  /*175d0*/  STL [R1+0x125c], R208 ;  /* 0x00125cd001007387 */ /* 0x000fe80000100800 */
[----:B------:R-:W-:Y:S04]  /*175e0*/  STL [R1+0x1258], R209 ;  /* 0x001258d101007387 */ /* 0x000fe80000100800 */
[----:B------:R-:W2:Y:S01]  /*175f0*/  LDL.64 R44, [R1+0xaf8] ;  /* 0x000af800012c7983 */ /* 0x000ea20000100a00 */
[----:B------:R-:W-:-:S02]  /*17600*/  R2UR UR32, R24 ;  /* 0x00000000182072ca */ /* 0x000fc400000e0000 */
[----:B------:R-:W-:Y:S01]  /*17610*/  R2UR UR33, R25 ;  /* 0x00000000192172ca */ /* 0x000fe200000e0000 */
[----:B------:R-:W2:Y:S01]  /*17620*/  LDL.64 R42, [R1+0xaf0] ;  /* 0x000af000012a7983 */ /* 0x000ea20000100a00 */
[----:B------:R-:W-:Y:S02]  /*17630*/  R2UR UR34, R200 ;  /* 0x00000000c82272ca */ /* 0x000fe400000e0000 */
[----:B------:R-:W-:Y:S01]  /*17640*/  R2UR UR35, R201 ;  /* 0x00000000c92372ca */ /* 0x000fe200000e0000 */
[----:B------:R-:W-:Y:S02]  /*17650*/  WARPGROUP.DEPBAR.LE gsb0, 0x0 ;  /* 0x00008000000079c5 */ /* 0x000fe40000010000 */
[----:B------:R-:W-:-:S10]  /*17660*/  WARPGROUP.ARRIVE ;  /* 0x00000000000079c5 */ /* 0x000fd40000000000 */
[----:B------:R-:W-:Y:S01]  /*17670*/  HGMMA.64x16x16.F32.BF16 R152, gdesc[UR32].tnspA, R152, gsb0 ;  /* 0x20200000209879f0 */ /* 0x000fe20008001898 */
[----:B------:R-:W-:Y:S02]  /*17680*/  R2UR UR6, R198 ;  /* 0x00000000c60672ca */ /* 0x000fe400000e0000 */
[----:B------:R-:W-:Y:S01]  /*17690*/  R2UR UR7, R199 ;  /* 0x00000000c70772ca */ /* 0x000fe200000e0000 */
[----:B------:R-:W-:Y:S01]  /*176a0*/  STL [R1+0x1264], R206 ;  /* 0x001264ce01007387 */ /* 0x000fe20000100800 */
[----:B---3--:R-:W-:Y:S02]  /*176b0*/  R2UR UR4, R18 ;  /* 0x00000000120472ca */ /* 0x008fe400000e0000 */
[----:B------:R-:W-:Y:S01]  /*176c0*/  R2UR UR5, R19 ;  /* 0x00000000130572ca */ /* 0x000fe200000e0000 */
[----:B------:R-:W-:Y:S04]  /*176d0*/  STL [R1+0x1260], R207 ;  /* 0x001260cf01007387 */ /* 0x000fe80000100800 */
[----:B------:R-:W-:Y:S04]  /*176e0*/  STL [R1+0x126c], R204 ;  /* 0x00126ccc01007387 */ /* 0x000fe80000100800 */
[----:B------:R-:W-:Y:S01]  /*176f0*/  STL [R1+0x1268], R205 ;  /* 0x001268cd01007387 */ /* 0x000fe20000100800 */
[----:B----4-:R-:W-:-:S02]  /*17700*/  R2UR UR24, R16 ;  /* 0x00000000101872ca */ /* 0x010fc400000e0000 */
[----:B------:R-:W-:Y:S01]  /*17710*/  R2UR UR25, R17 ;  /* 0x00000000111972ca */ /* 0x000fe200000e0000 */
[----:B------:R-:W3:Y:S01]  /*17720*/  LDL.64 R40, [R1+0xae8] ;  /* 0x000ae80001287983 */ /* 0x000ee20000100a00 */
[----:B------:R-:W-:Y:S01]  /*17730*/  UMOV UR26, UR60 ;  /* 0x0000003c001a7c82 */ /* 0x000fe20008000000 */
[----:B------:R-:W-:Y:S01]  /*17740*/  UMOV UR27, UR61 ;  /* 0x0000003d001b7c82 */ /* 0x000fe20008000000 */
[----:B------:R-:W-:Y:S01]  /*17750*/  R2UR UR28, R14 ;  /* 0x000000000e1c72ca */ /* 0x000fe200000e0000 */
[----:B------:R-:W4:Y:S01]  /*17760*/  LDL.64 R38, [R1+0xae0] ;  /* 0x000ae00001267983 */ /* 0x000f220000100a00 */
[----:B------:R-:W-:Y:S01]  /*17770*/  R2UR UR29, R15 ;  /* 0x000000000f1d72ca */ /* 0x000fe200000e0000 */
[----:B------:R-:W-:Y:S01]  /*17780*/  UMOV UR30, UR56 ;  /* 0x00000038001e7c82 */ /* 0x000fe20008000000 */
[----:B------:R-:W-:Y:S01]  /*17790*/  UMOV UR31, UR57 ;  /* 0x00000039001f7c82 */ /* 0x000fe20008000000 */
[----:B------:R-:W4:Y:S01]  /*177a0*/  LDL.64 R36, [R1+0xad8] ;  /* 0x000ad80001247983 */ /* 0x000f220000100a00 */
[----:B--2---:R-:W-:-:S02]  /*177b0*/  R2UR UR36, R12 ;  /* 0x000000000c2472ca */ /* 0x004fc400000e0000 */
[----:B------:R-:W-:Y:S01]  /*177c0*/  R2UR UR37, R13 ;  /* 0x000000000d2572ca */ /* 0x000fe200000e0000 */
[----:B------:R-:W-:Y:S01]  /*177d0*/  UMOV UR38, UR10 ;  /* 0x0000000a00267c82 */ /* 0x000fe20008000000 */
[----:B------:R-:W-:Y:S02]  /*177e0*/  WARPGROUP.DEPBAR.LE gsb0, 0x0 ;  /* 0x00008000000079c5 */ /* 0x000fe40000010000 */
[----:B------:R-:W-:Y:S01]  /*177f0*/  WARPGROUP.ARRIVE ;  /* 0x00000000000079c5 */ /* 0x000fe20000000000 */
[----:B------:R-:W2:Y:S01]  /*17800*/  LDL.64 R12, [R1+0xaa8] ;  /* 0x000aa800010c7983 */ /* 0x000ea20000100a00 */
[----:B------:R-:W-:-:S03]  /*17810*/  UMOV UR39, UR11 ;  /* 0x0000000b00277c82 */ /* 0x000fc60008000000 */
[----:B------:R-:W2:Y:S01]  /*17820*/  LDL.64 R34, [R1+0xad0] ;  /* 0x000ad00001227983 */ /* 0x000ea20000100a00 */
[----:B------:R-:W-:Y:S01]  /*17830*/  HGMMA.64x16x16.F32.BF16 R152, gdesc[UR4].tnspA, R152, gsb0 ;  /* 0x20200000049879f0 */ /* 0x000fe20008001898 */
[----:B------:R-:W-:Y:S01]  /*17840*/  UMOV UR46, UR14 ;  /* 0x0000000e002e7c82 */ /* 0x000fe20008000000 */
[----:B------:R-:W-:Y:S01]  /*17850*/  UMOV UR47, UR15 ;  /* 0x0000000f002f7c82 */ /* 0x000fe20008000000 */
[----:B------:R-:W2:Y:S04]  /*17860*/  LDL.64 R24, [R1+0xac8] ;  /* 0x000ac80001187983 */ /* 0x000ea80000100a00 */
[----:B------:R-:W2:Y:S04]  /*17870*/  LDL.64 R18, [R1+0xac0] ;  /* 0x000ac00001127983 */ /* 0x000ea80000100a00 */
[----:B------:R-:W2:Y:S04]  /*17880*/  LDL.64 R16, [R1+0xab8] ;  /* 0x000ab80001107983 */ /* 0x000ea80000100a00 */
[----:B------:R-:W2:Y:S01]  /*17890*/  LDL.64 R14, [R1+0xab0] ;  /* 0x000ab000010e7983 */ /* 0x000ea20000100a00 */
        /* <DEDUP_REMOVED lines=17> */
[----:B------:R-:W-:Y:S01]  /*179b0*/  UMOV UR6, UR18 ;  /* 0x0000001200067c82 */ /* 0x000fe20008000000 */
[----:B------:R-:W-:Y:S02]  /*179c0*/  UMOV UR7, UR19 ;  /* 0x0000001300077c82 */ /* 0x000fe40008000000 */
[----:B------:R-:W-:Y:S04]  /*179d0*/  STL [R1+0x1270], R203 ;  /* 0x001270cb01007387 */ /* 0x000fe80000100800 */
[----:B------:R-:W-:Y:S04]  /*179e0*/  STL [R1+0x127c], R200 ;  /* 0x00127cc801007387 */ /* 0x000fe80000100800 */
[----:B------:R-:W-:Y:S04]  /*179f0*/  STL [R1+0x1278], R201 ;  /* 0x001278c901007387 */ /* 0x000fe80000100800 */
[----:B------:R-:W-:Y:S04]  /*17a00*/  STL [R1+0x1284], R198 ;  /* 0x001284c601007387 */ /* 0x000fe80000100800 */
[----:B------:R-:W-:Y:S01]  /*17a10*/  STL [R1+0x1280], R199 ;  /* 0x001280c701007387 */ /* 0x000fe20000100800 */
[----:B---3--:R-:W-:-:S02]  /*17a20*/  R2UR UR24, R40 ;  /* 0x00000000281872ca */ /* 0x008fc400000e0000 */
[----:B------:R-:W-:Y:S01]  /*17a30*/  R2UR UR25, R41 ;  /* 0x00000000291972ca */ /* 0x000fe200000e0000 */
[----:B------:R-:W-:Y:S01]  /*17a40*/  UMOV UR26, UR22 ;  /* 0x00000016001a7c82 */ /* 0x000fe20008000000 */
[----:B------:R-:W-:Y:S01]  /*17a50*/  UMOV UR27, UR23 ;  /* 0x00000017001b7c82 */ /* 0x000fe20008000000 */
[----:B----4-:R-:W-:Y:S01]  /*17a60*/  R2UR UR28, R38 ;  /* 0x00000000261c72ca */ /* 0x010fe200000e0000 */
[----:B------:R-:W3:Y:S01]  /*17a70*/  LDL.64 R44, [R1+0x8c8] ;  /* 0x0008c800012c7983 */ /* 0x000ee20000100a00 */
[----:B------:R-:W-:Y:S02]  /*17a80*/  R2UR UR29, R39 ;  /* 0x00000000271d72ca */ /* 0x000fe400000e0000 */
[----:B------:R-:W-:Y:S01]  /*17a90*/  R2UR UR32, R36 ;  /* 0x00000000242072ca */ /* 0x000fe200000e0000 */
[----:B------:R-:W4:Y:S01]  /*17aa0*/  LDL.64 R42, [R1+0x8c0] ;  /* 0x0008c000012a7983 */ /* 0x000f220000100a00 */
[----:B------:R-:W-:-:S03]  /*17ab0*/  R2UR UR33, R37 ;  /* 0x00000000252172ca */ /* 0x000fc600000e0000 */
[----:B------:R-:W4:Y:S04]  /*17ac0*/  LDL.64 R40, [R1+0x8b8] ;  /* 0x0008b80001287983 */ /* 0x000f280000100a00 */
[----:B------:R-:W4:Y:S04]  /*17ad0*/  LDL.64 R38, [R1+0x8a8] ;  /* 0x0008a80001267983 */ /* 0x000f280000100a00 */
[----:B------:R-:W4:Y:S04]  /*17ae0*/  LDL.64 R46, [R1+0x880] ;  /* 0x00088000012e7983 */ /* 0x000f280000100a00 */
[----:B------:R-:W4:Y:S01]  /*17af0*/  LDL.64 R36, [R1+0x890] ;  /* 0x0008900001247983 */ /* 0x000f220000100a00 */
[----:B------:R-:W-:-:S02]  /*17b00*/  WARPGROUP.DEPBAR.LE gsb0, 0x0 ;  /* 0x00008000000079c5 */ /* 0x000fc40000010000 */
[----:B------:R-:W-:Y:S01]  /*17b10*/  WARPGROUP.ARRIVE ;  /* 0x00000000000079c5 */ /* 0x000fe20000000000 */
[----:B------:R-:W-:Y:S01]  /*17b20*/  MOV R27, UR59 ;  /* 0x0000003b001b7c02 */ /* 0x000fe20008000f00 */
[----:B------:R-:W4:Y:S04]  /*17b30*/  LDL.64 R56, [R1+0x868] ;  /* 0x0008680001387983 */ /* 0x000f280000100a00 */
[----:B------:R-:W-:Y:S01]  /*17b40*/  HGMMA.64x16x16.F32.BF16 R152, gdesc[UR4].tnspA, R152, gsb0 ;  /* 0x20200000049879f0 */ /* 0x000fe20008001898 */
[----:B--2---:R-:W-:Y:S01]  /*17b50*/  R2UR UR4, R12 ;  /* 0x000000000c0472ca */ /* 0x004fe200000e0000 */
[----:B------:R-:W2:Y:S01]  /*17b60*/  LDL.64 R54, [R1+0x860] ;  /* 0x0008600001367983 */ /* 0x000ea20000100a00 */
[----:B------:R-:W-:-:S03]  /*17b70*/  R2UR UR5, R13 ;  /* 0x000000000d0572ca */ /* 0x000fc600000e0000 */
[----:B------:R-:W3:Y:S01]  /*17b80*/  LDL.64 R12, [R1+0x8d0] ;  /* 0x0008d000010c7983 */ /* 0x000ee20000100a00 */
[----:B------:R-:W-:Y:S02]  /*17b90*/  R2UR UR36, R34 ;  /* 0x00000000222472ca */ /* 0x000fe400000e0000 */
[----:B------:R-:W-:Y:S01]  /*17ba0*/  R2UR UR37, R35 ;  /* 0x00000000232572ca */ /* 0x000fe200000e0000 */
[----:B------:R-:W2:Y:S04]  /*17bb0*/  LDL.64 R52, [R1+0x850] ;  /* 0x0008500001347983 */ /* 0x000ea80000100a00 */
[----:B------:R-:W2:Y:S01]  /*17bc0*/  LDL.64 R34, [R1+0xaa0] ;  /* 0x000aa00001227983 */ /* 0x000ea20000100a00 */
[----:B------:R-:W-:Y:S02]  /*17bd0*/  R2UR UR40, R24 ;  /* 0x00000000182872ca */ /* 0x000fe400000e0000 */
[----:B------:R-:W-:Y:S01]  /*17be0*/  R2UR UR41, R25 ;  /* 0x00000000192972ca */ /* 0x000fe200000e0000 */
[----:B------:R-:W2:Y:S01]  /*17bf0*/  LDL.64 R50, [R1+0x838] ;  /* 0x0008380001327983 */ /* 0x000ea20000100a00 */
[----:B------:R-:W-:-:S02]  /*17c00*/  R2UR UR44, R18 ;  /* 0x00000000122c72ca */ /* 0x000fc400000e0000 */
[----:B------:R-:W-:Y:S01]  /*17c10*/  R2UR UR45, R19 ;  /* 0x00000000132d72ca */ /* 0x000fe200000e0000 */
[----:B------:R-:W2:Y:S01]  /*17c20*/  LDL.64 R24, [R1+0x8b0] ;  /* 0x0008b00001187983 */ /* 0x000ea20000100a00 */
[----:B------:R-:W-:-:S03]  /*17c30*/  R2UR UR48, R16 ;  /* 0x00000000103072ca */ /* 0x000fc600000e0000 */
[----:B------:R-:W2:Y:S01]  /*17c40*/  LDL.64 R18, [R1+0x8a0] ;  /* 0x0008a00001127983 */ /* 0x000ea20000100a00 */
[----:B------:R-:W-:-:S03]  /*17c50*/  R2UR UR49, R17 ;  /* 0x00000000113172ca */ /* 0x000fc600000e0000 */
[----:B------:R-:W2:Y:S01]  /*17c60*/  LDL.64 R16, [R1+0x898] ;  /* 0x0008980001107983 */ /* 0x000ea20000100a00 */
[----:B------:R-:W-:Y:S02]  /*17c70*/  R2UR UR56, R14 ;  /* 0x000000000e3872ca */ /* 0x000fe400000e0000 */
[----:B------:R-:W-:Y:S01]  /*17c80*/  R2UR UR57, R15 ;  /* 0x000000000f3972ca */ /* 0x000fe200000e0000 */
[----:B------:R-:W2:Y:S04]  /*17c90*/  LDL.64 R48, [R1+0x830] ;  /* 0x0008300001307983 */ /* 0x000ea80000100a00 */
[----:B------:R-:W2:Y:S01]  /*17ca0*/  LDL.64 R14, [R1+0x888] ;  /* 0x00088800010e7983 */ /* 0x000ea20000100a00 */
[----:B------:R-:W-:Y:S02]  /*17cb0*/  MOV R28, UR58 ;  /* 0x0000003a001c7c02 */ /* 0x000fe40008000f00 */
[----:B------:R-:W-:Y:S01]  /*17cc0*/  R2UR UR61, R230 ;  /* 0x00000000e63d72ca */ /* 0x000fe200000e0000 */
[----:B------:R-:W2:Y:S01]  /*17cd0*/  LDL.64 R60, [R1+0x820] ;  /* 0x00082000013c7983 */ /* 0x000ea20000100a00 */
[----:B------:R-:W-:-:S03]  /*17ce0*/  R2UR UR60, R229 ;  /* 0x00000000e53c72ca */ /* 0x000fc600000e0000 */
[----:B------:R-:W2:Y:S04]  /*17cf0*/  LDL.64 R66, [R1+0x7f8] ;  /* 0x0007f80001427983 */ /* 0x000ea80000100a00 */
[----:B------:R-:W2:Y:S01]  /*17d00*/  LDL.64 R58, [R1+0x7f0] ;  /* 0x0007f000013a7983 */ /* 0x000ea20000100a00 */
[----:B------:R-:W-:Y:S02]  /*17d10*/  WARPGROUP.DEPBAR.LE gsb0, 0x0 ;  /* 0x00008000000079c5 */ /* 0x000fe40000010000 */
[----:B------:R-:W-:Y:S01]  /*17d20*/  WARPGROUP.ARRIVE ;  /* 0x00000000000079c5 */ /* 0x000fe20000000000 */
[----:B------:R-:W2:Y:S04]  /*17d30*/  LDL.64 R64, [R1+0x7c0] ;  /* 0x0007c00001407983 */ /* 0x000ea80000100a00 */
[----:B------:R-:W2:Y:S01]  /*17d40*/  LDL.64 R62, [R1+0x7b8] ;  /* 0x0007b800013e7983 */ /* 0x000ea20000100a00 */
[----:B------:R-:W-:Y:S01]  /*17d50*/  HGMMA.64x16x16.F32.BF16 R152, gdesc[UR24].tnspA, R152, gsb0 ;  /* 0x20200000189879f0 */ /* 0x000fe20008001898 */
[----:B------:R-:W-:-:S02]  /*17d60*/  R2UR UR27, R195 ;  /* 0x00000000c31b72ca */ /* 0x000fc400000e0000 */
[----:B------:R-:W-:Y:S01]  /*17d70*/  R2UR UR26, R194 ;  /* 0x00000000c21a72ca */ /* 0x000fe200000e0000 */
[----:B------:R-:W2:Y:S04]  /*17d80*/  LDL.64 R72, [R1+0x748] ;  /* 0x0007480001487983 */ /* 0x000ea80000100a00 */
[----:B------:R-:W2:Y:S04]  /*17d90*/  LDL.64 R70, [R1+0x740] ;  /* 0x0007400001467983 */ /* 0x000ea80000100a00 */
[----:B------:R-:W2:Y:S02]  /*17da0*/  LDL.64 R68, [R1+0x738] ;  /* 0x0007380001447983 */ /* 0x000ea40000100a00 */
[----:B------:R-:W-:-:S02]  /*17db0*/  UMOV UR31, UR27 ;  /* 0x0000001b001f7c82 */ /* 0x000fc40008000000 */
[----:B------:R-:W-:Y:S01]  /*17dc0*/  UMOV UR30, UR26 ;  /* 0x0000001a001e7c82 */ /* 0x000fe20008000000 */
[----:B------:R-:W-:Y:S02]  /*17dd0*/  WARPGROUP.DEPBAR.LE gsb0, 0x0 ;  /* 0x00008000000079c5 */ /* 0x000fe40000010000 */
[----:B------:R-:W-:-:S06]  /*17de0*/  WARPGROUP.ARRIVE ;  /* 0x00000000000079c5 */ /* 0x000fcc0000000000 */
[----:B------:R-:W-:Y:S01]  /*17df0*/  HGMMA.64x16x16.F32.BF16 R152, gdesc[UR28].tnspA, R152, gsb0 ;  /* 0x202000001c9879f0 */ /* 0x000fe20008001898 */
[----:B------:R-:W-:Y:S02]  /*17e00*/  R2UR UR31, R191 ;  /* 0x00000000bf1f72ca */ /* 0x000fe400000e0000 */
[----:B------:R-:W-:-:S11]  /*17e10*/  R2UR UR30, R190 ;  /* 0x00000000be1e72ca */ /* 0x000fd600000e0000 */
[----:B------:R-:W-:Y:S02]  /*17e20*/  UMOV UR35, UR31 ;  /* 0x0000001f00237c82 */ /* 0x000fe40008000000 */
        /* <DEDUP_REMOVED lines=19> */
[----:B------:R-:W-:Y:S01]  /*17f60*/  R2UR UR41, R22 ;  /* 0x00000000162972ca */ /* 0x000fe200000e0000 */
[----:B---3--:R-:W-:Y:S02]  /*17f70*/  IMAD.WIDE R22, R0, 0x2, R12 ;  /* 0x0000000200167825 */ /* 0x008fe400078e020c */
[----:B------:R-:W3:Y:S01]  /*17f80*/  LDL.64 R12, [R1+0x870] ;  /* 0x00087000010c7983 */ /* 0x000ee20000100a00 */
[----:B------:R-:W-:-:S07]  /*17f90*/  R2UR UR43, R168 ;  /* 0x00000000a82b72ca */ /* 0x000fce00000e0000 */
[----:B------:R-:W-:-:S06]  /*17fa0*/  UMOV UR46, UR42 ;  /* 0x0000002a002e7c82 */ /* 0x000fcc0008000000 */
        /* <DEDUP_REMOVED lines=18> */
[----:B------:R-:W-:Y:S01]  /*180d0*/  UMOV UR6, UR54 ;  /* 0x0000003600067c82 */ /* 0x000fe20008000000 */
[----:B------:R-:W-:Y:S01]  /*180e0*/  UMOV UR7, UR55 ;  /* 0x0000003700077c82 */ /* 0x000fe20008000000 */
[----:B------:R-:W-:Y:S01]  /*180f0*/  IMAD.WIDE R10, R0, 0x2, R44 ;  /* 0x00000002000a7825 */ /* 0x000fe200078e022c */
[----:B------:R-:W-:Y:S01]  /*18100*/  R2UR UR45, R9 ;  /* 0x00000000092d72ca */ /* 0x000fe200000e0000 */
[----:B------:R-:W3:Y:S01]  /*18110*/  LDG.E.U16 R45, desc[UR60][R22.64] ;  /* 0x0000003c162d7981 */ /* 0x000ee2000c1e1500 */
[----:B------:R-:W-:Y:S01]  /*18120*/  R2UR UR44, R8 ;  /* 0x00000000082c72ca */ /* 0x000fe200000e0000 */
[----:B----4-:R-:W-:Y:S01]  /*18130*/  IMAD.WIDE R8, R0, 0x2, R42 ;  /* 0x0000000200087825 */ /* 0x010fe200078e022a */
[----:B------:R-:W-:Y:S01]  /*18140*/  R2UR UR49, R5 ;  /* 0x00000000053172ca */ /* 0x000fe200000e0000 */
[----:B------:R1:W4:Y:S01]  /*18150*/  LDG.E.U16 R44, desc[UR60][R10.64] ;  /* 0x0000003c0a2c7981 */ /* 0x000322000c1e1500 */
[----:B------:R-:W-:Y:S01]  /*18160*/  R2UR UR48, R4 ;  /* 0x00000000043072ca */ /* 0x000fe200000e0000 */
[----:B--2---:R-:W-:-:S02]  /*18170*/  IMAD.WIDE R4, R0, 0x2, R24 ;  /* 0x0000000200047825 */ /* 0x004fc400078e0218 */
[----:B------:R-:W2:Y:S04]  /*18180*/  LDL.64 R24, [R1+0x858] ;  /* 0x0008580001187983 */ /* 0x000ea80000100a00 */
[----:B------:R0:W4:Y:S01]  /*18190*/  LDG.E.U16 R43, desc[UR60][R8.64] ;  /* 0x0000003c082b7981 */ /* 0x000122000c1e1500 */
[----:B-1----:R-:W-:-:S03]  /*181a0*/  IMAD.WIDE R10, R0, 0x2, R18 ;  /* 0x00000002000a7825 */ /* 0x002fc600078e0212 */
[----:B------:R-:W4:Y:S01]  /*181b0*/  LDL.64 R18, [R1+0x848] ;  /* 0x0008480001127983 */ /* 0x000f220000100a00 */
[----:B------:R-:W-:-:S03]  /*181c0*/  IMAD.WIDE R6, R0, 0x2, R40 ;  /* 0x0000000200067825 */ /* 0x000fc600078e0228 */
[----:B------:R1:W4:Y:S01]  /*181d0*/  LDG.E.U16 R41, desc[UR60][R4.64] ;  /* 0x0000003c04297981 */ /* 0x000322000c1e1500 */
[----:B0-----:R-:W-:-:S03]  /*181e0*/  IMAD.WIDE R8, R0, 0x2, R16 ;  /* 0x0000000200087825 */ /* 0x001fc600078e0210 */
[----:B------:R-:W4:Y:S01]  /*181f0*/  LDL.64 R16, [R1+0x840] ;  /* 0x0008400001107983 */ /* 0x000f220000100a00 */
[----:B------:R-:W-:Y:S02]  /*18200*/  WARPGROUP.DEPBAR.LE gsb0, 0x0 ;  /* 0x00008000000079c5 */ /* 0x000fe40000010000 */
[----:B------:R-:W-:Y:S01]  /*18210*/  WARPGROUP.ARRIVE ;  /* 0x00000000000079c5 */ /* 0x000fe20000000000 */
[----:B------:R-:W-:Y:S01]  /*18220*/  IMAD.WIDE R22, R0, 0x2, R38 ;  /* 0x0000000200167825 */ /* 0x000fe200078e0226 */
[----:B------:R0:W4:Y:S04]  /*18230*/  LDG.E.U16 R42, desc[UR60][R6.64] ;  /* 0x0000003c062a7981 */ /* 0x000128000c1e1500 */
[----:B------:R-:W-:Y:S01]  /*18240*/  HGMMA.64x16x16.F32.BF16 R152, gdesc[UR4].tnspA, R152, gsb0 ;  /* 0x20200000049879f0 */ /* 0x000fe20008001898 */
[----:B------:R-:W-:Y:S01]  /*18250*/  R2UR UR6, R34 ;  /* 0x00000000220672ca */ /* 0x000fe200000e0000 */
[C---:B-1----:R-:W-:Y:S01]  /*18260*/  IMAD.WIDE R4, R0.reuse, 0x2, R14 ;  /* 0x0000000200047825 */ /* 0x042fe200078e020e */
[----:B------:R-:W-:Y:S01]  /*18270*/  R2UR UR7, R35 ;  /* 0x00000000230772ca */ /* 0x000fe200000e0000 */
[----:B------:R-:W4:Y:S04]  /*18280*/  LDL.64 R14, [R1+0x828] ;  /* 0x00082800010e7983 */ /* 0x000f280000100a00 */
[----:B------:R-:W4:Y:S01]  /*18290*/  LDL.64 R34, [R1+0x878] ;  /* 0x0008780001227983 */ /* 0x000f220000100a00 */
[----:B0-----:R-:W-:-:S03]  /*182a0*/  IMAD.WIDE R6, R0, 0x2, R36 ;  /* 0x0000000200067825 */ /* 0x001fc600078e0224 */
[----:B------:R0:W4:Y:S04]  /*182b0*/  LDG.E.U16 R38, desc[UR60][R8.64] ;  /* 0x0000003c08267981 */ /* 0x000128000c1e1500 */
[----:B------:R3:W4:Y:S04]  /*182c0*/  LDG.E.U16 R36, desc[UR60][R4.64] ;  /* 0x0000003c04247981 */ /* 0x000728000c1e1500 */
[----:B------:R-:W4:Y:S01]  /*182d0*/  LDG.E.U16 R39, desc[UR60][R10.64] ;  /* 0x0000003c0a277981 */ /* 0x000f22000c1e1500 */
[----:B0-----:R-:W-:-:S03]  /*182e0*/  IMAD.WIDE R8, R0, 0x2, R46 ;  /* 0x0000000200087825 */ /* 0x001fc600078e022e */
[----:B------:R-:W4:Y:S04]  /*182f0*/  LDL.64 R46, [R1+0x818] ;  /* 0x00081800012e7983 */ /* 0x000f280000100a00 */
[----:B------:R-:W4:Y:S04]  /*18300*/  LDG.E.U16 R40, desc[UR60][R22.64] ;  /* 0x0000003c16287981 */ /* 0x000f28000c1e1500 */
[----:B------:R-:W4:Y:S04]  /*18310*/  LDL.64 R10, [R1+0x800] ;  /* 0x00080000010a7983 */ /* 0x000f280000100a00 */
[----:B------:R-:W4:Y:S04]  /*18320*/  LDG.E.U16 R37, desc[UR60][R6.64] ;  /* 0x0000003c06257981 */ /* 0x000f28000c1e1500 */
[----:B------:R-:W4:Y:S01]  /*18330*/  LDL.64 R22, [R1+0x808] ;  /* 0x0008080001167983 */ /* 0x000f220000100a00 */
[----:B---3--:R-:W-:-:S03]  /*18340*/  IMAD.WIDE R4, R0, 0x2, R12 ;  /* 0x0000000200047825 */ /* 0x008fc600078e020c */
[----:B------:R-:W3:Y:S04]  /*18350*/  LDL.64 R12, [R1+0x810] ;  /* 0x00081000010c7983 */ /* 0x000ee80000100a00 */
[----:B------:R2:W3:Y:S02]  /*18360*/  LDG.E.U16 R33, desc[UR60][R4.64] ;  /* 0x0000003c04217981 */ /* 0x0004e4000c1e1500 */
[----:B--2---:R-:W-:-:S05]  /*18370*/  IMAD.WIDE R4, R0, 0x2, R24 ;  /* 0x0000000200047825 */ /* 0x004fca00078e0218 */
[----:B------:R4:W2:Y:S02]  /*18380*/  LDG.E.U16 R24, desc[UR60][R4.64] ;  /* 0x0000003c04187981 */ /* 0x0008a4000c1e1500 */
[----:B----4-:R-:W-:-:S05]  /*18390*/  IMAD.WIDE R4, R0, 0x2, R16 ;  /* 0x0000000200047825 */ /* 0x010fca00078e0210 */
[----:B------:R-:W4:Y:S01]  /*183a0*/  LDG.E.U16 R17, desc[UR60][R4.64] ;  /* 0x0000003c04117981 */ /* 0x000f22000c1e1500 */
[----:B------:R-:W-:-:S03]  /*183b0*/  IMAD.WIDE R6, R0, 0x2, R34 ;  /* 0x0000000200067825 */ /* 0x000fc600078e0222 */
[----:B------:R0:W4:Y:S04]  /*183c0*/  LDG.E.U16 R35, desc[UR60][R8.64] ;  /* 0x0000003c08237981 */ /* 0x000128000c1e1500 */
[----:B------:R1:W2:Y:S01]  /*183d0*/  LDG.E.U16 R34, desc[UR60][R6.64] ;  /* 0x0000003c06227981 */ /* 0x0002a2000c1e1500 */
[----:B0-----:R-:W-:-:S03]  /*183e0*/  IMAD.WIDE R8, R0, 0x2, R56 ;  /* 0x0000000200087825 */ /* 0x001fc600078e0238 */
[----:B------:R-:W4:Y:S01]  /*183f0*/  LDL.64 R56, [R1+0x7e8] ;  /* 0x0007e80001387983 */ /* 0x000f220000100a00 */
[----:B-1----:R-:W-:-:S03]  /*18400*/  IMAD.WIDE R6, R0, 0x2, R54 ;  /* 0x0000000200067825 */ /* 0x002fc600078e0236 */
[----:B------:R0:W2:Y:S04]  /*18410*/  LDG.E.U16 R26, desc[UR60][R8.64] ;  /* 0x0000003c081a7981 */ /* 0x0000a8000c1e1500 */
[----:B------:R1:W2:Y:S04]  /*18420*/  LDG.E.U16 R25, desc[UR60][R6.64] ;  /* 0x0000003c06197981 */ /* 0x0002a8000c1e1500 */
[----:B------:R-:W2:Y:S01]  /*18430*/  LDL.64 R54, [R1+0x7e0] ;  /* 0x0007e00001367983 */ /* 0x000ea20000100a00 */
[----:B0-----:R-:W-:-:S03]  /*18440*/  IMAD.WIDE R8, R0, 0x2, R52 ;  /* 0x0000000200087825 */ /* 0x001fc600078e0234 */
[----:B------:R-:W2:Y:S01]  /*18450*/  LDL.64 R52, [R1+0x7d8] ;  /* 0x0007d80001347983 */ /* 0x000ea20000100a00 */
[----:B-1----:R-:W-:-:S03]  /*18460*/  IMAD.WIDE R6, R0, 0x2, R18 ;  /* 0x0000000200067825 */ /* 0x002fc600078e0212 */
[----:B------:R0:W2:Y:S04]  /*18470*/  LDG.E.U16 R19, desc[UR60][R8.64] ;  /* 0x0000003c08137981 */ /* 0x0000a8000c1e1500 */
[----:B------:R1:W2:Y:S01]  /*18480*/  LDG.E.U16 R18, desc[UR60][R6.64] ;  /* 0x0000003c06127981 */ /* 0x0002a2000c1e1500 */
[----:B------:R-:W-:-:S04]  /*18490*/  IMAD.WIDE R4, R0, 0x2, R14 ;  /* 0x0000000200047825 */ /* 0x000fc800078e020e */
[C---:B0-----:R-:W-:Y:S01]  /*184a0*/  IMAD.WIDE R8, R0.reuse, 0x2, R50 ;  /* 0x0000000200087825 */ /* 0x041fe200078e0232 */
[----:B------:R-:W2:Y:S03]  /*184b0*/  LDG.E.U16 R14, desc[UR60][R4.64] ;  /* 0x0000003c040e7981 */ /* 0x000ea6000c1e1500 */
[C---:B-1----:R-:W-:Y:S01]  /*184c0*/  IMAD.WIDE R6, R0.reuse, 0x2, R48 ;  /* 0x0000000200067825 */ /* 0x042fe200078e0230 */
[----:B------:R0:W2:Y:S04]  /*184d0*/  LDG.E.U16 R16, desc[UR60][R8.64] ;  /* 0x0000003c08107981 */ /* 0x0000a8000c1e1500 */
[----:B------:R-:W2:Y:S04]  /*184e0*/  LDL.64 R48, [R1+0x7c8] ;  /* 0x0007c80001307983 */ /* 0x000ea80000100a00 */
[----:B------:R1:W2:Y:S01]  /*184f0*/  LDG.E.U16 R15, desc[UR60][R6.64] ;  /* 0x0000003c060f7981 */ /* 0x0002a2000c1e1500 */
[----:B0-----:R-:W-:-:S03]  /*18500*/  IMAD.WIDE R8, R0, 0x2, R60 ;  /* 0x0000000200087825 */ /* 0x001fc600078e023c */
[----:B------:R-:W2:Y:S04]  /*18510*/  LDL.64 R50, [R1+0x7d0] ;  /* 0x0007d00001327983 */ /* 0x000ea80000100a00 */
[----:B------:R-:W2:Y:S01]  /*18520*/  LDL.64 R60, [R1+0x7b0] ;  /* 0x0007b000013c7983 */ /* 0x000ea20000100a00 */
[----:B-1----:R-:W-:-:S03]  /*18530*/  IMAD.WIDE R6, R0, 0x2, R46 ;  /* 0x0000000200067825 */ /* 0x002fc600078e022e */
[----:B------:R-:W2:Y:S01]  /*18540*/  LDL.64 R46, [R1+0x7a8] ;  /* 0x0007a800012e7983 */ /* 0x000ea20000100a00 */
[----:B---3--:R-:W-:-:S03]  /*18550*/  IMAD.WIDE R4, R0, 0x2, R12 ;  /* 0x0000000200047825 */ /* 0x008fc600078e020c */
[----:B------:R0:W3:Y:S04]  /*18560*/  LDG.E.U16 R12, desc[UR60][R6.64] ;  /* 0x0000003c060c7981 */ /* 0x0000e8000c1e1500 */
[----:B------:R1:W3:Y:S04]  /*18570*/  LDG.E.U16 R13, desc[UR60][R8.64] ;  /* 0x0000003c080d7981 */ /* 0x0002e8000c1e1500 */
[----:B------:R1:W3:Y:S01]  /*18580*/  LDG.E.U16 R251, desc[UR60][R4.64] ;  /* 0x0000003c04fb7981 */ /* 0x0002e2000c1e1500 */
[----:B0-----:R-:W-:-:S03]  /*18590*/  IMAD.WIDE R6, R0, 0x2, R10 ;  /* 0x0000000200067825 */ /* 0x001fc600078e020a */
[----:B------:R-:W3:Y:S01]  /*185a0*/  LDL.64 R10, [R1+0x798] ;  /* 0x00079800010a7983 */ /* 0x000ee20000100a00 */
[----:B-1----:R-:W-:-:S03]  /*185b0*/  IMAD.WIDE R8, R0, 0x2, R22 ;  /* 0x0000000200087825 */ /* 0x002fc600078e0216 */
[----:B------:R-:W3:Y:S01]  /*185c0*/  LDL.64 R22, [R1+0x7a0] ;  /* 0x0007a00001167983 */ /* 0x000ee20000100a00 */
[----:B------:R-:W-:-:S03]  /*185d0*/  IMAD.WIDE R4, R0, 0x2, R66 ;  /* 0x0000000200047825 */ /* 0x000fc600078e0242 */
[----:B------:R0:W3:Y:S04]  /*185e0*/  LDG.E.U16 R246, desc[UR60][R8.64] ;  /* 0x0000003c08f67981 */ /* 0x0000e8000c1e1500 */
[----:B------:R-:W3:Y:S04]  /*185f0*/  LDG.E.U16 R245, desc[UR60][R4.64] ;  /* 0x0000003c04f57981 */ /* 0x000ee8000c1e1500 */
[----:B------:R4:W3:Y:S01]  /*18600*/  LDG.E.U16 R250, desc[UR60][R6.64] ;  /* 0x0000003c06fa7981 */ /* 0x0008e2000c1e1500 */
[----:B0-----:R-:W-:-:S03]  /*18610*/  IMAD.WIDE R8, R0, 0x2, R58 ;  /* 0x0000000200087825 */ /* 0x001fc600078e023a */
[----:B------:R-:W3:Y:S04]  /*18620*/  LDL.64 R58, [R1+0x790] ;  /* 0x00079000013a7983 */ /* 0x000ee80000100a00 */
[----:B------:R0:W3:Y:S01]  /*18630*/  LDG.E.U16 R244, desc[UR60][R8.64] ;  /* 0x0000003c08f47981 */ /* 0x0000e2000c1e1500 */
[----:B------:R-:W-:Y:S02]  /*18640*/  R2UR UR25, R193 ;  /* 0x00000000c11972ca */ /* 0x000fe400000e0000 */
[----:B------:R-:W-:Y:S01]  /*18650*/  R2UR UR24, R192 ;  /* 0x00000000c01872ca */ /* 0x000fe200000e0000 */
[----:B------:R-:W3:Y:S01]  /*18660*/  LDL.64 R66, [R1+0x730] ;  /* 0x0007300001427983 */ /* 0x000ee20000100a00 */
[----:B----4-:R-:W-:-:S03]  /*18670*/  IMAD.WIDE R6, R0, 0x2, R56 ;  /* 0x0000000200067825 */ /* 0x010fc600078e0238 */
[----:B------:R-:W4:Y:S04]  /*18680*/  LDL.64 R56, [R1+0x788] ;  /* 0x0007880001387983 */ /* 0x000f280000100a00 */
[----:B------:R-:W4:Y:S01]  /*18690*/  LDG.E.U16 R242, desc[UR60][R6.64] ;  /* 0x0000003c06f27981 */ /* 0x000f22000c1e1500 */
[----:B--2---:R-:W-:-:S03]  /*186a0*/  IMAD.WIDE R4, R0, 0x2, R54 ;  /* 0x0000000200047825 */ /* 0x004fc600078e0236 */
[----:B------:R-:W2:Y:S01]  /*186b0*/  LDL.64 R54, [R1+0x780] ;  /* 0x0007800001367983 */ /* 0x000ea20000100a00 */
[----:B0-----:R-:W-:-:S03]  /*186c0*/  IMAD.WIDE R8, R0, 0x2, R52 ;  /* 0x0000000200087825 */ /* 0x001fc600078e0234 */
[----:B------:R-:W2:Y:S04]  /*186d0*/  LDG.E.U16 R238, desc[UR60][R4.64] ;  /* 0x0000003c04ee7981 */ /* 0x000ea8000c1e1500 */
[----:B------:R0:W2:Y:S04]  /*186e0*/  LDG.E.U16 R235, desc[UR60][R8.64] ;  /* 0x0000003c08eb7981 */ /* 0x0000a8000c1e1500 */
[----:B------:R-:W2:Y:S01]  /*186f0*/  LDL.64 R52, [R1+0x778] ;  /* 0x0007780001347983 */ /* 0x000ea20000100a00 */
[----:B0-----:R-:W-:Y:S01]  /*18700*/  IMAD.WIDE R8, R0, 0x2, R64 ;  /* 0x0000000200087825 */ /* 0x001fe200078e0240 */
[----:B------:R-:W-:-:S02]  /*18710*/  R2UR UR29, R189 ;  /* 0x00000000bd1d72ca */ /* 0x000fc400000e0000 */
[----:B------:R-:W2:Y:S04]  /*18720*/  LDL.64 R64, [R1+0x728] ;  /* 0x0007280001407983 */ /* 0x000ea80000100a00 */
[----:B------:R-:W2:Y:S01]  /*18730*/  LDG.E.U16 R193, desc[UR60][R8.64] ;  /* 0x0000003c08c17981 */ /* 0x000ea2000c1e1500 */
[----:B------:R-:W-:-:S03]  /*18740*/  IMAD.WIDE R4, R0, 0x2, R48 ;  /* 0x0000000200047825 */ /* 0x000fc600078e0230 */
[----:B------:R-:W2:Y:S04]  /*18750*/  LDL.64 R48, [R1+0x768] ;  /* 0x0007680001307983 */ /* 0x000ea80000100a00 */
[----:B------:R0:W2:Y:S01]  /*18760*/  LDG.E.U16 R195, desc[UR60][R4.64] ;  /* 0x0000003c04c37981 */ /* 0x0000a2000c1e1500 */
[----:B------:R-:W-:-:S03]  /*18770*/  IMAD.WIDE R6, R0, 0x2, R50 ;  /* 0x0000000200067825 */ /* 0x000fc600078e0232 */
[----:B------:R-:W2:Y:S04]  /*18780*/  LDL.64 R50, [R1+0x770] ;  /* 0x0007700001327983 */ /* 0x000ea80000100a00 */
[----:B------:R1:W2:Y:S01]  /*18790*/  LDG.E.U16 R230, desc[UR60][R6.64] ;  /* 0x0000003c06e67981 */ /* 0x0002a2000c1e1500 */
[----:B0-----:R-:W-:-:S03]  /*187a0*/  IMAD.WIDE R4, R0, 0x2, R60 ;  /* 0x0000000200047825 */ /* 0x001fc600078e023c */
[----:B------:R-:W2:Y:S01]  /*187b0*/  LDL.64 R60, [R1+0x718] ;  /* 0x00071800013c7983 */ /* 0x000ea20000100a00 */
[----:B------:R-:W-:-:S03]  /*187c0*/  IMAD.WIDE R8, R0, 0x2, R46 ;  /* 0x0000000200087825 */ /* 0x000fc600078e022e */
[----:B------:R3:W2:Y:S04]  /*187d0*/  LDG.E.U16 R191, desc[UR60][R4.64] ;  /* 0x0000003c04bf7981 */ /* 0x0006a8000c1e1500 */
[----:B------:R-:W2:Y:S01]  /*187e0*/  LDL.64 R46, [R1+0x760] ;  /* 0x00076000012e7983 */ /* 0x000ea20000100a00 */
[----:B-1----:R-:W-:-:S03]  /*187f0*/  IMAD.WIDE R6, R0, 0x2, R62 ;  /* 0x0000000200067825 */ /* 0x002fc600078e023e */
[----:B------:R-:W2:Y:S01]  /*18800*/  LDL.64 R62, [R1+0x720] ;  /* 0x00072000013e7983 */ /* 0x000ea20000100a00 */
[----:B---3--:R-:W-:-:S03]  /*18810*/  IMAD.WIDE R4, R0, 0x2, R10 ;  /* 0x0000000200047825 */ /* 0x008fc600078e020a */
[----:B------:R-:W3:Y:S04]  /*18820*/  LDL.64 R10, [R1+0x750] ;  /* 0x00075000010a7983 */ /* 0x000ee80000100a00 */
[----:B------:R0:W3:Y:S01]  /*18830*/  LDG.E.U16 R192, desc[UR60][R6.64] ;  /* 0x0000003c06c07981 */ /* 0x0000e2000c1e1500 */
[----:B------:R-:W-:-:S03]  /*18840*/  R2UR UR28, R188 ;  /* 0x00000000bc1c72ca */ /* 0x000fc600000e0000 */
[----:B------:R1:W3:Y:S04]  /*18850*/  LDG.E.U16 R190, desc[UR60][R8.64] ;  /* 0x0000003c08be7981 */ /* 0x0002e8000c1e1500 */
[----:B------:R-:W3:Y:S01]  /*18860*/  LDG.E.U16 R188, desc[UR60][R4.64] ;  /* 0x0000003c04bc7981 */ /* 0x000ee2000c1e1500 */
[----:B0-----:R-:W-:-:S03]  /*18870*/  IMAD.WIDE R6, R0, 0x2, R22 ;  /* 0x0000000200067825 */ /* 0x001fc600078e0216 */
[----:B------:R-:W3:Y:S01]  /*18880*/  LDL.64 R22, [R1+0x758] ;  /* 0x0007580001167983 */ /* 0x000ee20000100a00 */
[----:B-1----:R-:W-:-:S03]  /*18890*/  IMAD.WIDE R8, R0, 0x2, R58 ;  /* 0x0000000200087825 */ /* 0x002fc600078e023a */
[----:B------:R4:W3:Y:S01]  /*188a0*/  LDG.E.U16 R189, desc[UR60][R6.64] ;  /* 0x0000003c06bd7981 */ /* 0x0008e2000c1e1500 */
[----:B------:R-:W-:-:S03]  /*188b0*/  R2UR UR33, R185 ;  /* 0x00000000b92172ca */ /* 0x000fc600000e0000 */
[----:B------:R0:W3:Y:S01]  /*188c0*/  LDG.E.U16 R187, desc[UR60][R8.64] ;  /* 0x0000003c08bb7981 */ /* 0x0000e2000c1e1500 */
[----:B------:R-:W-:-:S03]  /*188d0*/  R2UR UR32, R184 ;  /* 0x00000000b82072ca */ /* 0x000fc600000e0000 */
[----:B------:R-:W3:Y:S01]  /*188e0*/  LDL.64 R58, [R1+0x710] ;  /* 0x00071000013a7983 */ /* 0x000ee20000100a00 */
[----:B------:R-:W-:Y:S01]  /*188f0*/  R2UR UR40, R21 ;  /* 0x00000000152872ca */ /* 0x000fe200000e0000 */
[C---:B----4-:R-:W-:Y:S02]  /*18900*/  IMAD.WIDE R6, R0.reuse, 0x2, R56 ;  /* 0x0000000200067825 */ /* 0x050fe400078e0238 */
[----:B------:R-:W4:Y:S04]  /*18910*/  LDL.64 R56, [R1+0x708] ;  /* 0x0007080001387983 */ /* 0x000f280000100a00 */
[----:B------:R-:W4:Y:S01]  /*18920*/  LDG.E.U16 R186, desc[UR60][R6.64] ;  /* 0x0000003c06ba7981 */ /* 0x000f22000c1e1500 */
[----:B--2---:R-:W-:-:S03]  /*18930*/  IMAD.WIDE R4, R0, 0x2, R54 ;  /* 0x0000000200047825 */ /* 0x004fc600078e0236 */
[----:B------:R-:W2:Y:S04]  /*18940*/  LDL.64 R54, [R1+0x700] ;  /* 0x0007000001367983 */ /* 0x000ea80000100a00 */
[----:B------:R1:W2:Y:S01]  /*18950*/  LDG.E.U16 R185, desc[UR60][R4.64] ;  /* 0x0000003c04b97981 */ /* 0x0002a2000c1e1500 */
[----:B0-----:R-:W-:-:S03]  /*18960*/  IMAD.WIDE R8, R0, 0x2, R52 ;  /* 0x0000000200087825 */ /* 0x001fc600078e0234 */
[----:B------:R-:W2:Y:S04]  /*18970*/  LDL.64 R52, [R1+0x6f8] ;  /* 0x0006f80001347983 */ /* 0x000ea80000100a00 */
[----:B------:R0:W2:Y:S01]  /*18980*/  LDG.E.U16 R184, desc[UR60][R8.64] ;  /* 0x0000003c08b87981 */ /* 0x0000a2000c1e1500 */
[----:B-1----:R-:W-:-:S03]  /*18990*/  IMAD.WIDE R4, R0, 0x2, R48 ;  /* 0x0000000200047825 */ /* 0x002fc600078e0230 */
[----:B------:R-:W2:Y:S04]  /*189a0*/  LDL.64 R48, [R1+0x6e8] ;  /* 0x0006e80001307983 */ /* 0x000ea80000100a00 */
[----:B------:R3:W2:Y:S01]  /*189b0*/  LDG.E.U16 R182, desc[UR60][R4.64] ;  /* 0x0000003c04b67981 */ /* 0x0006a2000c1e1500 */
[----:B------:R-:W-:-:S03]  /*189c0*/  IMAD.WIDE R6, R0, 0x2, R50 ;  /* 0x0000000200067825 */ /* 0x000fc600078e0232 */
[----:B------:R-:W2:Y:S04]  /*189d0*/  LDL.64 R50, [R1+0x6f0] ;  /* 0x0006f00001327983 */ /* 0x000ea80000100a00 */
[----:B------:R1:W2:Y:S01]  /*189e0*/  LDG.E.U16 R183, desc[UR60][R6.64] ;  /* 0x0000003c06b77981 */ /* 0x0002a2000c1e1500 */
[----:B0-----:R-:W-:-:S03]  /*189f0*/  IMAD.WIDE R8, R0, 0x2, R46 ;  /* 0x0000000200087825 */ /* 0x001fc600078e022e */
[----:B------:R-:W2:Y:S01]  /*18a00*/  LDL.64 R46, [R1+0x6e0] ;  /* 0x0006e000012e7983 */ /* 0x000ea20000100a00 */
[----:B---3--:R-:W-:-:S03]  /*18a10*/  IMAD.WIDE R4, R0, 0x2, R10 ;  /* 0x0000000200047825 */ /* 0x008fc600078e020a */
[----:B------:R-:W3:Y:S01]  /*18a20*/  LDL.64 R10, [R1+0x6d8] ;  /* 0x0006d800010a7983 */ /* 0x000ee20000100a00 */
[----:B-1----:R-:W-:-:S03]  /*18a30*/  IMAD.WIDE R6, R0, 0x2, R22 ;  /* 0x0000000200067825 */ /* 0x002fc600078e0216 */
[----:B------:R0:W3:Y:S01]  /*18a40*/  LDG.E.U16 R23, desc[UR60][R4.64] ;  /* 0x0000003c04177981 */ /* 0x0000e2000c1e1500 */
[----:B------:R-:W1:Y:S03]  /*18a50*/  S2R R173, SR_TID.X ;  /* 0x0000000000ad7919 */ /* 0x000e660000002100 */
[----:B------:R-:W3:Y:S01]  /*18a60*/  LDG.E.U16 R168, desc[UR60][R6.64] ;  /* 0x0000003c06a87981 */ /* 0x000ee2000c1e1500 */
[----:B0-----:R-:W-:-:S05]  /*18a70*/  IMAD.WIDE R4, R0, 0x2, R72 ;  /* 0x0000000200047825 */ /* 0x001fca00078e0248 */
[----:B------:R0:W3:Y:S02]  /*18a80*/  LDG.E.U16 R22, desc[UR60][R4.64] ;  /* 0x0000003c04167981 */ /* 0x0000e4000c1e1500 */
[----:B0-----:R-:W-:-:S05]  /*18a90*/  IMAD.WIDE R4, R0, 0x2, R70 ;  /* 0x0000000200047825 */ /* 0x001fca00078e0246 */
[----:B------:R0:W3:Y:S01]  /*18aa0*/  LDG.E.U16 R21, desc[UR60][R4.64] ;  /* 0x0000003c04157981 */ /* 0x0000e2000c1e1500 */
[----:B------:R-:W-:-:S05]  /*18ab0*/  IMAD.WIDE R6, R0, 0x2, R68 ;  /* 0x0000000200067825 */ /* 0x000fca00078e0244 */
[----:B------:R1:W3:Y:S01]  /*18ac0*/  LDG.E.U16 R240, desc[UR60][R6.64] ;  /* 0x0000003c06f07981 */ /* 0x0002e2000c1e1500 */
[----:B0-----:R-:W-:-:S05]  /*18ad0*/  IMAD.WIDE R4, R0, 0x2, R66 ;  /* 0x0000000200047825 */ /* 0x001fca00078e0242 */
[----:B------:R0:W3:Y:S01]  /*18ae0*/  LDG.E.U16 R247, desc[UR60][R4.64] ;  /* 0x0000003c04f77981 */ /* 0x0000e2000c1e1500 */
[----:B-1----:R-:W-:Y:S01]  /*18af0*/  IMAD.WIDE R6, R0, 0x2, R62 ;  /* 0x0000000200067825 */ /* 0x002fe200078e023e */
[----:B------:R-:W-:Y:S02]  /*18b00*/  R2UR UR37, R170 ;  /* 0x00000000aa2572ca */ /* 0x000fe400000e0000 */
[----:B------:R1:W3:Y:S04]  /*18b10*/  LDG.E.U16 R170, desc[UR60][R8.64] ;  /* 0x0000003c08aa7981 */ /* 0x0002e8000c1e1500 */
[----:B------:R-:W3:Y:S01]  /*18b20*/  LDG.E.U16 R249, desc[UR60][R6.64] ;  /* 0x0000003c06f97981 */ /* 0x000ee2000c1e1500 */
[----:B0-----:R-:W-:-:S04]  /*18b30*/  IMAD.WIDE R4, R0, 0x2, R60 ;  /* 0x0000000200047825 */ /* 0x001fc800078e023c */
[C---:B-1----:R-:W-:Y:S01]  /*18b40*/  IMAD.WIDE R8, R0.reuse, 0x2, R64 ;  /* 0x0000000200087825 */ /* 0x042fe200078e0240 */
[----:B------:R-:W3:Y:S04]  /*18b50*/  LDG.E.U16 R248, desc[UR60][R4.64] ;  /* 0x0000003c04f87981 */ /* 0x000ee8000c1e1500 */
[----:B------:R0:W3:Y:S02]  /*18b60*/  LDG.E.U16 R252, desc[UR60][R8.64] ;  /* 0x0000003c08fc7981 */ /* 0x0000e4000c1e1500 */
[----:B0-----:R-:W-:-:S05]  /*18b70*/  IMAD.WIDE R8, R0, 0x2, R58 ;  /* 0x0000000200087825 */ /* 0x001fca00078e023a */
[----:B------:R0:W3:Y:S01]  /*18b80*/  LDG.E.U16 R243, desc[UR60][R8.64] ;  /* 0x0000003c08f37981 */ /* 0x0000e2000c1e1500 */
[----:B------:R-:W-:Y:S02]  /*18b90*/  WARPGROUP.DEPBAR.LE gsb0, 0x0 ;  /* 0x00008000000079c5 */ /* 0x000fe40000010000 */
[----:B------:R-:W-:Y:S01]  /*18ba0*/  SHF.L.U32 R173, R173, 0x1, RZ ;  /* 0x00000001adad7819 */ /* 0x000fe200000006ff */
[----:B------:R-:W-:Y:S01]  /*18bb0*/  STL [R1+0x1288], R0 ;  /* 0x0012880001007387 */ /* 0x000fe20000100800 */
[----:B------:R-:W-:Y:S01]  /*18bc0*/  R2UR UR36, R169 ;  /* 0x00000000a92472ca */ /* 0x000fe200000e0000 */
[-C--:B------:R-:W-:Y:S02]  /*18bd0*/  FMUL R169, R156, R2.reuse ;  /* 0x000000029ca97220 */ /* 0x080fe40000400000 */
[----:B------:R-:W-:Y:S01]  /*18be0*/  STL [R1+0x128c], R171 ;  /* 0x00128cab01007387 */ /* 0x000fe20000100800 */
[----:B------:R-:W-:-:S03]  /*18bf0*/  FMUL R162, R162, R2 ;  /* 0x00000002a2a27220 */ /* 0x000fc60000400000 */
[----:B------:R-:W-:Y:S04]  /*18c00*/  STL [R1+0x1290], R172 ;  /* 0x001290ac01007387 */ /* 0x000fe80000100800 */
[----:B------:R-:W-:Y:S01]  /*18c10*/  STL [R1+0x1294], R20 ;  /* 0x0012941401007387 */ /* 0x000fe20000100800 */
[----:B----4-:R-:W-:-:S05]  /*18c20*/  IMAD.WIDE R6, R0, 0x2, R56 ;  /* 0x0000000200067825 */ /* 0x010fca00078e0238 */
[----:B------:R-:W4:Y:S01]  /*18c30*/  LDG.E.U16 R241, desc[UR60][R6.64] ;  /* 0x0000003c06f17981 */ /* 0x000f22000c1e1500 */
[----:B--2---:R-:W-:-:S05]  /*18c40*/  IMAD.WIDE R4, R0, 0x2, R54 ;  /* 0x0000000200047825 */ /* 0x004fca00078e0236 */
[----:B------:R1:W2:Y:S01]  /*18c50*/  LDG.E.U16 R239, desc[UR60][R4.64] ;  /* 0x0000003c04ef7981 */ /* 0x0002a2000c1e1500 */
[----:B0-----:R-:W-:-:S05]  /*18c60*/  IMAD.WIDE R8, R0, 0x2, R52 ;  /* 0x0000000200087825 */ /* 0x001fca00078e0234 */
[----:B------:R-:W2:Y:S01]  /*18c70*/  LDG.E.U16 R237, desc[UR60][R8.64] ;  /* 0x0000003c08ed7981 */ /* 0x000ea2000c1e1500 */
[----:B-1----:R-:W-:-:S05]  /*18c80*/  IMAD.WIDE R4, R0, 0x2, R48 ;  /* 0x0000000200047825 */ /* 0x002fca00078e0230 */
[----:B------:R-:W2:Y:S01]  /*18c90*/  LDG.E.U16 R234, desc[UR60][R4.64] ;  /* 0x0000003c04ea7981 */ /* 0x000ea2000c1e1500 */
[----:B------:R-:W-:-:S05]  /*18ca0*/  IMAD.WIDE R6, R0, 0x2, R50 ;  /* 0x0000000200067825 */ /* 0x000fca00078e0232 */
[----:B------:R0:W2:Y:S02]  /*18cb0*/  LDG.E.U16 R236, desc[UR60][R6.64] ;  /* 0x0000003c06ec7981 */ /* 0x0000a4000c1e1500 */
[----:B0-----:R-:W-:-:S05]  /*18cc0*/  IMAD.WIDE R6, R0, 0x2, R46 ;  /* 0x0000000200067825 */ /* 0x001fca00078e022e */
[----:B------:R-:W2:Y:S01]  /*18cd0*/  LDG.E.U16 R229, desc[UR60][R6.64] ;  /* 0x0000003c06e57981 */ /* 0x000ea2000c1e1500 */
[----:B---3--:R-:W-:Y:S01]  /*18ce0*/  IMAD.WIDE R4, R0, 0x2, R10 ;  /* 0x0000000200047825 */ /* 0x008fe200078e020a */
[----:B------:R-:W-:-:S04]  /*18cf0*/  LOP3.LUT R10, R173, 0x6, RZ, 0xc0, !PT ;  /* 0x00000006ad0a7812 */ /* 0x000fc800078ec0ff */
[----:B------:R0:W3:Y:S01]  /*18d00*/  LDG.E.U16 R194, desc[UR60][R4.64] ;  /* 0x0000003c04c27981 */ /* 0x0000e2000c1e1500 */
[----:B------:R-:W-:Y:S01]  /*18d10*/  BAR.SYNC.DEFER_BLOCKING 0x0 ;  /* 0x0000000000007b1d */ /* 0x000fe20000010000 */
[----:B------:R-:W-:Y:S02]  /*18d20*/  LOP3.LUT R47, R20, 0x40, RZ, 0xfc, !PT ;  /* 0x00000040142f7812 */ /* 0x000fe400078efcff */
[----:B0-----:R-:W-:Y:S02]  /*18d30*/  IADD3 R4, P3, R10, R171, RZ ;  /* 0x000000ab0a047210 */ /* 0x001fe40007f7e0ff */
[----:B------:R-:W-:Y:S02]  /*18d40*/  LOP3.LUT R46, R20, 0x48, RZ, 0xfc, !PT ;  /* 0x00000048142e7812 */ /* 0x000fe400078efcff */
[----:B------:R-:W-:-:S04]  /*18d50*/  IADD3 R5, P4, R4, 0x8, RZ ;  /* 0x0000000804057810 */ /* 0x000fc80007f9e0ff */
[C---:B------:R-:W-:Y:S02]  /*18d60*/  ISETP.GT.U32.AND P1, PT, R5.reuse, R20, PT ;  /* 0x000000140500720c */ /* 0x040fe40003f24070 */
[C---:B------:R-:W-:Y:S02]  /*18d70*/  ISETP.GT.U32.AND P0, PT, R5.reuse, R47, PT ;  /* 0x0000002f0500720c */ /* 0x040fe40003f04070 */
[----:B------:R-:W-:Y:S02]  /*18d80*/  ISETP.GT.U32.AND P2, PT, R5, R46, PT ;  /* 0x0000002e0500720c */ /* 0x000fe40003f44070 */
[----:B------:R-:W-:Y:S02]  /*18d90*/  IADD3.X R5, RZ, R172, RZ, P3, !PT ;  /* 0x000000acff057210 */ /* 0x000fe40001ffe4ff */
[----:B------:R-:W-:Y:S02]  /*18da0*/  LOP3.LUT R48, R20, 0x8, RZ, 0xfc, !PT ;  /* 0x0000000814307812 */ /* 0x000fe400078efcff */
[----:B------:R-:W-:-:S02]  /*18db0*/  IADD3.X R11, RZ, R5, RZ, P4, !PT ;  /* 0x00000005ff0b7210 */ /* 0x000fc400027fe4ff */
[CC--:B------:R-:W-:Y:S02]  /*18dc0*/  ISETP.GT.U32.AND P4, PT, R4.reuse, R20.reuse, PT ;  /* 0x000000140400720c */ /* 0x0c0fe40003f84070 */
[----:B------:R-:W-:Y:S01]  /*18dd0*/  ISETP.GE.U32.AND P3, PT, R4, R20, PT ;  /* 0x000000140400720c */ /* 0x000fe20003f66070 */
[----:B------:R-:W-:Y:S01]  /*18de0*/  FMUL R9, R164, R2 ;  /* 0x00000002a4097220 */ /* 0x000fe20000400000 */
[----:B------:R-:W-:Y:S01]  /*18df0*/  ISETP.GT.U32.AND P6, PT, R4, R48, PT ;  /* 0x000000300400720c */ /* 0x000fe20003fc4070 */
[-C--:B------:R-:W-:Y:S01]  /*18e00*/  FMUL R7, R160, R2.reuse ;  /* 0x00000002a0077220 */ /* 0x080fe20000400000 */
[-C--:B------:R-:W-:Y:S01]  /*18e10*/  FMUL R164, R166, R2.reuse ;  /* 0x00000002a6a47220 */ /* 0x080fe20000400000 */
[----:B------:R-:W-:Y:S01]  /*18e20*/  FMUL R6, R161, R2 ;  /* 0x00000002a1067220 */ /* 0x000fe20000400000 */
[----:B------:R0:W-:Y:S01]  /*18e30*/  STS.U16 [R3+0x20b00], R34 ;  /* 0x020b002203007388 */ /* 0x0001e20000000400 */
[C---:B------:R-:W-:Y:S02]  /*18e40*/  ISETP.GT.U32.AND.EX P1, PT, R11.reuse, RZ, PT, P1 ;  /* 0x000000ff0b00720c */ /* 0x040fe40003f24110 */
[----:B------:R-:W-:Y:S01]  /*18e50*/  ISETP.GT.U32.AND.EX P0, PT, R11, RZ, PT, P0 ;  /* 0x000000ff0b00720c */ /* 0x000fe20003f04100 */
[----:B------:R1:W-:Y:S01]  /*18e60*/  STS.U16 [R3+0x21800], R251 ;  /* 0x021800fb03007388 */ /* 0x0003e20000000400 */
[----:B------:R-:W-:-:S02]  /*18e70*/  ISETP.GT.U32.AND.EX P4, PT, R5, RZ, PT, P4 ;  /* 0x000000ff0500720c */ /* 0x000fc40003f84140 */
[C---:B------:R-:W-:Y:S01]  /*18e80*/  ISETP.GE.U32.AND.EX P3, PT, R5.reuse, RZ, PT, P3 ;  /* 0x000000ff0500720c */ /* 0x040fe20003f66130 */
[----:B------:R1:W-:Y:S01]  /*18e90*/  STS.U16 [R3+0x21a00], R250 ;  /* 0x021a00fa03007388 */ /* 0x0003e20000000400 */
[----:B------:R-:W-:-:S03]  /*18ea0*/  ISETP.GT.U32.AND.EX P6, PT, R5, RZ, PT, P6 ;  /* 0x000000ff0500720c */ /* 0x000fc60003fc4160 */
[----:B0-----:R-:W3:Y:S01]  /*18eb0*/  LDL.LU R34, [R1+0x2f0] ;  /* 0x0002f00001227983 */ /* 0x001ee20000300800 */
[----:B------:R-:W-:-:S03]  /*18ec0*/  FSEL R9, R9, -INF , !P1 ;  /* 0xff80000009097808 */ /* 0x000fc60004800000 */
[----:B-1----:R-:W3:Y:S01]  /*18ed0*/  LDL.LU R251, [R1+0x400] ;  /* 0x0004000001fb7983 */ /* 0x002ee20000300800 */
[----:B------:R-:W-:Y:S01]  /*18ee0*/  FSEL R169, R169, -INF , !P0 ;  /* 0xff800000a9a97808 */ /* 0x000fe20004000000 */
[----:B------:R-:W-:Y:S02]  /*18ef0*/  FMUL R8, R163, R2 ;  /* 0x00000002a3087220 */ /* 0x000fe40000400000 */
[----:B------:R0:W-:Y:S01]  /*18f00*/  STS.U16 [R3+0x21c00], R244 ;  /* 0x021c00f403007388 */ /* 0x0001e20000000400 */
[----:B------:R-:W-:-:S03]  /*18f10*/  FSEL R7, R7, -INF , !P4 ;  /* 0xff80000007077808 */ /* 0x000fc60006000000 */
[----:B------:R-:W3:Y:S01]  /*18f20*/  LDL.LU R250, [R1+0x404] ;  /* 0x0004040001fa7983 */ /* 0x000ee20000300800 */
[----:B------:R-:W-:Y:S02]  /*18f30*/  FSEL R164, R164, -INF , !P4 ;  /* 0xff800000a4a47808 */ /* 0x000fe40006000000 */
[----:B------:R-:W-:Y:S01]  /*18f40*/  FSEL R6, R6, -INF , !P3 ;  /* 0xff80000006067808 */ /* 0x000fe20005800000 */
[----:B------:R1:W-:Y:S01]  /*18f50*/  STS.U16 [R3+0x21d00], R242 ;  /* 0x021d00f203007388 */ /* 0x0003e20000000400 */
[----:B------:R-:W-:-:S03]  /*18f60*/  ISETP.GE.U32.AND P5, PT, R4, R48, PT ;  /* 0x000000300400720c */ /* 0x000fc60003fa6070 */
[----:B------:R1:W-:Y:S01]  /*18f70*/  STS.U16 [R3+0x23200], R21 ;  /* 0x0232001503007388 */ /* 0x0003e20000000400 */
[----:B------:R-:W-:-:S03]  /*18f80*/  ISETP.GT.U32.AND P1, PT, R4, R47, PT ;  /* 0x0000002f0400720c */ /* 0x000fc60003f24070 */
[----:B0-----:R-:W3:Y:S01]  /*18f90*/  LDL.LU R244, [R1+0x410] ;  /* 0x0004100001f47983 */ /* 0x001ee20000300800 */
[C---:B------:R-:W-:Y:S02]  /*18fa0*/  ISETP.GE.U32.AND P0, PT, R4.reuse, R47, PT ;  /* 0x0000002f0400720c */ /* 0x040fe40003f06070 */
[CC--:B------:R-:W-:Y:S01]  /*18fb0*/  ISETP.GT.U32.AND P4, PT, R4.reuse, R46.reuse, PT ;  /* 0x0000002e0400720c */ /* 0x0c0fe20003f84070 */
[----:B-1----:R-:W3:Y:S01]  /*18fc0*/  LDL.LU R242, [R1+0x414] ;  /* 0x0004140001f27983 */ /* 0x002ee20000300800 */
[----:B------:R-:W-:Y:S01]  /*18fd0*/  ISETP.GE.U32.AND P3, PT, R4, R46, PT ;  /* 0x0000002e0400720c */ /* 0x000fe20003f66070 */
[----:B------:R-:W-:Y:S01]  /*18fe0*/  FMUL R21, R153, R2 ;  /* 0x0000000299157220 */ /* 0x000fe20000400000 */
[----:B------:R-:W-:Y:S01]  /*18ff0*/  FSEL R163, R162, -INF , !P6 ;  /* 0xff800000a2a37808 */ /* 0x000fe20007000000 */
[----:B------:R0:W-:Y:S01]  /*19000*/  STS.U16 [R3+0x20c00], R33 ;  /* 0x020c002103007388 */ /* 0x0001e20000000400 */
[----:B------:R-:W-:-:S03]  /*19010*/  IADD3 R4, P6, R4, 0x9, RZ ;  /* 0x0000000904047810 */ /* 0x000fc60007fde0ff */
[----:B------:R-:W3:Y:S04]  /*19020*/  LDL.LU R153, [R1+0x420] ;  /* 0x0004200001997983 */ /* 0x000ee80000300800 */
[----:B------:R1:W-:Y:S04]  /*19030*/  STS.U16 [R3+0x20900], R36 ;  /* 0x0209002403007388 */ /* 0x0003e80000000400 */
[----:B0-----:R-:W3:Y:S04]  /*19040*/  LDL.LU R33, [R1+0x424] ;  /* 0x0004240001217983 */ /* 0x001ee80000300800 */
[----:B------:R0:W-:Y:S04]  /*19050*/  STS.U16 [R3+0x20800], R37 ;  /* 0x0208002503007388 */ /* 0x0001e80000000400 */
[----:B-1----:R-:W3:Y:S01]  /*19060*/  LDL.LU R36, [R1+0x430] ;  /* 0x0004300001247983 */ /* 0x002ee20000300800 */
[----:B------:R-:W-:-:S03]  /*19070*/  IMAD.X R10, RZ, RZ, R5, P6 ;  /* 0x000000ffff0a7224 */ /* 0x000fc600030e0605 */
[----:B------:R1:W-:Y:S04]  /*19080*/  STS.U16 [R3+0x20500], R40 ;  /* 0x0205002803007388 */ /* 0x0003e80000000400 */
[----:B0-----:R-:W3:Y:S01]  /*19090*/  LDL.LU R37, [R1+0x434] ;  /* 0x0004340001257983 */ /* 0x001ee20000300800 */
[----:B------:R-:W-:-:S03]  /*190a0*/  ISETP.GT.U32.AND P6, PT, R4, R48, PT ;  /* 0x000000300400720c */ /* 0x000fc60003fc4070 */
[----:B------:R0:W-:Y:S04]  /*190b0*/  STS.U16 [R3+0x20400], R41 ;  /* 0x0204002903007388 */ /* 0x0001e80000000400 */
[----:B-1----:R-:W3:Y:S04]  /*190c0*/  LDL.LU R40, [R1+0x440] ;  /* 0x0004400001287983 */ /* 0x002ee80000300800 */
[----:B------:R1:W-:Y:S04]  /*190d0*/  STS.U16 [R3+0x20100], R44 ;  /* 0x0201002c03007388 */ /* 0x0003e80000000400 */
[----:B0-----:R-:W3:Y:S04]  /*190e0*/  LDL.LU R41, [R1+0x444] ;  /* 0x0004440001297983 */ /* 0x001ee80000300800 */
[----:B------:R0:W-:Y:S04]  /*190f0*/  STS.U16 [R3+0x20000], R45 ;  /* 0x0200002d03007388 */ /* 0x0001e80000000400 */
[----:B-1----:R-:W3:Y:S04]  /*19100*/  LDL.LU R44, [R1+0x450] ;  /* 0x00045000012c7983 */ /* 0x002ee80000300800 */
[----:B0-----:R-:W3:Y:S04]  /*19110*/  LDL.LU R45, [R1+0x454] ;  /* 0x00045400012d7983 */ /* 0x001ee80000300800 */
[----:B------:R-:W3:Y:S04]  /*19120*/  LDL.LU R48, [R1+0x460] ;  /* 0x0004600001307983 */ /* 0x000ee80000300800 */
        /* <DEDUP_REMOVED lines=9> */
[----:B------:R-:W3:Y:S01]  /*191c0*/  LDL.LU R68, [R1+0x4b0] ;  /* 0x0004b00001447983 */ /* 0x000ee20000300800 */
[----:B------:R-:W-:-:S03]  /*191d0*/  ISETP.GE.U32.AND.EX P5, PT, R5, RZ, PT, P5 ;  /* 0x000000ff0500720c */ /* 0x000fc60003fa6150 */
[----:B------:R-:W3:Y:S04]  /*191e0*/  LDL.LU R69, [R1+0x4b4] ;  /* 0x0004b40001457983 */ /* 0x000ee80000300800 */
[----:B------:R-:W3:Y:S04]  /*191f0*/  LDL.LU R72, [R1+0x4c0] ;  /* 0x0004c00001487983 */ /* 0x000ee80000300800 */
[----:B------:R-:W3:Y:S04]  /*19200*/  LDL.LU R73, [R1+0x4c4] ;  /* 0x0004c40001497983 */ /* 0x000ee80000300800 */
[----:B------:R-:W3:Y:S01]  /*19210*/  LDL.LU R76, [R1+0x4d0] ;  /* 0x0004d000014c7983 */ /* 0x000ee20000300800 */
[----:B------:R-:W-:-:S03]  /*19220*/  FSEL R162, R8, -INF , !P5 ;  /* 0xff80000008a27808 */ /* 0x000fc60006800000 */
[----:B------:R-:W3:Y:S01]  /*19230*/  LDL.LU R77, [R1+0x4d4] ;  /* 0x0004d400014d7983 */ /* 0x000ee20000300800 */
[----:B------:R-:W-:-:S03]  /*19240*/  ISETP.GT.U32.AND P5, PT, R4, R20, PT ;  /* 0x000000140400720c */ /* 0x000fc60003fa4070 */
[----:B------:R-:W3:Y:S04]  /*19250*/  LDL.LU R80, [R1+0x4e0] ;  /* 0x0004e00001507983 */ /* 0x000ee80000300800 */
[----:B------:R-:W3:Y:S04]  /*19260*/  LDL.LU R81, [R1+0x4e4] ;  /* 0x0004e40001517983 */ /* 0x000ee80000300800 */
[----:B------:R-:W3:Y:S01]  /*19270*/  LDL.LU R84, [R1+0x4f0] ;  /* 0x0004f00001547983 */ /* 0x000ee20000300800 */
[----:B------:R-:W-:-:S03]  /*19280*/  FMUL R8, R165, R2 ;  /* 0x00000002a5087220 */ /* 0x000fc60000400000 */
[----:B------:R-:W3:Y:S01]  /*19290*/  LDL.LU R85, [R1+0x4f4] ;  /* 0x0004f40001557983 */ /* 0x000ee20000300800 */
[----:B------:R-:W-:-:S03]  /*192a0*/  FMUL R161, R167, R2 ;  /* 0x00000002a7a17220 */ /* 0x000fc60000400000 */
[----:B------:R-:W3:Y:S01]  /*192b0*/  LDL.LU R88, [R1+0x500] ;  /* 0x0005000001587983 */ /* 0x000ee20000300800 */
[----:B------:R-:W-:-:S03]  /*192c0*/  ISETP.GT.U32.AND.EX P5, PT, R10, RZ, PT, P5 ;  /* 0x000000ff0a00720c */ /* 0x000fc60003fa4150 */
[----:B------:R-:W3:Y:S01]  /*192d0*/  LDL.LU R89, [R1+0x504] ;  /* 0x0005040001597983 */ /* 0x000ee20000300800 */
[----:B------:R-:W-:-:S03]  /*192e0*/  ISETP.GT.U32.AND.EX P6, PT, R10, RZ, PT, P6 ;  /* 0x000000ff0a00720c */ /* 0x000fc60003fc4160 */
[----:B------:R-:W3:Y:S04]  /*192f0*/  LDL.LU R92, [R1+0x510] ;  /* 0x00051000015c7983 */ /* 0x000ee80000300800 */
[----:B------:R-:W3:Y:S01]  /*19300*/  LDL.LU R93, [R1+0x514] ;  /* 0x00051400015d7983 */ /* 0x000ee20000300800 */
[----:B------:R-:W-:-:S03]  /*19310*/  FSEL R8, R8, -INF , !P5 ;  /* 0xff80000008087808 */ /* 0x000fc60006800000 */
[----:B------:R-:W3:Y:S01]  /*19320*/  LDL.LU R96, [R1+0x520] ;  /* 0x0005200001607983 */ /* 0x000ee20000300800 */
[----:B------:R-:W-:-:S03]  /*19330*/  FSEL R161, R161, -INF , !P6 ;  /* 0xff800000a1a17808 */ /* 0x000fc60007000000 */
[----:B------:R-:W3:Y:S01]  /*19340*/  LDL.LU R97, [R1+0x524] ;  /* 0x0005240001617983 */ /* 0x000ee20000300800 */
[----:B------:R-:W-:-:S03]  /*19350*/  ISETP.GT.U32.AND P5, PT, R4, R47, PT ;  /* 0x0000002f0400720c */ /* 0x000fc60003fa4070 */
[----:B------:R-:W3:Y:S01]  /*19360*/  LDL.LU R100, [R1+0x530] ;  /* 0x0005300001647983 */ /* 0x000ee20000300800 */
[----:B------:R-:W-:-:S03]  /*19370*/  ISETP.GT.U32.AND P6, PT, R4, R46, PT ;  /* 0x0000002e0400720c */ /* 0x000fc60003fc4070 */
[----:B------:R-:W3:Y:S01]  /*19380*/  LDL.LU R101, [R1+0x534] ;  /* 0x0005340001657983 */ /* 0x000ee20000300800 */
[----:B------:R-:W-:-:S03]  /*19390*/  FMNMX R4, R7, R6, !PT ;  /* 0x0000000607047209 */ /* 0x000fc60007800000 */
[----:B------:R-:W3:Y:S04]  /*193a0*/  LDL.LU R104, [R1+0x540] ;  /* 0x0005400001687983 */ /* 0x000ee80000300800 */
[----:B------:R-:W3:Y:S01]  /*193b0*/  LDL.LU R105, [R1+0x544] ;  /* 0x0005440001697983 */ /* 0x000ee20000300800 */
[----:B------:R-:W-:-:S03]  /*193c0*/  FMNMX R4, R9, R4, !PT ;  /* 0x0000000409047209 */ /* 0x000fc60007800000 */
[----:B------:R-:W3:Y:S04]  /*193d0*/  LDL.LU R108, [R1+0x550] ;  /* 0x00055000016c7983 */ /* 0x000ee80000300800 */
[----:B------:R-:W3:Y:S04]  /*193e0*/  LDL.LU R109, [R1+0x554] ;  /* 0x00055400016d7983 */ /* 0x000ee80000300800 */
[----:B------:R-:W3:Y:S04]  /*193f0*/  LDL.LU R112, [R1+0x560] ;  /* 0x0005600001707983 */ /* 0x000ee80000300800 */
[----:B------:R-:W3:Y:S01]  /*19400*/  LDL.LU R113, [R1+0x564] ;  /* 0x0005640001717983 */ /* 0x000ee20000300800 */
[----:B------:R-:W-:-:S03]  /*19410*/  FMNMX R4, R8, R4, !PT ;  /* 0x0000000408047209 */ /* 0x000fc60007800000 */
[----:B------:R-:W3:Y:S04]  /*19420*/  LDL.LU R116, [R1+0x570] ;  /* 0x0005700001747983 */ /* 0x000ee80000300800 */
[----:B------:R-:W3:Y:S04]  /*19430*/  LDL.LU R117, [R1+0x574] ;  /* 0x0005740001757983 */ /* 0x000ee80000300800 */
[----:B------:R-:W3:Y:S04]  /*19440*/  LDL.LU R120, [R1+0x580] ;  /* 0x0005800001787983 */ /* 0x000ee80000300800 */
[----:B------:R-:W3:Y:S01]  /*19450*/  LDL.LU R121, [R1+0x584] ;  /* 0x0005840001797983 */ /* 0x000ee20000300800 */
[----:B------:R-:W-:-:S03]  /*19460*/  ISETP.GT.U32.AND.EX P1, PT, R5, RZ, PT, P1 ;  /* 0x000000ff0500720c */ /* 0x000fc60003f24110 */
[----:B------:R-:W3:Y:S01]  /*19470*/  LDL.LU R124, [R1+0x590] ;  /* 0x00059000017c7983 */ /* 0x000ee20000300800 */
[----:B------:R-:W-:-:S03]  /*19480*/  ISETP.GE.U32.AND.EX P0, PT, R5, RZ, PT, P0 ;  /* 0x000000ff0500720c */ /* 0x000fc60003f06100 */
[----:B------:R-:W3:Y:S01]  /*19490*/  LDL.LU R125, [R1+0x594] ;  /* 0x00059400017d7983 */ /* 0x000ee20000300800 */
[C---:B------:R-:W-:Y:S02]  /*194a0*/  ISETP.GT.U32.AND.EX P4, PT, R5.reuse, RZ, PT, P4 ;  /* 0x000000ff0500720c */ /* 0x040fe40003f84140 */
[----:B------:R-:W-:Y:S01]  /*194b0*/  ISETP.GE.U32.AND.EX P3, PT, R5, RZ, PT, P3 ;  /* 0x000000ff0500720c */ /* 0x000fe20003f66130 */
[----:B------:R-:W3:Y:S04]  /*194c0*/  LDL.LU R128, [R1+0x5a0] ;  /* 0x0005a00001807983 */ /* 0x000ee80000300800 */
[----:B------:R-:W3:Y:S04]  /*194d0*/  LDL.LU R129, [R1+0x5a4] ;  /* 0x0005a40001817983 */ /* 0x000ee80000300800 */
[----:B------:R-:W0:Y:S04]  /*194e0*/  SHFL.BFLY PT, R5, R4, 0x2, 0x1f ;  /* 0x0c401f0004057f89 */ /* 0x000e2800000e0000 */
        /* <DEDUP_REMOVED lines=9> */
[----:B------:R1:W-:Y:S04]  /*19580*/  STS.U16 [R3+0x20d00], R26 ;  /* 0x020d001a03007388 */ /* 0x0003e80000000400 */
[----:B------:R-:W3:Y:S04]  /*19590*/  LDL.LU R149, [R1+0x5f4] ;  /* 0x0005f40001957983 */ /* 0x000ee80000300800 */
[----:B------:R4:W-:Y:S04]  /*195a0*/  STS.U16 [R3+0x20e00], R25 ;  /* 0x020e001903007388 */ /* 0x0009e80000000400 */
[----:B-1----:R-:W3:Y:S04]  /*195b0*/  LDL.LU R26, [R1+0x330] ;  /* 0x00033000011a7983 */ /* 0x002ee80000300800 */
[----:B------:R1:W-:Y:S04]  /*195c0*/  STS.U16 [R3+0x20f00], R24 ;  /* 0x020f001803007388 */ /* 0x0003e80000000400 */
[----:B----4-:R-:W4:Y:S01]  /*195d0*/  LDL.LU R25, [R1+0x334] ;  /* 0x0003340001197983 */ /* 0x010f220000300800 */
[----:B------:R-:W-:-:S03]  /*195e0*/  ISETP.GT.U32.AND.EX P5, PT, R10, RZ, PT, P5 ;  /* 0x000000ff0a00720c */ /* 0x000fc60003fa4150 */
[----:B-1----:R-:W4:Y:S01]  /*195f0*/  LDL.LU R24, [R1+0x338] ;  /* 0x0003380001187983 */ /* 0x002f220000300800 */
[----:B------:R-:W-:-:S03]  /*19600*/  ISETP.GT.U32.AND.EX P6, PT, R10, RZ, PT, P6 ;  /* 0x000000ff0a00720c */ /* 0x000fc60003fc4160 */
[----:B------:R-:W4:Y:S01]  /*19610*/  LDL.LU R20, [R1+0x2d8] ;  /* 0x0002d80001147983 */ /* 0x000f220000300800 */
[----:B------:R-:W-:-:S03]  /*19620*/  FMNMX R10, R163, R162, !PT ;  /* 0x000000a2a30a7209 */ /* 0x000fc60007800000 */
[----:B------:R-:W4:Y:S04]  /*19630*/  LDL.LU R172, [R1+0x2cc] ;  /* 0x0002cc0001ac7983 */ /* 0x000f280000300800 */
[----:B------:R-:W4:Y:S04]  /*19640*/  LDL.LU R171, [R1+0x2d0] ;  /* 0x0002d00001ab7983 */ /* 0x000f280000300800 */
[----:B------:R-:W4:Y:S04]  /*19650*/  LDL.LU R0, [R1+0x2c4] ;  /* 0x0002c40001007983 */ /* 0x000f280000300800 */
[----:B------:R-:W4:Y:S01]  /*19660*/  LDL.LU R198, [R1+0x2c8] ;  /* 0x0002c80001c67983 */ /* 0x000f220000300800 */
[----:B------:R-:W-:-:S03]  /*19670*/  FMNMX R10, R164, R10, !PT ;  /* 0x0000000aa40a7209 */ /* 0x000fc60007800000 */
[----:B------:R-:W4:Y:S04]  /*19680*/  LDL.LU R199, [R1+0x2bc] ;  /* 0x0002bc0001c77983 */ /* 0x000f280000300800 */
[----:B------:R-:W4:Y:S04]  /*19690*/  LDL.LU R200, [R1+0x2c0] ;  /* 0x0002c00001c87983 */ /* 0x000f280000300800 */
[----:B------:R-:W4:Y:S01]  /*196a0*/  LDL.LU R201, [R1+0x2b4] ;  /* 0x0002b40001c97983 */ /* 0x000f220000300800 */
[----:B0-----:R-:W-:-:S03]  /*196b0*/  FMNMX R5, R4, R5, !PT ;  /* 0x0000000504057209 */ /* 0x001fc60007800000 */
[----:B------:R-:W4:Y:S01]  /*196c0*/  LDL.LU R202, [R1+0x2b8] ;  /* 0x0002b80001ca7983 */ /* 0x000f220000300800 */
[----:B------:R-:W-:-:S03]  /*196d0*/  FMNMX R4, R161, R10, !PT ;  /* 0x0000000aa1047209 */ /* 0x000fc60007800000 */
        /* <DEDUP_REMOVED lines=8> */
[----:B------:R-:W0:Y:S04]  /*19760*/  SHFL.BFLY PT, R10, R4, 0x2, 0x1f ;  /* 0x0c401f00040a7f89 */ /* 0x000e2800000e0000 */
        /* <DEDUP_REMOVED lines=20> */
[----:B------:R2:W-:Y:S04]  /*198b0*/  STS.U16 [R3+0x21600], R13 ;  /* 0x0216000d03007388 */ /* 0x0005e80000000400 */
[----:B-1----:R-:W4:Y:S04]  /*198c0*/  LDL.LU R12, [R1+0x248] ;  /* 0x00024800010c7983 */ /* 0x002f280000300800 */
[----:B------:R1:W-:Y:S04]  /*198d0*/  STS.U16 [R3+0x21500], R14 ;  /* 0x0215000e03007388 */ /* 0x0003e80000000400 */
[----:B--2---:R-:W2:Y:S01]  /*198e0*/  LDL.LU R13, [R1+0x23c] ;  /* 0x00023c00010d7983 */ /* 0x004ea20000300800 */
[----:B0-----:R-:W-:-:S03]  /*198f0*/  FMNMX R4, R4, R10, !PT ;  /* 0x0000000a04047209 */ /* 0x001fc60007800000 */
[----:B------:R0:W-:Y:S04]  /*19900*/  STS.U16 [R3+0x21400], R15 ;  /* 0x0214000f03007388 */ /* 0x0001e80000000400 */
[----:B-1----:R-:W4:Y:S01]  /*19910*/  LDL.LU R14, [R1+0x240] ;  /* 0x00024000010e7983 */ /* 0x002f220000300800 */
[----:B------:R-:W-:-:S03]  /*19920*/  FMUL R10, R157, R2 ;  /* 0x000000029d0a7220 */ /* 0x000fc60000400000 */
[----:B------:R1:W-:Y:S04]  /*19930*/  STS.U16 [R3+0x21300], R16 ;  /* 0x0213001003007388 */ /* 0x0003e80000000400 */
[----:B0-----:R-:W2:Y:S01]  /*19940*/  LDL.LU R15, [R1+0x234] ;  /* 0x00023400010f7983 */ /* 0x001ea20000300800 */
[----:B------:R-:W-:-:S03]  /*19950*/  FMUL R156, R155, R2 ;  /* 0x000000029b9c7220 */ /* 0x000fc60000400000 */
[----:B------:R0:W-:Y:S01]  /*19960*/  STS.U16 [R3+0x21200], R17 ;  /* 0x0212001103007388 */ /* 0x0001e20000000400 */
[----:B------:R-:W-:-:S03]  /*19970*/  FMUL R157, R158, R2 ;  /* 0x000000029e9d7220 */ /* 0x000fc60000400000 */
[----:B-1----:R-:W4:Y:S01]  /*19980*/  LDL.LU R16, [R1+0x238] ;  /* 0x0002380001107983 */ /* 0x002f220000300800 */
[----:B------:R-:W-:-:S03]  /*19990*/  FMUL R160, R159, R2 ;  /* 0x000000029fa07220 */ /* 0x000fc60000400000 */
[----:B------:R1:W-:Y:S04]  /*199a0*/  STS.U16 [R3+0x21100], R18 ;  /* 0x0211001203007388 */ /* 0x0003e80000000400 */
[----:B0-----:R-:W4:Y:S04]  /*199b0*/  LDL.LU R17, [R1+0x22c] ;  /* 0x00022c0001117983 */ /* 0x001f280000300800 */
[----:B------:R-:W-:Y:S04]  /*199c0*/  STS.U16 [R3+0x21000], R19 ;  /* 0x0210001303007388 */ /* 0x000fe80000000400 */
[----:B------:R0:W-:Y:S04]  /*199d0*/  STS.U16 [R3+0x23000], R23 ;  /* 0x0230001703007388 */ /* 0x0001e80000000400 */
[----:B------:R0:W-:Y:S04]  /*199e0*/  STS.U16 [R3+0x23100], R22 ;  /* 0x0231001603007388 */ /* 0x0001e80000000400 */
[----:B-1----:R-:W2:Y:S01]  /*199f0*/  LDL.LU R18, [R1+0x230] ;  /* 0x0002300001127983 */ /* 0x002ea20000300800 */
[----:B0-----:R-:W-:-:S03]  /*19a00*/  FMUL R23, R154, R2 ;  /* 0x000000029a177220 */ /* 0x001fc60000400000 */
[----:B------:R-:W4:Y:S01]  /*19a10*/  LDL.LU R19, [R1+0x224] ;  /* 0x0002240001137983 */ /* 0x000f220000300800 */
[----:B------:R-:W-:-:S03]  /*19a20*/  FMUL R22, R152, R2 ;  /* 0x0000000298167220 */ /* 0x000fc60000400000 */
[----:B------:R-:W2:Y:S04]  /*19a30*/  LDL.LU R2, [R1+0x228] ;  /* 0x0002280001027983 */ /* 0x000ea80000300800 */
[----:B------:R-:W2:Y:S04]  /*19a40*/  LDL.LU R174, [R1+0x21c] ;  /* 0x00021c0001ae7983 */ /* 0x000ea80000300800 */
[----:B------:R-:W4:Y:S04]  /*19a50*/  LDL.LU R175, [R1+0x220] ;  /* 0x0002200001af7983 */ /* 0x000f280000300800 */
[----:B------:R-:W2:Y:S04]  /*19a60*/  LDL.LU R176, [R1+0x214] ;  /* 0x0002140001b07983 */ /* 0x000ea80000300800 */
[----:B------:R-:W4:Y:S04]  /*19a70*/  LDL.LU R177, [R1+0x218] ;  /* 0x0002180001b17983 */ /* 0x000f280000300800 */
[----:B------:R-:W4:Y:S04]  /*19a80*/  LDL.LU R178, [R1+0x20c] ;  /* 0x00020c0001b27983 */ /* 0x000f280000300800 */
[----:B------:R-:W3:Y:S04]  /*19a90*/  LDL.LU R179, [R1+0x210] ;  /* 0x0002100001b37983 */ /* 0x000ee80000300800 */
[----:B------:R-:W2:Y:S04]  /*19aa0*/  LDL.LU R180, [R1+0x204] ;  /* 0x0002040001b47983 */ /* 0x000ea80000300800 */
[----:B------:R-:W4:Y:S04]  /*19ab0*/  LDL.LU R181, [R1+0x208] ;  /* 0x0002080001b57983 */ /* 0x000f280000300800 */
[----:B------:R-:W3:Y:S01]  /*19ac0*/  LDL.LU R173, [R1+0x200] ;  /* 0x0002000001ad7983 */ /* 0x000ee20000300800 */
[----:B------:R-:W-:-:S03]  /*19ad0*/  ISETP.GT.U32.AND.EX P2, PT, R11, RZ, PT, P2 ;  /* 0x000000ff0b00720c */ /* 0x000fc60003f44120 */
[----:B------:R-:W0:Y:S01]  /*19ae0*/  SHFL.BFLY PT, R11, R5, 0x1, 0x1f ;  /* 0x0c201f00050b7f89 */ /* 0x000e2200000e0000 */
[----:B------:R-:W-:Y:S02]  /*19af0*/  FSEL R22, R22, -INF , !P1 ;  /* 0xff80000016167808 */ /* 0x000fe40004800000 */
[----:B0-----:R-:W-:Y:S02]  /*19b00*/  FMNMX R11, R5, R11, !PT ;  /* 0x0000000b050b7209 */ /* 0x001fe40007800000 */
[----:B------:R-:W0:Y:S02]  /*19b10*/  SHFL.BFLY PT, R5, R4, 0x1, 0x1f ;  /* 0x0c201f0004057f89 */ /* 0x000e2400000e0000 */
[----:B------:R-:W-:Y:S02]  /*19b20*/  FMNMX R11, R11, R228, !PT ;  /* 0x000000e40b0b7209 */ /* 0x000fe40007800000 */
[----:B------:R-:W-:Y:S01]  /*19b30*/  FSEL R21, R21, -INF , !P0 ;  /* 0xff80000015157808 */ /* 0x000fe20004000000 */
[----:B------:R1:W-:Y:S01]  /*19b40*/  STS.U16 [R3+0x22e00], R170 ;  /* 0x022e00aa03007388 */ /* 0x0003e20000000400 */
[----:B------:R-:W-:-:S02]  /*19b50*/  FSEL R23, R23, -INF , !P4 ;  /* 0xff80000017177808 */ /* 0x000fc40006000000 */
[----:B------:R-:W-:Y:S01]  /*19b60*/  FSEL R156, R156, -INF , !P3 ;  /* 0xff8000009c9c7808 */ /* 0x000fe20005800000 */
[----:B------:R1:W-:Y:S01]  /*19b70*/  STS.U16 [R3+0x22f00], R168 ;  /* 0x022f00a803007388 */ /* 0x0003e20000000400 */
[----:B------:R-:W-:Y:S01]  /*19b80*/  FSEL R157, R157, -INF , !P2 ;  /* 0xff8000009d9d7808 */ /* 0x000fe20005000000 */
[--C-:B-1----:R-:W-:Y:S01]  /*19b90*/  FADD R170, R7, -R11.reuse ;  /* 0x8000000b07aa7221 */ /* 0x102fe20000000000 */
[----:B------:R-:W-:Y:S01]  /*19ba0*/  FADD R168, R6, -R11 ;  /* 0x8000000b06a87221 */ /* 0x000fe20000000000 */
[----:B------:R-:W-:Y:S02]  /*19bb0*/  FMNMX R6, R23, R156, !PT ;  /* 0x0000009c17067209 */ /* 0x000fe40007800000 */
[----:B0-----:R-:W-:Y:S02]  /*19bc0*/  FMNMX R7, R4, R5, !PT ;  /* 0x0000000504077209 */ /* 0x001fe40007800000 */
[----:B------:R-:W-:Y:S02]  /*19bd0*/  FMNMX R4, R22, R21, !PT ;  /* 0x0000001516047209 */ /* 0x000fe40007800000 */
[----:B------:R-:W-:-:S02]  /*19be0*/  FSEL R10, R10, -INF , !P5 ;  /* 0xff8000000a0a7808 */ /* 0x000fc40006800000 */
[----:B------:R-:W-:Y:S02]  /*19bf0*/  FMNMX R4, R169, R4, !PT ;  /* 0x00000004a9047209 */ /* 0x000fe40007800000 */
[----:B------:R-:W-:Y:S02]  /*19c00*/  FSEL R160, R160, -INF , !P6 ;  /* 0xff800000a0a07808 */ /* 0x000fe40007000000 */
[----:B------:R-:W-:Y:S02]  /*19c10*/  FMNMX R6, R157, R6, !PT ;  /* 0x000000069d067209 */ /* 0x000fe40007800000 */
[----:B------:R-:W-:Y:S02]  /*19c20*/  FMNMX R4, R10, R4, !PT ;  /* 0x000000040a047209 */ /* 0x000fe40007800000 */
[----:B------:R-:W-:Y:S01]  /*19c30*/  FMNMX R6, R160, R6, !PT ;  /* 0x00000006a0067209 */ /* 0x000fe20007800000 */
[----:B------:R0:W-:Y:S01]  /*19c40*/  STS.U16 [R3+0x21e00], R238 ;  /* 0x021e00ee03007388 */ /* 0x0001e20000000400 */
[----:B------:R-:W-:-:S03]  /*19c50*/  FADD R167, R9, -R11 ;  /* 0x8000000b09a77221 */ /* 0x000fc60000000000 */
[----:B------:R1:W-:Y:S04]  /*19c60*/  STS.U16 [R3+0x21f00], R235 ;  /* 0x021f00eb03007388 */ /* 0x0003e80000000400 */
[----:B------:R1:W-:Y:S04]  /*19c70*/  STS.U16 [R3+0x22000], R230 ;  /* 0x022000e603007388 */ /* 0x0003e80000000400 */
[----:B0-----:R-:W4:Y:S04]  /*19c80*/  LDL.LU R238, [R1+0x380] ;  /* 0x0003800001ee7983 */ /* 0x001f280000300800 */
[----:B-1----:R-:W4:Y:S04]  /*19c90*/  LDL.LU R235, [R1+0x384] ;  /* 0x0003840001eb7983 */ /* 0x002f280000300800 */
[----:B------:R-:W0:Y:S04]  /*19ca0*/  SHFL.BFLY PT, R9, R4, 0x2, 0x1f ;  /* 0x0c401f0004097f89 */ /* 0x000e2800000e0000 */
[----:B------:R1:W-:Y:S04]  /*19cb0*/  STS.U16 [R3+0x22100], R195 ;  /* 0x022100c303007388 */ /* 0x0003e80000000400 */
[----:B------:R-:W4:Y:S04]  /*19cc0*/  LDL.LU R230, [R1+0x390] ;  /* 0x0003900001e67983 */ /* 0x000f280000300800 */
[----:B------:R-:W0:Y:S04]  /*19cd0*/  SHFL.BFLY PT, R152, R6, 0x2, 0x1f ;  /* 0x0c401f0006987f89 */ /* 0x000e2800000e0000 */
[----:B------:R1:W-:Y:S04]  /*19ce0*/  STS.U16 [R3+0x22200], R193 ;  /* 0x022200c103007388 */ /* 0x0003e80000000400 */
[----:B-1----:R-:W4:Y:S04]  /*19cf0*/  LDL.LU R195, [R1+0x394] ;  /* 0x0003940001c37983 */ /* 0x002f280000300800 */
[----:B------:R1:W-:Y:S04]  /*19d00*/  STS.U16 [R3+0x22300], R192 ;  /* 0x022300c003007388 */ /* 0x0003e80000000400 */
[----:B------:R-:W4:Y:S04]  /*19d10*/  LDL.LU R193, [R1+0x3a0] ;  /* 0x0003a00001c17983 */ /* 0x000f280000300800 */
[----:B------:R0:W-:Y:S04]  /*19d20*/  STS.U16 [R3+0x22400], R191 ;  /* 0x022400bf03007388 */ /* 0x0001e80000000400 */
[----:B-1----:R-:W4:Y:S04]  /*19d30*/  LDL.LU R192, [R1+0x3a4] ;  /* 0x0003a40001c07983 */ /* 0x002f280000300800 */
[----:B------:R1:W-:Y:S04]  /*19d40*/  STS.U16 [R3+0x22500], R190 ;  /* 0x022500be03007388 */ /* 0x0003e80000000400 */
[----:B0-----:R-:W4:Y:S04]  /*19d50*/  LDL.LU R191, [R1+0x3b0] ;  /* 0x0003b00001bf7983 */ /* 0x001f280000300800 */
[----:B------:R0:W-:Y:S04]  /*19d60*/  STS.U16 [R3+0x22600], R189 ;  /* 0x022600bd03007388 */ /* 0x0001e80000000400 */
[----:B-1----:R-:W4:Y:S01]  /*19d70*/  LDL.LU R190, [R1+0x3b4] ;  /* 0x0003b40001be7983 */ /* 0x002f220000300800 */
[----:B------:R-:W-:-:S03]  /*19d80*/  FADD R5, -R11, R228 ;  /* 0x000000e40b057221 */ /* 0x000fc60000000100 */
[----:B------:R1:W-:Y:S04]  /*19d90*/  STS.U16 [R3+0x22700], R188 ;  /* 0x022700bc03007388 */ /* 0x0003e80000000400 */
[----:B0-----:R-:W4:Y:S04]  /*19da0*/  LDL.LU R189, [R1+0x3c0] ;  /* 0x0003c00001bd7983 */ /* 0x001f280000300800 */
[----:B------:R0:W-:Y:S04]  /*19db0*/  STS.U16 [R3+0x22800], R187 ;  /* 0x022800bb03007388 */ /* 0x0001e80000000400 */
[----:B-1----:R-:W4:Y:S04]  /*19dc0*/  LDL.LU R188, [R1+0x3c4] ;  /* 0x0003c40001bc7983 */ /* 0x002f280000300800 */
[----:B------:R1:W-:Y:S04]  /*19dd0*/  STS.U16 [R3+0x22900], R186 ;  /* 0x022900ba03007388 */ /* 0x0003e80000000400 */
[----:B0-----:R-:W4:Y:S04]  /*19de0*/  LDL.LU R187, [R1+0x3d0] ;  /* 0x0003d00001bb7983 */ /* 0x001f280000300800 */
[----:B------:R0:W-:Y:S04]  /*19df0*/  STS.U16 [R3+0x22a00], R185 ;  /* 0x022a00b903007388 */ /* 0x0001e80000000400 */
[----:B-1----:R-:W4:Y:S01]  /*19e00*/  LDL.LU R186, [R1+0x3d4] ;  /* 0x0003d40001ba7983 */ /* 0x002f220000300800 */
[----:B------:R-:W-:-:S03]  /*19e10*/  FMUL R5, R5, 1.4426950216293334961 ;  /* 0x3fb8aa3b05057820 */ /* 0x000fc60000400000 */
[----:B------:R1:W-:Y:S04]  /*19e20*/  STS.U16 [R3+0x22b00], R184 ;  /* 0x022b00b803007388 */ /* 0x0003e80000000400 */
[----:B0-----:R-:W4:Y:S04]  /*19e30*/  LDL.LU R185, [R1+0x3e0] ;  /* 0x0003e00001b97983 */ /* 0x001f280000300800 */
[----:B------:R0:W-:Y:S04]  /*19e40*/  STS.U16 [R3+0x22c00], R183 ;  /* 0x022c00b703007388 */ /* 0x0001e80000000400 */
[----:B-1----:R-:W4:Y:S01]  /*19e50*/  LDL.LU R184, [R1+0x3e4] ;  /* 0x0003e40001b87983 */ /* 0x002f220000300800 */
[----:B------:R-:W-:-:S03]  /*19e60*/  FADD R166, R8, -R11 ;  /* 0x8000000b08a67221 */ /* 0x000fc60000000000 */
[----:B------:R1:W-:Y:S04]  /*19e70*/  STS.U16 [R3+0x22d00], R182 ;  /* 0x022d00b603007388 */ /* 0x0003e80000000400 */
[----:B0-----:R-:W4:Y:S01]  /*19e80*/  LDL.LU R183, [R1+0x3f0] ;  /* 0x0003f00001b77983 */ /* 0x001f220000300800 */
[----:B------:R-:W-:-:S03]  /*19e90*/  FMNMX R8, R7, R231, !PT ;  /* 0x000000e707087209 */ /* 0x000fc60007800000 */
[----:B-1----:R-:W4:Y:S01]  /*19ea0*/  LDL.LU R182, [R1+0x3f4] ;  /* 0x0003f40001b67983 */ /* 0x002f220000300800 */
[----:B------:R0:W3:Y:S03]  /*19eb0*/  MUFU.EX2 R7, R5 ;  /* 0x0000000500077308 */ /* 0x0000e60000000800 */
[----:B------:R1:W-:Y:S01]  /*19ec0*/  STL [R1+0x1298], R157 ;  /* 0x0012989d01007387 */ /* 0x0003e20000100800 */
[----:B------:R-:W-:-:S03]  /*19ed0*/  FADD R162, R162, -R8 ;  /* 0x80000008a2a27221 */ /* 0x000fc60000000000 */
[----:B------:R-:W-:Y:S04]  /*19ee0*/  STS.U16 [R3+0x23300], R240 ;  /* 0x023300f003007388 */ /* 0x000fe80000000400 */
[----:B-1----:R-:W4:Y:S04]  /*19ef0*/  LDL.LU R157, [R1+0x2d4] ;  /* 0x0002d400019d7983 */ /* 0x002f280000300800 */
[----:B------:R1:W-:Y:S01]  /*19f00*/  STL [R1+0x129c], R160 ;  /* 0x00129ca001007387 */ /* 0x0003e20000100800 */
[----:B0-----:R-:W-:-:S03]  /*19f10*/  FMNMX R5, R4, R9, !PT ;  /* 0x0000000904057209 */ /* 0x001fc60007800000 */
[----:B------:R-:W-:Y:S04]  /*19f20*/  STS.U16 [R3+0x23400], R247 ;  /* 0x023400f703007388 */ /* 0x000fe80000000400 */
[----:B-1----:R-:W4:Y:S04]  /*19f30*/  LDL.LU R160, [R1+0x2e0] ;  /* 0x0002e00001a07983 */ /* 0x002f280000300800 */
[----:B------:R0:W-:Y:S01]  /*19f40*/  STL [R1+0x12a0], R11 ;  /* 0x0012a00b01007387 */ /* 0x0001e20000100800 */
[----:B------:R-:W-:-:S03]  /*19f50*/  FMNMX R4, R6, R152, !PT ;  /* 0x0000009806047209 */ /* 0x000fc60007800000 */
[----:B------:R1:W-:Y:S04]  /*19f60*/  STS.U16 [R3+0x23500], R252 ;  /* 0x023500fc03007388 */ /* 0x0003e80000000400 */
[----:B0-----:R-:W4:Y:S04]  /*19f70*/  LDL.LU R11, [R1+0x2dc] ;  /* 0x0002dc00010b7983 */ /* 0x001f280000300800 */
[----:B------:R-:W4:Y:S04]  /*19f80*/  LDL.LU R228, [R1+0x378] ;  /* 0x0003780001e47983 */ /* 0x000f280000300800 */
[----:B------:R-:W4:Y:S01]  /*19f90*/  LDL.LU R240, [R1+0x374] ;  /* 0x0003740001f07983 */ /* 0x000f220000300800 */
[----:B------:R-:W-:-:S03]  /*19fa0*/  FMUL R6, R162, 1.4426950216293334961 ;  /* 0x3fb8aa3ba2067820 */ /* 0x000fc60000400000 */
[----:B------:R-:W4:Y:S04]  /*19fb0*/  LDL.LU R247, [R1+0x370] ;  /* 0x0003700001f77983 */ /* 0x000f280000300800 */
[----:B-1----:R-:W4:Y:S04]  /*19fc0*/  LDL.LU R252, [R1+0x36c] ;  /* 0x00036c0001fc7983 */ /* 0x002f280000300800 */
[----:B------:R0:W-:Y:S04]  /*19fd0*/  STS.U16 [R3+0x23600], R249 ;  /* 0x023600f903007388 */ /* 0x0001e80000000400 */
[----:B------:R1:W-:Y:S01]  /*19fe0*/  STS.U16 [R3+0x23700], R248 ;  /* 0x023700f803007388 */ /* 0x0003e20000000400 */
[----:B------:R-:W-:-:S03]  /*19ff0*/  FADD R162, R164, -R8 ;  /* 0x80000008a4a27221 */ /* 0x000fc60000000000 */
[----:B------:R1:W-:Y:S04]  /*1a000*/  STS.U16 [R3+0x23800], R243 ;  /* 0x023800f303007388 */ /* 0x0003e80000000400 */
[----:B0-----:R-:W4:Y:S04]  /*1a010*/  LDL.LU R249, [R1+0x368] ;  /* 0x0003680001f97983 */ /* 0x001f280000300800 */
[----:B-1----:R-:W4:Y:S01]  /*1a020*/  LDL.LU R248, [R1+0x364] ;  /* 0x0003640001f87983 */ /* 0x002f220000300800 */
[----:B------:R-:W-:-:S03]  /*1a030*/  FADD R165, R163, -R8 ;  /* 0x80000008a3a57221 */ /* 0x000fc60000000000 */
[----:B------:R-:W4:Y:S01]  /*1a040*/  LDL.LU R243, [R1+0x360] ;  /* 0x0003600001f37983 */ /* 0x000f220000300800 */
[----:B------:R0:W-:Y:S03]  /*1a050*/  MUFU.EX2 R164, R6 ;  /* 0x0000000600a47308 */ /* 0x0001e60000000800 */
[----:B------:R1:W-:Y:S01]  /*1a060*/  STS.U16 [R3+0x23900], R241 ;  /* 0x023900f103007388 */ /* 0x0003e20000000400 */
[----:B------:R-:W-:-:S03]  /*1a070*/  FADD R163, R161, -R8 ;  /* 0x80000008a1a37221 */ /* 0x000fc60000000000 */
[----:B------:R2:W-:Y:S01]  /*1a080*/  STS.U16 [R3+0x23a00], R239 ;  /* 0x023a00ef03007388 */ /* 0x0005e20000000400 */
[----:B0-----:R-:W-:-:S03]  /*1a090*/  FADD R6, -R8, R231 ;  /* 0x000000e708067221 */ /* 0x001fc60000000100 */
[----:B------:R0:W-:Y:S04]  /*1a0a0*/  STS.U16 [R3+0x23b00], R237 ;  /* 0x023b00ed03007388 */ /* 0x0001e80000000400 */
[----:B-1----:R-:W4:Y:S04]  /*1a0b0*/  LDL.LU R241, [R1+0x35c] ;  /* 0x00035c0001f17983 */ /* 0x002f280000300800 */
[----:B--2---:R-:W2:Y:S04]  /*1a0c0*/  LDL.LU R239, [R1+0x358] ;  /* 0x0003580001ef7983 */ /* 0x004ea80000300800 */
[----:B0-----:R-:W2:Y:S04]  /*1a0d0*/  LDL.LU R237, [R1+0x354] ;  /* 0x0003540001ed7983 */ /* 0x001ea80000300800 */
[----:B------:R0:W-:Y:S01]  /*1a0e0*/  STL [R1+0x12a4], R8 ;  /* 0x0012a40801007387 */ /* 0x0001e20000100800 */
[----:B---3--:R-:W-:-:S03]  /*1a0f0*/  FMUL R173, R173, R7 ;  /* 0x00000007adad7220 */ /* 0x008fc60000400000 */
[----:B------:R1:W-:Y:S01]  /*1a100*/  STS.U16 [R3+0x23c00], R236 ;  /* 0x023c00ec03007388 */ /* 0x0003e20000000400 */
[----:B------:R-:W-:-:S03]  /*1a110*/  FMUL R180, R180, R7 ;  /* 0x00000007b4b47220 */ /* 0x000fc60000400000 */
[----:B------:R3:W-:Y:S04]  /*1a120*/  STS.U16 [R3+0x23d00], R234 ;  /* 0x023d00ea03007388 */ /* 0x0007e80000000400 */
[----:B0-----:R-:W2:Y:S04]  /*1a130*/  LDL.LU R8, [R1+0x2e8] ;  /* 0x0002e80001087983 */ /* 0x001ea80000300800 */
[----:B------:R-:W2:Y:S04]  /*1a140*/  LDL.LU R231, [R1+0x350] ;  /* 0x0003500001e77983 */ /* 0x000ea80000300800 */
[----:B-1----:R-:W2:Y:S04]  /*1a150*/  LDL.LU R236, [R1+0x34c] ;  /* 0x00034c0001ec7983 */ /* 0x002ea80000300800 */
[----:B---3--:R-:W3:Y:S04]  /*1a160*/  LDL.LU R234, [R1+0x348] ;  /* 0x0003480001ea7983 */ /* 0x008ee80000300800 */
[----:B------:R0:W-:Y:S01]  /*1a170*/  STS.U16 [R3+0x23e00], R229 ;  /* 0x023e00e503007388 */ /* 0x0001e20000000400 */
[----:B------:R-:W-:-:S03]  /*1a180*/  FMUL R179, R179, R7 ;  /* 0x00000007b3b37220 */ /* 0x000fc60000400000 */
[----:B------:R-:W-:Y:S04]  /*1a190*/  STS.U16 [R3+0x20200], R43 ;  /* 0x0202002b03007388 */ /* 0x000fe80000000400 */
[----:B------:R-:W-:Y:S04]  /*1a1a0*/  STS.U16 [R3+0x20300], R42 ;  /* 0x0203002a03007388 */ /* 0x000fe80000000400 */
[----:B0-----:R-:W3:Y:S04]  /*1a1b0*/  LDL.LU R229, [R1+0x344] ;  /* 0x0003440001e57983 */ /* 0x001ee80000300800 */
[----:B------:R-:W-:Y:S04]  /*1a1c0*/  STS.U16 [R3+0x20600], R39 ;  /* 0x0206002703007388 */ /* 0x000fe80000000400 */
[----:B------:R-:W-:Y:S04]  /*1a1d0*/  STS.U16 [R3+0x20700], R38 ;  /* 0x0207002603007388 */ /* 0x000fe80000000400 */
[----:B------:R-:W-:Y:S04]  /*1a1e0*/  STS.U16 [R3+0x20a00], R35 ;  /* 0x020a002303007388 */ /* 0x000fe80000000400 */
[----:B------:R-:W-:Y:S04]  /*1a1f0*/  STS.U16 [R3+0x21900], R246 ;  /* 0x021900f603007388 */ /* 0x000fe80000000400 */
[----:B------:R-:W-:Y:S04]  /*1a200*/  STS.U16 [R3+0x21b00], R245 ;  /* 0x021b00f503007388 */ /* 0x000fe80000000400 */
[----:B------:R-:W-:Y:S04]  /*1a210*/  STS.U16 [R3+0x23f00], R194 ;  /* 0x023f00c203007388 */ /* 0x000fe80000000400 */
[----:B------:R0:W-:Y:S01]  /*1a220*/  STL [R1+0x12a8], R3 ;  /* 0x0012a80301007387 */ /* 0x0001e20000100800 */
[-C--:B------:R-:W-:Y:S01]  /*1a230*/  FMUL R176, R176, R7.reuse ;  /* 0x00000007b0b07220 */ /* 0x080fe20000400000 */
[-C--:B----4-:R-:W-:Y:S01]  /*1a240*/  FMUL R175, R175, R7.reuse ;  /* 0x00000007afaf7220 */ /* 0x090fe20000400000 */
[-C--:B------:R-:W-:Y:S01]  /*1a250*/  FMUL R19, R19, R7.reuse ;  /* 0x0000000713137220 */ /* 0x080fe20000400000 */
[-C--:B------:R-:W-:Y:S01]  /*1a260*/  FMUL R18, R18, R7.reuse ;  /* 0x0000000712127220 */ /* 0x080fe20000400000 */
[-C--:B------:R-:W-:Y:S01]  /*1a270*/  FMUL R15, R15, R7.reuse ;  /* 0x000000070f0f7220 */ /* 0x080fe20000400000 */
[-C--:B------:R-:W-:Y:S01]  /*1a280*/  FMUL R14, R14, R7.reuse ;  /* 0x000000070e0e7220 */ /* 0x080fe20000400000 */
[-C--:B------:R-:W-:Y:S01]  /*1a290*/  FMUL R227, R227, R7.reuse ;  /* 0x00000007e3e37220 */ /* 0x080fe20000400000 */
[-C--:B------:R-:W-:Y:S01]  /*1a2a0*/  FMUL R226, R226, R7.reuse ;  /* 0x00000007e2e27220 */ /* 0x080fe20000400000 */
[-C--:B------:R-:W-:Y:S01]  /*1a2b0*/  FMUL R223, R223, R7.reuse ;  /* 0x00000007dfdf7220 */ /* 0x080fe20000400000 */
[----:B0-----:R-:W4:Y:S04]  /*1a2c0*/  LDL.LU R3, [R1+0x2e4] ;  /* 0x0002e40001037983 */ /* 0x001f280000300800 */
[----:B------:R-:W3:Y:S04]  /*1a2d0*/  LDL.LU R194, [R1+0x340] ;  /* 0x0003400001c27983 */ /* 0x000ee80000300800 */
[----:B------:R0:W-:Y:S01]  /*1a2e0*/  STL [R1+0x12ac], R173 ;  /* 0x0012acad01007387 */ /* 0x0001e20000100800 */
[-C--:B------:R-:W-:Y:S01]  /*1a2f0*/  FMUL R222, R222, R7.reuse ;  /* 0x00000007dede7220 */ /* 0x080fe20000400000 */
[-C--:B------:R-:W-:Y:S01]  /*1a300*/  FMUL R219, R219, R7.reuse ;  /* 0x00000007dbdb7220 */ /* 0x080fe20000400000 */
[-C--:B------:R-:W-:Y:S01]  /*1a310*/  FMUL R218, R218, R7.reuse ;  /* 0x00000007dada7220 */ /* 0x080fe20000400000 */
[-C--:B------:R-:W-:Y:S01]  /*1a320*/  FMUL R215, R215, R7.reuse ;  /* 0x00000007d7d77220 */ /* 0x080fe20000400000 */
[----:B------:R-:W-:Y:S01]  /*1a330*/  FMUL R34, R34, R7 ;  /* 0x0000000722227220 */ /* 0x000fe20000400000 */
[----:B------:R-:W1:Y:S04]  /*1a340*/  SHFL.BFLY PT, R9, R5, 0x1, 0x1f ;  /* 0x0c201f0005097f89 */ /* 0x000e6800000e0000 */
[----:B0-----:R-:W2:Y:S04]  /*1a350*/  LDL.LU R173, [R1+0x2ec] ;  /* 0x0002ec0001ad7983 */ /* 0x001ea80000300800 */
[----:B------:R0:W-:Y:S04]  /*1a360*/  STL [R1+0x12b0], R180 ;  /* 0x0012b0b401007387 */ /* 0x0001e80000100800 */
[----:B------:R-:W1:Y:S01]  /*1a370*/  SHFL.BFLY PT, R152, R4, 0x1, 0x1f ;  /* 0x0c201f0004987f89 */ /* 0x000e6200000e0000 */
[----:B------:R0:W-:Y:S06]  /*1a380*/  MEMBAR.ALL.CTA ;  /* 0x0000000000007992 */ /* 0x0001ec0000008000 */
[----:B0-----:R-:W0:Y:S04]  /*1a390*/  FENCE.VIEW.ASYNC.S ;  /* 0x00000000000073c6 */ /* 0x001e280000000000 */
[----:B------:R-:W4:Y:S04]  /*1a3a0*/  LDL.LU R180, [R1+0x2f4] ;  /* 0x0002f40001b47983 */ /* 0x000f280000300800 */
[----:B------:R1:W-:Y:S04]  /*1a3b0*/  STL [R1+0x12b4], R179 ;  /* 0x0012b4b301007387 */ /* 0x0003e80000100800 */
[----:B-1----:R-:W3:Y:S04]  /*1a3c0*/  LDL.LU R179, [R1+0x2fc] ;  /* 0x0002fc0001b37983 */ /* 0x002ee80000300800 */
[----:B------:R1:W-:Y:S04]  /*1a3d0*/  STL [R1+0x12b8], R176 ;  /* 0x0012b8b001007387 */ /* 0x0003e80000100800 */
[----:B-1----:R-:W2:Y:S04]  /*1a3e0*/  LDL.LU R176, [R1+0x2f8] ;  /* 0x0002f80001b07983 */ /* 0x002ea80000300800 */
[----:B------:R1:W-:Y:S04]  /*1a3f0*/  STL [R1+0x12bc], R175 ;  /* 0x0012bcaf01007387 */ /* 0x0003e80000100800 */
[----:B-1----:R-:W4:Y:S04]  /*1a400*/  LDL.LU R175, [R1+0x304] ;  /* 0x0003040001af7983 */ /* 0x002f280000300800 */
        /* <DEDUP_REMOVED lines=22> */
[----:B------:R-:W4:Y:S04]  /*1a570*/  LDL.LU R246, [R1+0x408] ;  /* 0x0004080001f67983 */ /* 0x000f280000300800 */
[----:B------:R-:W3:Y:S04]  /*1a580*/  LDL.LU R245, [R1+0x40c] ;  /* 0x00040c0001f57983 */ /* 0x000ee80000300800 */
[----:B------:R-:W2:Y:S04]  /*1a590*/  LDL.LU R155, [R1+0x418] ;  /* 0x00041800019b7983 */ /* 0x000ea80000300800 */
[----:B------:R1:W-:Y:S04]  /*1a5a0*/  STL [R1+0x2f0], R34 ;  /* 0x0002f02201007387 */ /* 0x0003e80000100800 */
[----:B------:R-:W3:Y:S04]  /*1a5b0*/  LDL.LU R154, [R1+0x41c] ;  /* 0x00041c00019a7983 */ /* 0x000ee80000300800 */
[----:B------:R-:W4:Y:S04]  /*1a5c0*/  LDL.LU R151, [R1+0x428] ;  /* 0x0004280001977983 */ /* 0x000f280000300800 */
[----:B------:R-:W2:Y:S04]  /*1a5d0*/  LDL.LU R150, [R1+0x42c] ;  /* 0x00042c0001967983 */ /* 0x000ea80000300800 */
        /* <DEDUP_REMOVED lines=52> */
[----:B------:R-:W-:-:S03]  /*1a920*/  FMNMX R9, R5, R9, !PT ;  /* 0x0000000905097209 */ /* 0x000fc60007800000 */
[----:B------:R-:W3:Y:S01]  /*1a930*/  LDL.LU R142, [R1+0x5d8] ;  /* 0x0005d800018e7983 */ /* 0x000ee20000300800 */
[----:B------:R-:W-:-:S03]  /*1a940*/  FMNMX R152, R4, R152, !PT ;  /* 0x0000009804987209 */ /* 0x000fc60007800000 */
[----:B------:R-:W3:Y:S04]  /*1a950*/  LDL.LU R143, [R1+0x5dc] ;  /* 0x0005dc00018f7983 */ /* 0x000ee80000300800 */
[----:B------:R-:W3:Y:S04]  /*1a960*/  LDL.LU R146, [R1+0x5e8] ;  /* 0x0005e80001927983 */ /* 0x000ee80000300800 */
[----:B------:R-:W3:Y:S04]  /*1a970*/  LDL.LU R147, [R1+0x5ec] ;  /* 0x0005ec0001937983 */ /* 0x000ee80000300800 */
[----:B------:R-:W3:Y:S04]  /*1a980*/  LDL.LU R5, [R1+0x5f8] ;  /* 0x0005f80001057983 */ /* 0x000ee80000300800 */
[----:B------:R-:W3:Y:S04]  /*1a990*/  LDL.LU R4, [R1+0x5fc] ;  /* 0x0005fc0001047983 */ /* 0x000ee80000300800 */
[----:B-1----:R-:W3:Y:S01]  /*1a9a0*/  LDL.64 R34, [R1+0xa98] ;  /* 0x000a980001227983 */ /* 0x002ee20000100a00 */
[----:B------:R-:W-:Y:S01]  /*1a9b0*/  FMUL R6, R6, 1.4426950216293334961 ;  /* 0x3fb8aa3b06067820 */ /* 0x000fe20000400000 */
[----:B------:R-:W-:Y:S01]  /*1a9c0*/  FMUL R170, R170, 1.4426950216293334961 ;  /* 0x3fb8aa3baaaa7820 */ /* 0x000fe20000400000 */
[----:B------:R-:W-:Y:S01]  /*1a9d0*/  FMUL R168, R168, 1.4426950216293334961 ;  /* 0x3fb8aa3ba8a87820 */ /* 0x000fe20000400000 */
[----:B------:R-:W-:Y:S01]  /*1a9e0*/  FMUL R167, R167, 1.4426950216293334961 ;  /* 0x3fb8aa3ba7a77820 */ /* 0x000fe20000400000 */
[----:B------:R-:W-:-:S02]  /*1a9f0*/  FMUL R166, R166, 1.4426950216293334961 ;  /* 0x3fb8aa3ba6a67820 */ /* 0x000fc40000400000 */
[----:B------:R-:W4:Y:S01]  /*1aa00*/  MUFU.EX2 R6, R6 ;  /* 0x0000000600067308 */ /* 0x000f220000000800 */
[----:B------:R-:W-:Y:S01]  /*1aa10*/  FMUL R165, R165, 1.4426950216293334961 ;  /* 0x3fb8aa3ba5a57820 */ /* 0x000fe20000400000 */
[----:B------:R-:W-:Y:S01]  /*1aa20*/  FMUL R162, R162, 1.4426950216293334961 ;  /* 0x3fb8aa3ba2a27820 */ /* 0x000fe20000400000 */
[----:B------:R-:W-:Y:S01]  /*1aa30*/  FMUL R163, R163, 1.4426950216293334961 ;  /* 0x3fb8aa3ba3a37820 */ /* 0x000fe20000400000 */
[----:B------:R-:W-:-:S04]  /*1aa40*/  FMNMX R9, R9, R232, !PT ;  /* 0x000000e809097209 */ /* 0x000fc80007800000 */
[----:B------:R-:W-:Y:S01]  /*1aa50*/  MUFU.EX2 R170, R170 ;  /* 0x000000aa00aa7308 */ /* 0x000fe20000000800 */
[--C-:B------:R-:W-:Y:S01]  /*1aa60*/  FADD R158, R169, -R9.reuse ;  /* 0x80000009a99e7221 */ /* 0x100fe20000000000 */
[-C--:B------:R-:W-:Y:S01]  /*1aa70*/  FMUL R26, R26, R7.reuse ;  /* 0x000000071a1a7220 */ /* 0x080fe20000400000 */
[----:B------:R-:W3:Y:S05]  /*1aa80*/  LDL.LU R169, [R1+0x33c] ;  /* 0x00033c0001a97983 */ /* 0x000eea0000300800 */
[----:B------:R-:W1:Y:S08]  /*1aa90*/  MUFU.EX2 R168, R168 ;  /* 0x000000a800a87308 */ /* 0x000e700000000800 */
[----:B------:R-:W-:Y:S08]  /*1aaa0*/  MUFU.EX2 R167, R167 ;  /* 0x000000a700a77308 */ /* 0x000ff00000000800 */
[----:B------:R-:W-:Y:S08]  /*1aab0*/  MUFU.EX2 R166, R166 ;  /* 0x000000a600a67308 */ /* 0x000ff00000000800 */
[----:B------:R-:W0:Y:S08]  /*1aac0*/  MUFU.EX2 R165, R165 ;  /* 0x000000a500a57308 */ /* 0x000e300000000800 */
[----:B------:R-:W-:Y:S08]  /*1aad0*/  MUFU.EX2 R162, R162 ;  /* 0x000000a200a27308 */ /* 0x000ff00000000800 */
[----:B------:R-:W0:Y:S01]  /*1aae0*/  MUFU.EX2 R163, R163 ;  /* 0x000000a300a37308 */ /* 0x000e220000000800 */
[-C--:B------:R-:W-:Y:S01]  /*1aaf0*/  FMUL R25, R25, R7.reuse ;  /* 0x0000000719197220 */ /* 0x080fe20000400000 */
[-C--:B----4-:R-:W-:Y:S01]  /*1ab00*/  FMUL R151, R151, R6.reuse ;  /* 0x0000000697977220 */ /* 0x090fe20000400000 */
[-C--:B--2---:R-:W-:Y:S01]  /*1ab10*/  FMUL R150, R150, R6.reuse ;  /* 0x0000000696967220 */ /* 0x084fe20000400000 */
[-C--:B------:R-:W-:Y:S01]  /*1ab20*/  FMUL R24, R24, R6.reuse ;  /* 0x0000000618187220 */ /* 0x080fe20000400000 */
[-C--:B------:R-:W-:Y:S01]  /*1ab30*/  FMUL R251, R251, R7.reuse ;  /* 0x00000007fbfb7220 */ /* 0x080fe20000400000 */
[-C--:B------:R-:W-:Y:S01]  /*1ab40*/  FMUL R250, R250, R7.reuse ;  /* 0x00000007fafa7220 */ /* 0x080fe20000400000 */
[-C--:B------:R-:W-:Y:S01]  /*1ab50*/  FMUL R244, R244, R7.reuse ;  /* 0x00000007f4f47220 */ /* 0x080fe20000400000 */
[-C--:B------:R-:W-:Y:S01]  /*1ab60*/  FMUL R242, R242, R7.reuse ;  /* 0x00000007f2f27220 */ /* 0x080fe20000400000 */
[-C--:B------:R-:W-:Y:S01]  /*1ab70*/  FMUL R153, R153, R7.reuse ;  /* 0x0000000799997220 */ /* 0x080fe20000400000 */
[-C--:B------:R-:W-:Y:S01]  /*1ab80*/  FMUL R246, R246, R6.reuse ;  /* 0x00000006f6f67220 */ /* 0x080fe20000400000 */
[-C--:B------:R-:W-:Y:S01]  /*1ab90*/  FMUL R155, R155, R6.reuse ;  /* 0x000000069b9b7220 */ /* 0x080fe20000400000 */
[-C--:B---3--:R-:W-:Y:S01]  /*1aba0*/  FMUL R245, R245, R6.reuse ;  /* 0x00000006f5f57220 */ /* 0x088fe20000400000 */
        /* <DEDUP_REMOVED lines=59> */
[----:B------:R-:W-:Y:S01]  /*1af60*/  FMUL R149, R149, R7 ;  /* 0x0000000795957220 */ /* 0x000fe20000400000 */
        /* <DEDUP_REMOVED lines=23> */
[----:B------:R-:W-:Y:S01]  /*1b0e0*/  FADD R161, R10, -R9 ;  /* 0x800000090aa17221 */ /* 0x000fe20000000000 */
[-C--:B------:R-:W-:Y:S01]  /*1b0f0*/  FMUL R83, R83, R6.reuse ;  /* 0x0000000653537220 */ /* 0x080fe20000400000 */
[----:B------:R-:W-:Y:S01]  /*1b100*/  FMNMX R10, R152, R233, !PT ;  /* 0x000000e9980a7209 */ /* 0x000fe20007800000 */
[----:B------:R-:W-:Y:S01]  /*1b110*/  FMUL R86, R86, R6 ;  /* 0x0000000656567220 */ /* 0x000fe20000400000 */
[----:B-1----:R-:W-:Y:S01]  /*1b120*/  F2FP.BF16.F32.PACK_AB R152, R168, R170 ;  /* 0x000000aaa898723e */ /* 0x002fe200000010ff */
        /* <DEDUP_REMOVED lines=33> */
[----:B------:R1:W-:Y:S04]  /*1b340*/  STL.64 [R1+0x1318], R34 ;  /* 0x0013182201007387 */ /* 0x0003e80000100a00 */
[----:B------:R2:W-:Y:S04]  /*1b350*/  STL [R1+0x1310], R32 ;  /* 0x0013102001007387 */ /* 0x0005e80000100800 */
[----:B------:R3:W-:Y:S04]  /*1b360*/  STL.64 [R1+0x1308], R30 ;  /* 0x0013081e01007387 */ /* 0x0007e80000100a00 */
[----:B------:R4:W-:Y:S01]  /*1b370*/  STL.64 [R1+0x1300], R28 ;  /* 0x0013001c01007387 */ /* 0x0009e20000100a00 */
[----:B-1----:R-:W-:-:S02]  /*1b380*/  MOV R34, R151 ;  /* 0x0000009700227202 */ /* 0x002fc40000000f00 */
[----:B------:R-:W-:Y:S01]  /*1b390*/  MOV R35, R150 ;  /* 0x0000009600237202 */ /* 0x000fe20000000f00 */
[----:B------:R1:W-:Y:S01]  /*1b3a0*/  STL.64 [R1+0x12f8], R26 ;  /* 0x0012f81a01007387 */ /* 0x0003e20000100a00 */
[----:B--2---:R-:W-:Y:S01]  /*1b3b0*/  MOV R32, R153 ;  /* 0x0000009900207202 */ /* 0x004fe20000000f00 */
[----:B------:R-:W-:Y:S01]  /*1b3c0*/  IMAD.MOV.U32 R150, RZ, RZ, R5 ;  /* 0x000000ffff967224 */ /* 0x000fe200078e0005 */
[----:B------:R-:W-:Y:S01]  /*1b3d0*/  MOV R151, R4 ;  /* 0x0000000400977202 */ /* 0x000fe20000000f00 */
[----:B------:R2:W-:Y:S01]  /*1b3e0*/  STL.64 [R1+0x12f0], R24 ;  /* 0x0012f01801007387 */ /* 0x0005e20000100a00 */
[----:B---3--:R-:W-:Y:S01]  /*1b3f0*/  MOV R30, R155 ;  /* 0x0000009b001e7202 */ /* 0x008fe20000000f00 */
[----:B------:R-:W-:Y:S01]  /*1b400*/  IMAD.MOV.U32 R31, RZ, RZ, R154 ;  /* 0x000000ffff1f7224 */ /* 0x000fe200078e009a */
[----:B----4-:R-:W-:Y:S02]  /*1b410*/  MOV R28, R244 ;  /* 0x000000f4001c7202 */ /* 0x010fe40000000f00 */
[----:B------:R-:W-:-:S02]  /*1b420*/  MOV R29, R242 ;  /* 0x000000f2001d7202 */ /* 0x000fc40000000f00 */
[----:B-1----:R-:W-:Y:S01]  /*1b430*/  MOV R26, R246 ;  /* 0x000000f6001a7202 */ /* 0x002fe20000000f00 */
[----:B------:R-:W-:Y:S01]  /*1b440*/  IMAD.MOV.U32 R27, RZ, RZ, R245 ;  /* 0x000000ffff1b7224 */ /* 0x000fe200078e00f5 */
[----:B0-----:R-:W-:Y:S02]  /*1b450*/  F2FP.BF16.F32.PACK_AB R153, R164, R165 ;  /* 0x000000a5a499723e */ /* 0x001fe400000010ff */
[----:B--2---:R-:W-:Y:S02]  /*1b460*/  MOV R24, R251 ;  /* 0x000000fb00187202 */ /* 0x004fe40000000f00 */
[----:B------:R-:W-:Y:S02]  /*1b470*/  MOV R25, R250 ;  /* 0x000000fa00197202 */ /* 0x000fe40000000f00 */
[----:B------:R-:W-:Y:S02]  /*1b480*/  F2FP.BF16.F32.PACK_AB R154, R166, R167 ;  /* 0x000000a7a69a723e */ /* 0x000fe400000010ff */
[----:B------:R-:W-:Y:S01]  /*1b490*/  F2FP.BF16.F32.PACK_AB R155, R163, R162 ;  /* 0x000000a2a39b723e */ /* 0x000fe200000010ff */
[----:B------:R-:W-:Y:S06]  /*1b4a0*/  BAR.SYNC.DEFER_BLOCKING 0x0 ;  /* 0x0000000000007b1d */ /* 0x000fec0000010000 */
[----:B------:R-:W-:-:S06]  /*1b4b0*/  WARPGROUP.ARRIVE ;  /* 0x00000000000079c5 */ /* 0x000fcc0000000000 */
[----:B------:R-:W-:Y:S03]  /*1b4c0*/  HGMMA.64x256x16.F32.BF16 R24, R152, gdesc[UR4], R24, gsb0 ;  /* 0x03e0000498187df0 */ /* 0x000fe60008001818 */
[----:B------:R-:W-:Y:S02]  /*1b4d0*/  WARPGROUP.DEPBAR.LE gsb0, 0x0 ;  /* 0x00008000000079c5 */ /* 0x000fe40000010000 */
[----:B------:R-:W-:Y:S04]  /*1b4e0*/  STL.64 [R1+0x400], R24 ;  /* 0x0004001801007387 */ /* 0x000fe80000100a00 */
[----:B------:R-:W-:Y:S04]  /*1b4f0*/  STL.64 [R1+0x408], R26 ;  /* 0x0004081a01007387 */ /* 0x000fe80000100a00 */
[----:B------:R-:W-:Y:S04]  /*1b500*/  STL.64 [R1+0x410], R28 ;  /* 0x0004101c01007387 */ /* 0x000fe80000100a00 */
[----:B------:R-:W-:Y:S04]  /*1b510*/  STL.64 [R1+0x418], R30 ;  /* 0x0004181e01007387 */ /* 0x000fe80000100a00 */
[----:B------:R-:W-:Y:S04]  /*1b520*/  STL.64 [R1+0x420], R32 ;  /* 0x0004202001007387 */ /* 0x000fe80000100a00 */
[----:B------:R0:W-:Y:S04]  /*1b530*/  STL.64 [R1+0x428], R34 ;  /* 0x0004282201007387 */ /* 0x0001e80000100a00 */
        /* <DEDUP_REMOVED lines=58> */
[----:B0-----:R-:W2:Y:S04]  /*1b8e0*/  LDL.LU.64 R34, [R1+0x1318] ;  /* 0x0013180001227983 */ /* 0x001ea80000300a00 */
[----:B------:R-:W3:Y:S04]  /*1b8f0*/  LDL.LU R32, [R1+0x1310] ;  /* 0x0013100001207983 */ /* 0x000ee80000300800 */
[----:B------:R-:W4:Y:S04]  /*1b900*/  LDL.LU.64 R30, [R1+0x1308] ;  /* 0x00130800011e7983 */ /* 0x000f280000300a00 */
[----:B------:R-:W4:Y:S04]  /*1b910*/  LDL.LU.64 R28, [R1+0x1300] ;  /* 0x00130000011c7983 */ /* 0x000f280000300a00 */
[----:B------:R-:W4:Y:S04]  /*1b920*/  LDL.LU.64 R26, [R1+0x12f8] ;  /* 0x0012f800011a7983 */ /* 0x000f280000300a00 */
[----:B------:R-:W4:Y:S01]  /*1b930*/  LDL.LU.64 R24, [R1+0x12f0] ;  /* 0x0012f00001187983 */ /* 0x000f220000300a00 */
[----:B------:R-:W-:Y:S01]  /*1b940*/  FADD R4, -R9, R232 ;  /* 0x000000e809047221 */ /* 0x000fe20000000100 */
[----:B------:R-:W-:-:S03]  /*1b950*/  FADD R159, R22, -R9 ;  /* 0x80000009169f7221 */ /* 0x000fc60000000000 */
[----:B------:R-:W-:Y:S01]  /*1b960*/  FMUL R4, R4, 1.4426950216293334961 ;  /* 0x3fb8aa3b04047820 */ /* 0x000fe20000400000 */
[----:B------:R-:W-:Y:S01]  /*1b970*/  FADD R22, R21, -R9 ;  /* 0x8000000915167221 */ /* 0x000fe20000000000 */
[----:B------:R-:W-:Y:S02]  /*1b980*/  FADD R21, R156, -R10 ;  /* 0x8000000a9c157221 */ /* 0x000fe40000000000 */
[----:B------:R0:W1:Y:S01]  /*1b990*/  MUFU.EX2 R5, R4 ;  /* 0x0000000400057308 */ /* 0x0000620000000800 */
[----:B--2---:R-:W-:Y:S02]  /*1b9a0*/  R2UR UR58, R34 ;  /* 0x00000000223a72ca */ /* 0x004fe400000e0000 */
[----:B------:R-:W-:Y:S02]  /*1b9b0*/  R2UR UR59, R35 ;  /* 0x00000000233b72ca */ /* 0x000fe400000e0000 */
[----:B---3--:R-:W-:Y:S02]  /*1b9c0*/  MOV R242, R32 ;  /* 0x0000002000f27202 */ /* 0x008fe40000000f00 */
[----:B----4-:R-:W-:Y:S01]  /*1b9d0*/  MOV R244, R31 ;  /* 0x0000001f00f47202 */ /* 0x010fe20000000f00 */
[----:B------:R-:W-:Y:S01]  /*1b9e0*/  IMAD.MOV.U32 R245, RZ, RZ, R30 ;  /* 0x000000fffff57224 */ /* 0x000fe200078e001e */
[----:B------:R-:W-:-:S02]  /*1b9f0*/  MOV R250, R29 ;  /* 0x0000001d00fa7202 */ /* 0x000fc40000000f00 */
[----:B------:R-:W-:Y:S02]  /*1ba00*/  MOV R251, R28 ;  /* 0x0000001c00fb7202 */ /* 0x000fe40000000f00 */
[----:B------:R-:W-:Y:S01]  /*1ba10*/  MOV R246, R27 ;  /* 0x0000001b00f67202 */ /* 0x000fe20000000f00 */
[----:B------:R-:W-:Y:S01]  /*1ba20*/  IMAD.MOV.U32 R156, RZ, RZ, R26 ;  /* 0x000000ffff9c7224 */ /* 0x000fe200078e001a */
[----:B0-----:R-:W-:Y:S02]  /*1ba30*/  MOV R4, R25 ;  /* 0x0000001900047202 */ /* 0x001fe40000000f00 */
[----:B------:R-:W-:Y:S02]  /*1ba40*/  MOV R232, R24 ;  /* 0x0000001800e87202 */ /* 0x000fe40000000f00 */
[----:B------:R-:W2:Y:S04]  /*1ba50*/  LDL.LU.64 R24, [R1] ;  /* 0x0000000001187983 */ /* 0x000ea80000300a00 */
[----:B------:R-:W3:Y:S04]  /*1ba60*/  LDL.LU.64 R26, [R1+0x8] ;  /* 0x00000800011a7983 */ /* 0x000ee80000300a00 */
[----:B------:R-:W4:Y:S04]  /*1ba70*/  LDL.LU.64 R28, [R1+0x10] ;  /* 0x00001000011c7983 */ /* 0x000f280000300a00 */
[----:B------:R-:W2:Y:S04]  /*1ba80*/  LDL.LU.64 R30, [R1+0x18] ;  /* 0x00001800011e7983 */ /* 0x000ea80000300a00 */
[----:B------:R-:W3:Y:S04]  /*1ba90*/  LDL.LU.64 R32, [R1+0x20] ;  /* 0x0000200001207983 */ /* 0x000ee80000300a00 */
[----:B------:R-:W4:Y:S04]  /*1baa0*/  LDL.LU.64 R34, [R1+0x28] ;  /* 0x0000280001227983 */ /* 0x000f280000300a00 */
[----:B-1----:R-:W2:Y:S04]  /*1bab0*/  LDL.LU.64 R36, [R1+0x30] ;  /* 0x0000300001247983 */ /* 0x002ea80000300a00 */
[----:B------:R-:W3:Y:S04]  /*1bac0*/  LDL.LU.64 R38, [R1+0x38] ;  /* 0x0000380001267983 */ /* 0x000ee80000300a00 */
[----:B------:R-:W4:Y:S04]  /*1bad0*/  LDL.LU.64 R40, [R1+0x40] ;  /* 0x0000400001287983 */ /* 0x000f280000300a00 */
[----:B------:R-:W2:Y:S04]  /*1bae0*/  LDL.LU.64 R42, [R1+0x48] ;  /* 0x00004800012a7983 */ /* 0x000ea80000300a00 */
        /* <DEDUP_REMOVED lines=53> */
[----:B------:R-:W2:Y:S01]  /*1be40*/  LDL.LU.64 R150, [R1+0x1f8] ;  /* 0x0001f80001967983 */ /* 0x000ea20000300a00 */
        /* <DEDUP_REMOVED lines=29> */
[----:B------:R-:W-:Y:S01]  /*1c020*/  FMUL R202, R202, R6 ;  /* 0x00000006caca7220 */ /* 0x000fe20000400000 */
[----:B--2---:R-:W-:Y:S04]  /*1c030*/  STL.64 [R1+0x11b8], R150 ;  /* 0x0011b89601007387 */ /* 0x004fe80000100a00 */
[----:B----4-:R0:W-:Y:S02]  /*1c040*/  STL.64 [R1+0x11b0], R148 ;  /* 0x0011b09401007387 */ /* 0x0101e40000100a00 */
[----:B0-----:R-:W-:-:S02]  /*1c050*/  MOV R148, R215 ;  /* 0x000000d700947202 */ /* 0x001fc40000000f00 */
[----:B------:R-:W2:Y:S01]  /*1c060*/  LDL.LU R215, [R1+0x12e8] ;  /* 0x0012e80001d77983 */ /* 0x000ea20000300800 */
[----:B------:R-:W-:-:S03]  /*1c070*/  IMAD.MOV.U32 R149, RZ, RZ, R218 ;  /* 0x000000ffff957224 */ /* 0x000fc600078e00da */
[----:B------:R-:W4:Y:S04]  /*1c080*/  LDL.LU R218, [R1+0x12e4] ;  /* 0x0012e40001da7983 */ /* 0x000f280000300800 */
[----:B---3--:R-:W-:Y:S04]  /*1c090*/  STL.64 [R1+0x11a8], R146 ;  /* 0x0011a89201007387 */ /* 0x008fe80000100a00 */
[----:B------:R0:W-:Y:S02]  /*1c0a0*/  STL.64 [R1+0x11a0], R144 ;  /* 0x0011a09001007387 */ /* 0x0001e40000100a00 */
[----:B0-----:R-:W-:-:S02]  /*1c0b0*/  MOV R144, R219 ;  /* 0x000000db00907202 */ /* 0x001fc40000000f00 */
[----:B------:R-:W3:Y:S01]  /*1c0c0*/  LDL.LU R219, [R1+0x12e0] ;  /* 0x0012e00001db7983 */ /* 0x000ee20000300800 */
[----:B------:R-:W-:-:S03]  /*1c0d0*/  MOV R145, R222 ;  /* 0x000000de00917202 */ /* 0x000fc60000000f00 */
[----:B------:R-:W3:Y:S04]  /*1c0e0*/  LDL.LU R222, [R1+0x12dc] ;  /* 0x0012dc0001de7983 */ /* 0x000ee80000300800 */
[----:B------:R-:W-:Y:S04]  /*1c0f0*/  STL.64 [R1+0x1198], R142 ;  /* 0x0011988e01007387 */ /* 0x000fe80000100a00 */
[----:B------:R0:W-:Y:S02]  /*1c100*/  STL.64 [R1+0x1190], R140 ;  /* 0x0011908c01007387 */ /* 0x0001e40000100a00 */
[----:B0-----:R-:W-:-:S02]  /*1c110*/  MOV R140, R223 ;  /* 0x000000df008c7202 */ /* 0x001fc40000000f00 */
[----:B------:R-:W3:Y:S01]  /*1c120*/  LDL.LU R223, [R1+0x12d8] ;  /* 0x0012d80001df7983 */ /* 0x000ee20000300800 */
[----:B------:R-:W-:-:S03]  /*1c130*/  IMAD.MOV.U32 R141, RZ, RZ, R226 ;  /* 0x000000ffff8d7224 */ /* 0x000fc600078e00e2 */
[----:B------:R-:W3:Y:S04]  /*1c140*/  LDL.LU R226, [R1+0x12d4] ;  /* 0x0012d40001e27983 */ /* 0x000ee80000300800 */
[----:B------:R-:W-:Y:S04]  /*1c150*/  STL.64 [R1+0x1188], R138 ;  /* 0x0011888a01007387 */ /* 0x000fe80000100a00 */
        /* <DEDUP_REMOVED lines=24> */
[----:B------:R0:W-:Y:S04]  /*1c2e0*/  STL.64 [R1+0x1140], R120 ;  /* 0x0011407801007387 */ /* 0x0001e80000100a00 */
[----:B0-----:R-:W3:Y:S01]  /*1c2f0*/  LDL.LU R120, [R1+0x2f0] ;  /* 0x0002f00001787983 */ /* 0x001ee20000300800 */
[----:B------:R-:W-:-:S03]  /*1c300*/  MOV R121, R180 ;  /* 0x000000b400797202 */ /* 0x000fc60000000f00 */
[----:B------:R-:W3:Y:S04]  /*1c310*/  LDL.LU R180, [R1+0x12b0] ;  /* 0x0012b00001b47983 */ /* 0x000ee80000300800 */
[----:B------:R0:W-:Y:S02]  /*1c320*/  STL.64 [R1+0x1138], R118 ;  /* 0x0011387601007387 */ /* 0x0001e40000100a00 */
[----:B0-----:R-:W-:Y:S02]  /*1c330*/  MOV R118, R173 ;  /* 0x000000ad00767202 */ /* 0x001fe40000000f00 */
[----:B------:R-:W3:Y:S04]  /*1c340*/  LDL.LU R173, [R1+0x12ac] ;  /* 0x0012ac0001ad7983 */ /* 0x000ee80000300800 */
[----:B------:R0:W-:Y:S02]  /*1c350*/  STL.64 [R1+0x1130], R116 ;  /* 0x0011307401007387 */ /* 0x0001e40000100a00 */
[----:B0-----:R-:W-:Y:S01]  /*1c360*/  MOV R116, R3 ;  /* 0x0000000300747202 */ /* 0x001fe20000000f00 */
[----:B------:R-:W-:Y:S01]  /*1c370*/  IMAD.MOV.U32 R117, RZ, RZ, R8 ;  /* 0x000000ffff757224 */ /* 0x000fe200078e0008 */
[----:B------:R0:W5:Y:S04]  /*1c380*/  LDL.LU R3, [R1+0x12a8] ;  /* 0x0012a80001037983 */ /* 0x0001680000300800 */
[----:B------:R-:W3:Y:S04]  /*1c390*/  LDL.LU R8, [R1+0x12a4] ;  /* 0x0012a40001087983 */ /* 0x000ee80000300800 */
[----:B------:R1:W-:Y:S02]  /*1c3a0*/  STL.64 [R1+0x1128], R114 ;  /* 0x0011287201007387 */ /* 0x0003e40000100a00 */
[----:B-1----:R-:W-:-:S02]  /*1c3b0*/  MOV R114, R11 ;  /* 0x0000000b00727202 */ /* 0x002fc40000000f00 */
[----:B------:R-:W3:Y:S01]  /*1c3c0*/  LDL.LU R11, [R1+0x12a0] ;  /* 0x0012a000010b7983 */ /* 0x000ee20000300800 */
[----:B------:R-:W-:-:S03]  /*1c3d0*/  MOV R115, R160 ;  /* 0x000000a000737202 */ /* 0x000fc60000000f00 */
[----:B------:R-:W3:Y:S04]  /*1c3e0*/  LDL.LU R160, [R1+0x129c] ;  /* 0x00129c0001a07983 */ /* 0x000ee80000300800 */
[----:B------:R1:W-:Y:S02]  /*1c3f0*/  STL.64 [R1+0x1120], R112 ;  /* 0x0011207001007387 */ /* 0x0003e40000100a00 */
[----:B-1----:R-:W-:Y:S01]  /*1c400*/  MOV R112, R157 ;  /* 0x0000009d00707202 */ /* 0x002fe20000000f00 */
[----:B------:R-:W-:Y:S01]  /*1c410*/  IMAD.MOV.U32 R113, RZ, RZ, R20 ;  /* 0x000000ffff717224 */ /* 0x000fe200078e0014 */
[----:B------:R-:W3:Y:S04]  /*1c420*/  LDL.LU R157, [R1+0x1298] ;  /* 0x00129800019d7983 */ /* 0x000ee80000300800 */
[----:B------:R0:W5:Y:S04]  /*1c430*/  LDL.LU R20, [R1+0x1294] ;  /* 0x0012940001147983 */ /* 0x0001680000300800 */
[----:B------:R1:W-:Y:S01]  /*1c440*/  STL.64 [R1+0x1118], R110 ;  /* 0x0011186e01007387 */ /* 0x0003e20000100a00 */
[----:B------:R-:W-:Y:S01]  /*1c450*/  FMUL R203, R203, R6 ;  /* 0x00000006cbcb7220 */ /* 0x000fe20000400000 */
[----:B-1----:R-:W-:-:S02]  /*1c460*/  MOV R110, R172 ;  /* 0x000000ac006e7202 */ /* 0x002fc40000000f00 */
[----:B------:R-:W3:Y:S01]  /*1c470*/  LDL.LU R172, [R1+0x1290] ;  /* 0x0012900001ac7983 */ /* 0x000ee20000300800 */
[----:B------:R-:W-:-:S03]  /*1c480*/  MOV R111, R171 ;  /* 0x000000ab006f7202 */ /* 0x000fc60000000f00 */
[----:B------:R-:W3:Y:S04]  /*1c490*/  LDL.LU R171, [R1+0x128c] ;  /* 0x00128c0001ab7983 */ /* 0x000ee80000300800 */
[----:B------:R1:W-:Y:S01]  /*1c4a0*/  STL.64 [R1+0x1110], R108 ;  /* 0x0011106c01007387 */ /* 0x0003e20000100a00 */
[-C--:B------:R-:W-:Y:S01]  /*1c4b0*/  FMUL R204, R204, R7.reuse ;  /* 0x00000007cccc7220 */ /* 0x080fe20000400000 */
[----:B-1----:R-:W-:Y:S01]  /*1c4c0*/  MOV R108, R0 ;  /* 0x00000000006c7202 */ /* 0x002fe20000000f00 */
[----:B------:R-:W-:Y:S01]  /*1c4d0*/  IMAD.MOV.U32 R109, RZ, RZ, R198 ;  /* 0x000000ffff6d7224 */ /* 0x000fe200078e00c6 */
[----:B------:R-:W3:Y:S04]  /*1c4e0*/  LDL.LU R0, [R1+0x1288] ;  /* 0x0012880001007983 */ /* 0x000ee80000300800 */
[----:B------:R0:W5:Y:S04]  /*1c4f0*/  LDL.LU R198, [R1+0x1284] ;  /* 0x0012840001c67983 */ /* 0x0001680000300800 */
[----:B------:R1:W-:Y:S01]  /*1c500*/  STL.64 [R1+0x1108], R106 ;  /* 0x0011086a01007387 */ /* 0x0003e20000100a00 */
[----:B------:R-:W-:Y:S01]  /*1c510*/  FMUL R205, R205, R7 ;  /* 0x00000007cdcd7220 */ /* 0x000fe20000400000 */
[----:B------:R-:W-:Y:S01]  /*1c520*/  FMUL R206, R206, R6 ;  /* 0x00000006cece7220 */ /* 0x000fe20000400000 */
[----:B-1----:R-:W-:-:S02]  /*1c530*/  MOV R106, R199 ;  /* 0x000000c7006a7202 */ /* 0x002fc40000000f00 */
[----:B------:R0:W5:Y:S01]  /*1c540*/  LDL.LU R199, [R1+0x1280] ;  /* 0x0012800001c77983 */ /* 0x0001620000300800 */
[----:B------:R-:W-:-:S03]  /*1c550*/  MOV R107, R200 ;  /* 0x000000c8006b7202 */ /* 0x000fc60000000f00 */
[----:B------:R0:W5:Y:S04]  /*1c560*/  LDL.LU R200, [R1+0x127c] ;  /* 0x00127c0001c87983 */ /* 0x0001680000300800 */
[----:B------:R1:W-:Y:S01]  /*1c570*/  STL.64 [R1+0x1100], R104 ;  /* 0x0011006801007387 */ /* 0x0003e20000100a00 */
[-C--:B------:R-:W-:Y:S01]  /*1c580*/  FMUL R207, R207, R6.reuse ;  /* 0x00000006cfcf7220 */ /* 0x080fe20000400000 */
[----:B------:R-:W-:Y:S01]  /*1c590*/  FMUL R208, R208, R7 ;  /* 0x00000007d0d07220 */ /* 0x000fe20000400000 */
[----:B-1----:R-:W-:Y:S01]  /*1c5a0*/  MOV R104, R201 ;  /* 0x000000c900687202 */ /* 0x002fe20000000f00 */
[----:B------:R-:W-:Y:S01]  /*1c5b0*/  IMAD.MOV.U32 R105, RZ, RZ, R202 ;  /* 0x000000ffff697224 */ /* 0x000fe200078e00ca */
[----:B------:R0:W5:Y:S04]  /*1c5c0*/  LDL.LU R201, [R1+0x1278] ;  /* 0x0012780001c97983 */ /* 0x0001680000300800 */
        /* <DEDUP_REMOVED lines=31> */
[----:B-1----:R-:W-:-:S02]  /*1c7c0*/  MOV R94, R197 ;  /* 0x000000c5005e7202 */ /* 0x002fc40000000f00 */
[----:B------:R0:W5:Y:S01]  /*1c7d0*/  LDL.LU R197, [R1+0x1250] ;  /* 0x0012500001c57983 */ /* 0x0001620000300800 */
[----:B------:R-:W-:-:S03]  /*1c7e0*/  MOV R95, R210 ;  /* 0x000000d2005f7202 */ /* 0x000fc60000000f00 */
[----:B------:R0:W5:Y:S04]  /*1c7f0*/  LDL.LU R210, [R1+0x124c] ;  /* 0x00124c0001d27983 */ /* 0x0001680000300800 */
[----:B------:R1:W-:Y:S01]  /*1c800*/  STL.64 [R1+0x10d0], R92 ;  /* 0x0010d05c01007387 */ /* 0x0003e20000100a00 */
[-C--:B------:R-:W-:Y:S01]  /*1c810*/  FMUL R217, R217, R6.reuse ;  /* 0x00000006d9d97220 */ /* 0x080fe20000400000 */
        /* <DEDUP_REMOVED lines=12> */
[----:B--2---:R-:W-:Y:S01]  /*1c8e0*/  MOV R88, R215 ;  /* 0x000000d700587202 */ /* 0x004fe20000000f00 */
[----:B------:R-:W-:Y:S01]  /*1c8f0*/  IMAD.MOV.U32 R89, RZ, RZ, R216 ;  /* 0x000000ffff597224 */ /* 0x000fe200078e00d8 */
[----:B------:R0:W5:Y:S04]  /*1c900*/  LDL.LU R215, [R1+0x1238] ;  /* 0x0012380001d77983 */ /* 0x0001680000300800 */
[----:B------:R0:W5:Y:S04]  /*1c910*/  LDL.LU R216, [R1+0x1234] ;  /* 0x0012340001d87983 */ /* 0x0001680000300800 */
[----:B------:R1:W-:Y:S01]  /*1c920*/  STL.64 [R1+0x10b8], R86 ;  /* 0x0010b85601007387 */ /* 0x0003e20000100a00 */
[----:B------:R-:W-:Y:S01]  /*1c930*/  FMUL R224, R224, R6 ;  /* 0x00000006e0e07220 */ /* 0x000fe20000400000 */
[----:B-1----:R-:W-:-:S02]  /*1c940*/  MOV R86, R217 ;  /* 0x000000d900567202 */ /* 0x002fc40000000f00 */
[----:B------:R0:W5:Y:S01]  /*1c950*/  LDL.LU R217, [R1+0x1230] ;  /* 0x0012300001d97983 */ /* 0x0001620000300800 */
[----:B----4-:R-:W-:-:S03]  /*1c960*/  MOV R87, R218 ;  /* 0x000000da00577202 */ /* 0x010fc60000000f00 */
[----:B------:R0:W5:Y:S04]  /*1c970*/  LDL.LU R218, [R1+0x122c] ;  /* 0x00122c0001da7983 */ /* 0x0001680000300800 */
[----:B------:R3:W-:Y:S01]  /*1c980*/  STL.64 [R1+0x10b0], R84 ;  /* 0x0010b05401007387 */ /* 0x0007e20000100a00 */
[-C--:B------:R-:W-:Y:S01]  /*1c990*/  FMUL R225, R225, R6.reuse ;  /* 0x00000006e1e17220 */ /* 0x080fe20000400000 */
[----:B---3--:R-:W-:Y:S01]  /*1c9a0*/  MOV R84, R219 ;  /* 0x000000db00547202 */ /* 0x008fe20000000f00 */
        /* <DEDUP_REMOVED lines=50> */
[----:B------:R-:W2:Y:S04]  /*1ccd0*/  LDL.LU R2, [R1+0x11e4] ;  /* 0x0011e40001027983 */ /* 0x000ea80000300800 */
[----:B------:R1:W-:Y:S01]  /*1cce0*/  STL.64 [R1+0x1068], R66 ;  /* 0x0010684201007387 */ /* 0x0003e20000100a00 */
[----:B------:R-:W-:Y:S01]  /*1ccf0*/  FMUL R181, R181, R6 ;  /* 0x00000006b5b57220 */ /* 0x000fe20000400000 */
[----:B-1----:R-:W-:-:S02]  /*1cd00*/  MOV R66, R174 ;  /* 0x000000ae00427202 */ /* 0x002fc40000000f00 */
[----:B------:R0:W5:Y:S01]  /*1cd10*/  LDL.LU R174, [R1+0x11e0] ;  /* 0x0011e00001ae7983 */ /* 0x0001620000300800 */
[----:B------:R-:W-:-:S03]  /*1cd20*/  MOV R67, R175 ;  /* 0x000000af00437202 */ /* 0x000fc60000000f00 */
[----:B------:R0:W5:Y:S04]  /*1cd30*/  LDL.LU R175, [R1+0x11dc] ;  /* 0x0011dc0001af7983 */ /* 0x0001680000300800 */
[----:B------:R1:W-:Y:S02]  /*1cd40*/  STL.64 [R1+0x1060], R64 ;  /* 0x0010604001007387 */ /* 0x0003e40000100a00 */
[----:B-1----:R-:W-:Y:S01]  /*1cd50*/  MOV R64, R176 ;  /* 0x000000b000407202 */ /* 0x002fe20000000f00 */
[----:B------:R-:W-:Y:S01]  /*1cd60*/  IMAD.MOV.U32 R65, RZ, RZ, R177 ;  /* 0x000000ffff417224 */ /* 0x000fe200078e00b1 */
[----:B------:R0:W5:Y:S04]  /*1cd70*/  LDL.LU R176, [R1+0x11d8] ;  /* 0x0011d80001b07983 */ /* 0x0001680000300800 */
[----:B------:R0:W5:Y:S04]  /*1cd80*/  LDL.LU R177, [R1+0x11d4] ;  /* 0x0011d40001b17983 */ /* 0x0001680000300800 */
[----:B------:R1:W-:Y:S02]  /*1cd90*/  STL.64 [R1+0x1058], R62 ;  /* 0x0010583e01007387 */ /* 0x0003e40000100a00 */
        /* <DEDUP_REMOVED lines=11> */
[----:B------:R-:W2:Y:S04]  /*1ce50*/  LDL.LU R173, [R1+0x11c0] ;  /* 0x0011c00001ad7983 */ /* 0x000ea80000300800 */
        /* <DEDUP_REMOVED lines=17> */
[----:B------:R-:W3:Y:S04]  /*1cf70*/  LDL.LU R119, [R1+0x37c] ;  /* 0x00037c0001777983 */ /* 0x000ee80000300800 */
[----:B------:R-:W4:Y:S04]  /*1cf80*/  LDL.LU.64 R122, [R1+0x388] ;  /* 0x00038800017a7983 */ /* 0x000f280000300a00 */
[----:B------:R-:W2:Y:S04]  /*1cf90*/  LDL.LU.64 R126, [R1+0x398] ;  /* 0x00039800017e7983 */ /* 0x000ea80000300a00 */
[----:B------:R-:W2:Y:S04]  /*1cfa0*/  LDL.LU.64 R130, [R1+0x3a8] ;  /* 0x0003a80001827983 */ /* 0x000ea80000300a00 */
[----:B------:R-:W2:Y:S04]  /*1cfb0*/  LDL.LU.64 R134, [R1+0x3b8] ;  /* 0x0003b80001867983 */ /* 0x000ea80000300a00 */
[----:B------:R-:W2:Y:S04]  /*1cfc0*/  LDL.LU.64 R138, [R1+0x3c8] ;  /* 0x0003c800018a7983 */ /* 0x000ea80000300a00 */
[----:B------:R-:W2:Y:S04]  /*1cfd0*/  LDL.LU.64 R142, [R1+0x3d8] ;  /* 0x0003d800018e7983 */ /* 0x000ea80000300a00 */
[----:B------:R-:W2:Y:S04]  /*1cfe0*/  LDL.LU.64 R146, [R1+0x3e8] ;  /* 0x0003e80001927983 */ /* 0x000ea80000300a00 */
        /* <DEDUP_REMOVED lines=32> */
[----:B------:R-:W-:Y:S01]  /*1d1f0*/  FMUL R228, R228, R6 ;  /* 0x00000006e4e47220 */ /* 0x000fe20000400000 */
[----:B-1----:R-:W-:Y:S01]  /*1d200*/  MOV R24, R59 ;  /* 0x0000003b00187202 */ /* 0x002fe20000000f00 */
[----:B------:R-:W-:Y:S01]  /*1d210*/  IMAD.MOV.U32 R26, RZ, RZ, R61 ;  /* 0x000000ffff1a7224 */ /* 0x000fe200078e003d */
[----:B------:R-:W-:Y:S01]  /*1d220*/  MOV R25, R60 ;  /* 0x0000003c00197202 */ /* 0x000fe20000000f00 */
        /* <DEDUP_REMOVED lines=23> */
[----:B------:R-:W-:-:S02]  /*1d3a0*/  MOV R41, R76 ;  /* 0x0000004c00297202 */ /* 0x000fc40000000f00 */
[----:B------:R-:W-:Y:S01]  /*1d3b0*/  MOV R43, R78 ;  /* 0x0000004e002b7202 */ /* 0x000fe20000000f00 */
[----:B------:R-:W-:Y:S01]  /*1d3c0*/  IMAD.MOV.U32 R78, RZ, RZ, R113 ;  /* 0x000000ffff4e7224 */ /* 0x000fe200078e0071 */
[----:B------:R-:W-:Y:S02]  /*1d3d0*/  MOV R44, R79 ;  /* 0x0000004f002c7202 */ /* 0x000fe40000000f00 */
[----:B------:R-:W-:Y:S02]  /*1d3e0*/  MOV R45, R80 ;  /* 0x00000050002d7202 */ /* 0x000fe40000000f00 */
[----:B------:R-:W-:Y:S01]  /*1d3f0*/  MOV R47, R82 ;  /* 0x00000052002f7202 */ /* 0x000fe20000000f00 */
[----:B------:R-:W-:Y:S01]  /*1d400*/  IMAD.MOV.U32 R82, RZ, RZ, R117 ;  /* 0x000000ffff527224 */ /* 0x000fe200078e0075 */
[----:B------:R-:W-:Y:S02]  /*1d410*/  MOV R48, R83 ;  /* 0x0000005300307202 */ /* 0x000fe40000000f00 */
        /* <DEDUP_REMOVED lines=53> */
[----:B------:R-:W-:Y:S02]  /*1d770*/  MOV R103, R169 ;  /* 0x000000a900677202 */ /* 0x000fe40000000f00 */
[----:B------:R-:W-:Y:S02]  /*1d780*/  MOV R104, R194 ;  /* 0x000000c200687202 */ /* 0x000fe40000000f00 */
[----:B------:R-:W-:-:S02]  /*1d790*/  MOV R105, R229 ;  /* 0x000000e500697202 */ /* 0x000fc40000000f00 */
[----:B------:R-:W-:Y:S02]  /*1d7a0*/  MOV R107, R236 ;  /* 0x000000ec006b7202 */ /* 0x000fe40000000f00 */
        /* <DEDUP_REMOVED lines=19> */
[----:B------:R-:W-:Y:S01]  /*1d8e0*/  MOV R148, R183 ;  /* 0x000000b700947202 */ /* 0x000fe20000000f00 */
[-C--:B---3--:R-:W-:Y:S01]  /*1d8f0*/  FMUL R119, R119, R6.reuse ;  /* 0x0000000677777220 */ /* 0x088fe20000400000 */
[-C--:B----4-:R-:W-:Y:S01]  /*1d900*/  FMUL R122, R122, R6.reuse ;  /* 0x000000067a7a7220 */ /* 0x090fe20000400000 */
[-C--:B------:R-:W-:Y:S01]  /*1d910*/  FMUL R123, R123, R6.reuse ;  /* 0x000000067b7b7220 */ /* 0x080fe20000400000 */
        /* <DEDUP_REMOVED lines=13> */
[----:B------:R-:W-:-:S06]  /*1d9f0*/  FMUL R151, R151, R6 ;  /* 0x0000000697977220 */ /* 0x000fcc0000400000 */
        /* <DEDUP_REMOVED lines=67> */
[----:B-1----:R-:W2:Y:S04]  /*1de30*/  LDL.LU.64 R150, [R1+0x11b8] ;  /* 0x0011b80001967983 */ /* 0x002ea80000300a00 */
[----:B------:R-:W3:Y:S04]  /*1de40*/  LDL.LU.64 R148, [R1+0x11b0] ;  /* 0x0011b00001947983 */ /* 0x000ee80000300a00 */
[----:B------:R-:W4:Y:S04]  /*1de50*/  LDL.LU.64 R146, [R1+0x11a8] ;  /* 0x0011a80001927983 */ /* 0x000f280000300a00 */
[----:B------:R-:W2:Y:S04]  /*1de60*/  LDL.LU.64 R144, [R1+0x11a0] ;  /* 0x0011a00001907983 */ /* 0x000ea80000300a00 */
[----:B------:R-:W4:Y:S04]  /*1de70*/  LDL.LU.64 R142, [R1+0x1198] ;  /* 0x00119800018e7983 */ /* 0x000f280000300a00 */
[----:B------:R-:W3:Y:S04]  /*1de80*/  LDL.LU.64 R140, [R1+0x1190] ;  /* 0x00119000018c7983 */ /* 0x000ee80000300a00 */
[----:B------:R-:W4:Y:S04]  /*1de90*/  LDL.LU.64 R138, [R1+0x1188] ;  /* 0x00118800018a7983 */ /* 0x000f280000300a00 */
[----:B------:R-:W2:Y:S04]  /*1dea0*/  LDL.LU.64 R136, [R1+0x1180] ;  /* 0x0011800001887983 */ /* 0x000ea80000300a00 */
[----:B------:R-:W4:Y:S04]  /*1deb0*/  LDL.LU.64 R134, [R1+0x1178] ;  /* 0x0011780001867983 */ /* 0x000f280000300a00 */
        /* <DEDUP_REMOVED lines=54> */
[----:B------:R-:W4:Y:S01]  /*1e220*/  LDL.LU.64 R24, [R1+0xfc0] ;  /* 0x000fc00001187983 */ /* 0x000f220000300a00 */
[----:B------:R-:W-:Y:S01]  /*1e230*/  FADD R4, -R10, R233 ;  /* 0x000000e90a047221 */ /* 0x000fe20000000100 */
[--C-:B------:R-:W-:Y:S01]  /*1e240*/  FADD R156, R157, -R10.reuse ;  /* 0x8000000a9d9c7221 */ /* 0x100fe20000000000 */
[--C-:B------:R-:W-:Y:S01]  /*1e250*/  FADD R23, R23, -R10.reuse ;  /* 0x8000000a17177221 */ /* 0x100fe20000000000 */
[----:B------:R-:W-:Y:S01]  /*1e260*/  FADD R157, R160, -R10 ;  /* 0x8000000aa09d7221 */ /* 0x000fe20000000000 */
[----:B------:R-:W-:Y:S01]  /*1e270*/  FMUL R4, R4, 1.4426950216293334961 ;  /* 0x3fb8aa3b04047820 */ /* 0x000fe20000400000 */
        /* <DEDUP_REMOVED lines=8> */
[----:B------:R-:W1:Y:S08]  /*1e300*/  MUFU.EX2 R4, R4 ;  /* 0x0000000400047308 */ /* 0x000e700000000800 */
[----:B------:R-:W-:Y:S08]  /*1e310*/  MUFU.EX2 R159, R159 ;  /* 0x0000009f009f7308 */ /* 0x000ff00000000800 */
[----:B------:R-:W0:Y:S08]  /*1e320*/  MUFU.EX2 R22, R22 ;  /* 0x0000001600167308 */ /* 0x000e300000000800 */
[----:B------:R-:W-:Y:S08]  /*1e330*/  MUFU.EX2 R158, R158 ;  /* 0x0000009e009e7308 */ /* 0x000ff00000000800 */
[----:B------:R-:W0:Y:S08]  /*1e340*/  MUFU.EX2 R161, R161 ;  /* 0x000000a100a17308 */ /* 0x000e300000000800 */
[----:B------:R-:W-:Y:S08]  /*1e350*/  MUFU.EX2 R23, R23 ;  /* 0x0000001700177308 */ /* 0x000ff00000000800 */
[----:B------:R-:W0:Y:S08]  /*1e360*/  MUFU.EX2 R21, R21 ;  /* 0x0000001500157308 */ /* 0x000e300000000800 */
[----:B------:R-:W-:Y:S08]  /*1e370*/  MUFU.EX2 R156, R156 ;  /* 0x0000009c009c7308 */ /* 0x000ff00000000800 */
[----:B------:R-:W0:Y:S01]  /*1e380*/  MUFU.EX2 R157, R157 ;  /* 0x0000009d009d7308 */ /* 0x000e220000000800 */
[-C--:B--2---:R-:W-:Y:S01]  /*1e390*/  FMUL R136, R136, R5.reuse ;  /* 0x0000000588887220 */ /* 0x084fe20000400000 */
[-C--:B------:R-:W-:Y:S01]  /*1e3a0*/  FMUL R137, R137, R5.reuse ;  /* 0x0000000589897220 */ /* 0x080fe20000400000 */
[-C--:B---3--:R-:W-:Y:S01]  /*1e3b0*/  FMUL R140, R140, R5.reuse ;  /* 0x000000058c8c7220 */ /* 0x088fe20000400000 */
[-C--:B------:R-:W-:Y:S01]  /*1e3c0*/  FMUL R141, R141, R5.reuse ;  /* 0x000000058d8d7220 */ /* 0x080fe20000400000 */
[-C--:B------:R-:W-:Y:S01]  /*1e3d0*/  FMUL R144, R144, R5.reuse ;  /* 0x0000000590907220 */ /* 0x080fe20000400000 */
[-C--:B----4-:R-:W-:Y:S01]  /*1e3e0*/  FMUL R132, R132, R5.reuse ;  /* 0x0000000584847220 */ /* 0x090fe20000400000 */
[-C--:B------:R-:W-:Y:S01]  /*1e3f0*/  FMUL R133, R133, R5.reuse ;  /* 0x0000000585857220 */ /* 0x080fe20000400000 */
[-C--:B------:R-:W-:Y:S01]  /*1e400*/  FMUL R145, R145, R5.reuse ;  /* 0x0000000591917220 */ /* 0x080fe20000400000 */
[-C--:B------:R-:W-:Y:S01]  /*1e410*/  FMUL R148, R148, R5.reuse ;  /* 0x0000000594947220 */ /* 0x080fe20000400000 */
[-C--:B------:R-:W-:Y:S01]  /*1e420*/  FMUL R149, R149, R5.reuse ;  /* 0x0000000595957220 */ /* 0x080fe20000400000 */
[-C--:B-1----:R-:W-:Y:S01]  /*1e430*/  FMUL R130, R130, R4.reuse ;  /* 0x0000000482827220 */ /* 0x082fe20000400000 */
        /* <DEDUP_REMOVED lines=22> */
[----:B------:R-:W-:Y:S01]  /*1e5a0*/  FMUL R119, R119, R4 ;  /* 0x0000000477777220 */ /* 0x000fe20000400000 */
[----:B0-----:R-:W-:Y:S01]  /*1e5b0*/  F2FP.BF16.F32.PACK_AB R152, R22, R159 ;  /* 0x0000009f1698723e */ /* 0x001fe200000010ff */
[-C--:B------:R-:W-:Y:S01]  /*1e5c0*/  FMUL R116, R116, R5.reuse ;  /* 0x0000000574747220 */ /* 0x080fe20000400000 */
[----:B------:R-:W-:Y:S01]  /*1e5d0*/  FMUL R117, R117, R5 ;  /* 0x0000000575757220 */ /* 0x000fe20000400000 */
[----:B------:R-:W-:Y:S01]  /*1e5e0*/  F2FP.BF16.F32.PACK_AB R154, R161, R158 ;  /* 0x0000009ea19a723e */ /* 0x000fe200000010ff */
[-C--:B------:R-:W-:Y:S01]  /*1e5f0*/  FMUL R114, R114, R4.reuse ;  /* 0x0000000472727220 */ /* 0x080fe20000400000 */
[----:B------:R-:W-:Y:S01]  /*1e600*/  FMUL R115, R115, R4 ;  /* 0x0000000473737220 */ /* 0x000fe20000400000 */
[----:B------:R-:W-:Y:S01]  /*1e610*/  F2FP.BF16.F32.PACK_AB R153, R21, R23 ;  /* 0x000000171599723e */ /* 0x000fe200000010ff */
[-C--:B------:R-:W-:Y:S01]  /*1e620*/  FMUL R112, R112, R5.reuse ;  /* 0x0000000570707220 */ /* 0x080fe20000400000 */
[-C--:B------:R-:W-:Y:S01]  /*1e630*/  FMUL R113, R113, R5.reuse ;  /* 0x0000000571717220 */ /* 0x080fe20000400000 */
[----:B------:R-:W-:Y:S01]  /*1e640*/  F2FP.BF16.F32.PACK_AB R155, R157, R156 ;  /* 0x0000009c9d9b723e */ /* 0x000fe200000010ff */
        /* <DEDUP_REMOVED lines=87> */
[----:B------:R-:W-:Y:S01]  /*1ebc0*/  FMUL R25, R25, R5 ;  /* 0x0000000519197220 */ /* 0x000fe20000400000 */
[----:B------:R-:W-:Y:S01]  /*1ebd0*/  UMOV UR4, UR6 ;  /* 0x0000000600047c82 */ /* 0x000fe20008000000 */
[----:B------:R-:W-:-:S04]  /*1ebe0*/  UMOV UR5, UR7 ;  /* 0x0000000700057c82 */ /* 0x000fc80008000000 */
[----:B------:R-:W-:Y:S01]  /*1ebf0*/  WARPGROUP.ARRIVE ;  /* 0x00000000000079c5 */ /* 0x000fe20000000000 */
[----:B------:R-:W-:Y:S01]  /*1ec00*/  UMOV UR6, UR4 ;  /* 0x0000000400067c82 */ /* 0x000fe20008000000 */
[----:B------:R-:W-:-:S04]  /*1ec10*/  UMOV UR7, UR5 ;  /* 0x0000000500077c82 */ /* 0x000fc80008000000 */
[----:B------:R-:W-:Y:S03]  /*1ec20*/  HGMMA.64x256x16.F32.BF16 R24, R152, gdesc[UR4], R24, gsb0 ;  /* 0x03e0000498187df0 */ /* 0x000fe60008001818 */
[----:B------:R-:W-:Y:S02]  /*1ec30*/  WARPGROUP.DEPBAR.LE gsb0, 0x0 ;  /* 0x00008000000079c5 */ /* 0x000fe40000010000 */
[----:B------:R-:W-:Y:S04]  /*1ec40*/  STL.64 [R1], R24 ;  /* 0x0000001801007387 */ /* 0x000fe80000100a00 */
        /* <DEDUP_REMOVED lines=63> */
[----:B0-----:R-:W2:Y:S04]  /*1f040*/  LDL.LU.64 R150, [R1+0xfb8] ;  /* 0x000fb80001967983 */ /* 0x001ea80000300a00 */
[----:B------:R-:W3:Y:S04]  /*1f050*/  LDL.LU.64 R148, [R1+0xfb0] ;  /* 0x000fb00001947983 */ /* 0x000ee80000300a00 */
        /* <DEDUP_REMOVED lines=62> */
[----:B------:R-:W4:Y:S04]  /*1f440*/  LDL.LU R184, [R1+0x6d4] ;  /* 0x0006d40001b87983 */ /* 0x000f280000300800 */
[----:B------:R-:W4:Y:S04]  /*1f450*/  LDL.LU R182, [R1+0x6d0] ;  /* 0x0006d00001b67983 */ /* 0x000f280000300800 */
[----:B------:R-:W4:Y:S04]  /*1f460*/  LDL.LU R183, [R1+0x6cc] ;  /* 0x0006cc0001b77983 */ /* 0x000f280000300800 */
[----:B------:R-:W4:Y:S04]  /*1f470*/  LDL.LU R169, [R1+0x6c8] ;  /* 0x0006c80001a97983 */ /* 0x000f280000300800 */
[----:B------:R-:W4:Y:S01]  /*1f480*/  LDL R160, [R1+0xbbc] ;  /* 0x000bbc0001a07983 */ /* 0x000f220000100800 */
[----:B------:R-:W-:Y:S01]  /*1f490*/  UMOV UR56, UR58 ;  /* 0x0000003a00387c82 */ /* 0x000fe20008000000 */
[----:B------:R-:W-:Y:S01]  /*1f4a0*/  UMOV UR57, UR59 ;  /* 0x0000003b00397c82 */ /* 0x000fe20008000000 */
[----:B------:R-:W-:Y:S01]  /*1f4b0*/  UMOV UR58, UR56 ;  /* 0x00000038003a7c82 */ /* 0x000fe20008000000 */
[----:B------:R-:W-:Y:S01]  /*1f4c0*/  UMOV UR59, UR57 ;  /* 0x00000039003b7c82 */ /* 0x000fe20008000000 */
[-C--:B--2---:R-:W-:Y:S01]  /*1f4d0*/  FMUL R150, R150, R4.reuse ;  /* 0x0000000496967220 */ /* 0x084fe20000400000 */
[-C--:B------:R-:W-:Y:S01]  /*1f4e0*/  FMUL R151, R151, R4.reuse ;  /* 0x0000000497977220 */ /* 0x080fe20000400000 */
[-C--:B---3--:R-:W-:Y:S01]  /*1f4f0*/  FMUL R148, R148, R5.reuse ;  /* 0x0000000594947220 */ /* 0x088fe20000400000 */
        /* <DEDUP_REMOVED lines=124> */
[----:B------:R-:W-:-:S06]  /*1fcc0*/  FMUL R25, R25, R5 ;  /* 0x0000000519197220 */ /* 0x000fcc0000400000 */
[----:B------:R-:W-:-:S06]  /*1fcd0*/  WARPGROUP.ARRIVE ;  /* 0x00000000000079c5 */ /* 0x000fcc0000000000 */
[----:B------:R-:W-:Y:S01]  /*1fce0*/  HGMMA.64x256x16.F32.BF16 R24, R152, gdesc[UR56], R24, gsb0 ;  /* 0x03e0003898187df0 */ /* 0x000fe20008001818 */
[----:B------:R-:W-:Y:S01]  /*1fcf0*/  FADD R168, R170, R168 ;  /* 0x000000a8aaa87221 */ /* 0x000fe20000000000 */
[----:B------:R-:W-:-:S03]  /*1fd00*/  FADD R164, R165, R164 ;  /* 0x000000a4a5a47221 */ /* 0x000fc60000000000 */
[----:B------:R-:W-:Y:S01]  /*1fd10*/  FADD R167, R167, R168 ;  /* 0x000000a8a7a77221 */ /* 0x000fe20000000000 */
[----:B------:R-:W-:Y:S01]  /*1fd20*/  FADD R162, R162, R164 ;  /* 0x000000a4a2a27221 */ /* 0x000fe20000000000 */
[----:B------:R-:W-:Y:S02]  /*1fd30*/  R2UR UR58, R251 ;  /* 0x00000000fb3a72ca */ /* 0x000fe400000e0000 */
[----:B------:R-:W0:Y:S01]  /*1fd40*/  S2R R251, SR_CTAID.X ;  /* 0x0000000000fb7919 */ /* 0x000e220000002500 */
[----:B------:R-:W-:-:S04]  /*1fd50*/  IADD3 R171, P0, R171, 0x10, RZ ;  /* 0x00000010abab7810 */ /* 0x000fc80007f1e0ff */
[----:B------:R-:W-:Y:S02]  /*1fd60*/  IADD3.X R172, RZ, R172, RZ, P0, !PT ;  /* 0x000000acffac7210 */ /* 0x000fe400007fe4ff */
[----:B------:R-:W-:Y:S02]  /*1fd70*/  R2UR UR7, R242 ;  /* 0x00000000f20772ca */ /* 0x000fe400000e0000 */
[----:B0-----:R-:W-:Y:S02]  /*1fd80*/  SHF.L.U32 R251, R251, 0x7, RZ ;  /* 0x00000007fbfb7819 */ /* 0x001fe400000006ff */
[----:B------:R-:W-:Y:S02]  /*1fd90*/  R2UR UR6, R244 ;  /* 0x00000000f40672ca */ /* 0x000fe400000e0000 */
[----:B------:R-:W-:Y:S02]  /*1fda0*/  R2UR UR5, R245 ;  /* 0x00000000f50572ca */ /* 0x000fe400000e0000 */
[----:B------:R-:W-:-:S02]  /*1fdb0*/  R2UR UR4, R250 ;  /* 0x00000000fa0472ca */ /* 0x000fc400000e0000 */
[----:B------:R-:W-:Y:S01]  /*1fdc0*/  R2UR UR59, R246 ;  /* 0x00000000f63b72ca */ /* 0x000fe200000e0000 */
[----:B------:R-:W-:Y:S01]  /*1fdd0*/  IMAD R2, R173, 0x10, R2 ;  /* 0x00000010ad027824 */ /* 0x000fe200078e0202 */
[----:B------:R-:W-:Y:S01]  /*1fde0*/  LEA R0, R160, R0, 0x4 ;  /* 0x00000000a0007211 */ /* 0x000fe200078e20ff */
[----:B------:R-:W-:Y:S01]  /*1fdf0*/  IMAD.MOV.U32 R233, RZ, RZ, R10 ;  /* 0x000000ffffe97224 */ /* 0x000fe200078e000a */
[----:B------:R-:W-:Y:S02]  /*1fe00*/  MOV R231, R8 ;  /* 0x0000000800e77202 */ /* 0x000fe40000000f00 */
[----:B------:R-:W-:Y:S02]  /*1fe10*/  MOV R228, R11 ;  /* 0x0000000b00e47202 */ /* 0x000fe40000000f00 */
[----:B------:R-:W-:Y:S01]  /*1fe20*/  MOV R232, R9 ;  /* 0x0000000900e87202 */ /* 0x000fe20000000f00 */
[----:B------:R-:W-:Y:S02]  /*1fe30*/  WARPGROUP.DEPBAR.LE gsb0, 0x0 ;  /* 0x00008000000079c5 */ /* 0x000fe40000010000 */
[----:B------:R-:W-:Y:S01]  /*1fe40*/  FADD R152, R159, R22 ;  /* 0x000000169f987221 */ /* 0x000fe20000000000 */
[----:B------:R-:W-:Y:S01]  /*1fe50*/  FADD R154, R23, R21 ;  /* 0x00000015179a7221 */ /* 0x000fe20000000000 */
[----:B------:R-:W-:-:S02]  /*1fe60*/  FADD R22, R166, R167 ;  /* 0x000000a7a6167221 */ /* 0x000fc40000000000 */
[----:B------:R-:W-:Y:S01]  /*1fe70*/  FADD R152, R158, R152 ;  /* 0x000000989e987221 */ /* 0x000fe20000000000 */
[----:B------:R-:W-:Y:S01]  /*1fe80*/  FADD R154, R156, R154 ;  /* 0x0000009a9c9a7221 */ /* 0x000fe20000000000 */
[----:B------:R-:W-:Y:S02]  /*1fe90*/  FADD R21, R163, R162 ;  /* 0x000000a2a3157221 */ /* 0x000fe40000000000 */
[----:B------:R-:W-:Y:S01]  /*1fea0*/  FADD R152, R161, R152 ;  /* 0x00000098a1987221 */ /* 0x000fe20000000000 */
[----:B------:R-:W-:Y:S01]  /*1feb0*/  FADD R154, R157, R154 ;  /* 0x0000009a9d9a7221 */ /* 0x000fe20000000000 */
[----:B------:R-:W0:Y:S04]  /*1fec0*/  SHFL.BFLY PT, R153, R22, 0x2, 0x1f ;  /* 0x0c401f0016997f89 */ /* 0x000e2800000e0000 */
[----:B------:R-:W1:Y:S04]  /*1fed0*/  SHFL.BFLY PT, R23, R21, 0x2, 0x1f ;  /* 0x0c401f0015177f89 */ /* 0x000e6800000e0000 */
[----:B------:R-:W2:Y:S04]  /*1fee0*/  SHFL.BFLY PT, R155, R152, 0x2, 0x1f ;  /* 0x0c401f00989b7f89 */ /* 0x000ea800000e0000 */
[----:B------:R-:W3:Y:S01]  /*1fef0*/  SHFL.BFLY PT, R156, R154, 0x2, 0x1f ;  /* 0x0c401f009a9c7f89 */ /* 0x000ee200000e0000 */
[----:B0-----:R-:W-:Y:S01]  /*1ff00*/  FADD R153, R22, R153 ;  /* 0x0000009916997221 */ /* 0x001fe20000000000 */
[----:B-1----:R-:W-:Y:S01]  /*1ff10*/  FADD R23, R21, R23 ;  /* 0x0000001715177221 */ /* 0x002fe20000000000 */
[----:B--2---:R-:W-:-:S03]  /*1ff20*/  FADD R22, R152, R155 ;  /* 0x0000009b98167221 */ /* 0x004fc60000000000 */
[----:B------:R-:W0:Y:S01]  /*1ff30*/  SHFL.BFLY PT, R155, R153, 0x1, 0x1f ;  /* 0x0c201f00999b7f89 */ /* 0x000e2200000e0000 */
[----:B---3--:R-:W-:-:S03]  /*1ff40*/  FADD R21, R154, R156 ;  /* 0x0000009c9a157221 */ /* 0x008fc60000000000 */
[----:B------:R-:W1:Y:S04]  /*1ff50*/  SHFL.BFLY PT, R152, R23, 0x1, 0x1f ;  /* 0x0c201f0017987f89 */ /* 0x000e6800000e0000 */
[----:B------:R-:W2:Y:S04]  /*1ff60*/  SHFL.BFLY PT, R154, R22, 0x1, 0x1f ;  /* 0x0c201f00169a7f89 */ /* 0x000ea800000e0000 */
[----:B------:R-:W3:Y:S01]  /*1ff70*/  SHFL.BFLY PT, R156, R21, 0x1, 0x1f ;  /* 0x0c201f00159c7f89 */ /* 0x000ee200000e0000 */
[----:B0-----:R-:W-:Y:S01]  /*1ff80*/  FADD R153, R153, R155 ;  /* 0x0000009b99997221 */ /* 0x001fe20000000000 */
[----:B-1----:R-:W-:-:S03]  /*1ff90*/  FADD R23, R23, R152 ;  /* 0x0000009817177221 */ /* 0x002fc60000000000 */
[----:B------:R-:W-:Y:S01]  /*1ffa0*/  FFMA R184, R7, R184, R153 ;  /* 0x000000b807b87223 */ /* 0x000fe20000000099 */
[----:B--2---:R-:W-:Y:S01]  /*1ffb0*/  FADD R22, R22, R154 ;  /* 0x0000009a16167221 */ /* 0x004fe20000000000 */
[----:B------:R-:W-:Y:S01]  /*1ffc0*/  FFMA R182, R6, R182, R23 ;  /* 0x000000b606b67223 */ /* 0x000fe20000000017 */
[----:B---3--:R-:W-:Y:S02]  /*1ffd0*/  FADD R21, R21, R156 ;  /* 0x0000009c15157221 */ /* 0x008fe40000000000 */
[----:B------:R-:W-:Y:S01]  /*1ffe0*/  FFMA R183, R5, R183, R22 ;  /* 0x000000b705b77223 */ /* 0x000fe20000000016 */
[----:B------:R-:W-:Y:S01]  /*1fff0*/  STL [R1+0x6d4], R184 ;  /* 0x0006d4b801007387 */ /* 0x000fe20000100800 */
[----:B------:R-:W-:-:S03]  /*20000*/  FFMA R169, R4, R169, R21 ;  /* 0x000000a904a97223 */ /* 0x000fc60000000015 */
[----:B------:R0:W-:Y:S04]  /*20010*/  STL [R1+0x6d0], R182 ;  /* 0x0006d0b601007387 */ /* 0x0001e80000100800 */
[----:B------:R2:W-:Y:S04]  /*20020*/  STL [R1+0x6cc], R183 ;  /* 0x0006ccb701007387 */ /* 0x0005e80000100800 */
[----:B------:R2:W-:Y:S01]  /*20030*/  STL [R1+0x6c8], R169 ;  /* 0x0006c8a901007387 */ /* 0x0005e20000100800 */
[----:B0-----:R-:W-:-:S03]  /*20040*/  IADD3 R182, R251, 0x80, RZ ;  /* 0x00000080fbb67810 */ /* 0x001fc60007ffe0ff */
[----:B------:R2:W-:Y:S04]  /*20050*/  STL [R1+0x608], R8 ;  /* 0x0006080801007387 */ /* 0x0005e80000100800 */
[----:B------:R2:W-:Y:S01]  /*20060*/  STL [R1+0x60c], R11 ;  /* 0x00060c0b01007387 */ /* 0x0005e20000100800 */
[----:B------:R-:W-:-:S03]  /*20070*/  ISETP.GE.U32.AND P0, PT, R171, R182, PT ;  /* 0x000000b6ab00720c */ /* 0x000fc60003f06070 */
[----:B------:R2:W-:Y:S04]  /*20080*/  STL [R1+0x600], R10 ;  /* 0x0006000a01007387 */ /* 0x0005e80000100800 */
[----:B------:R2:W-:Y:S01]  /*20090*/  STL [R1+0x604], R9 ;  /* 0x0006040901007387 */ /* 0x0005e20000100800 */
[----:B------:R-:W-:-:S13]  /*200a0*/  ISETP.GE.U32.AND.EX P0, PT, R172, RZ, PT, P0 ;  /* 0x000000ffac00720c */ /* 0x000fda0003f06100 */
[----:B--2---:R-:W-:Y:S05]  /*200b0*/  @!P0 BRA `(.L_x_1) ;  /* 0xffffff4000dc8947 */ /* 0x004fea000383ffff */
.L_x_0:
[----:B------:R-:W2:Y:S04]  /*200c0*/  LDL.LU R184, [R1+0x8] ;  /* 0x0000080001b87983 */ /* 0x000ea80000300800 */
[----:B------:R-:W3:Y:S04]  /*200d0*/  LDL.LU R190, [R1+0x408] ;  /* 0x0004080001be7983 */ /* 0x000ee80000300800 */
[----:B------:R-:W4:Y:S04]  /*200e0*/  LDL.LU R189, [R1+0x400] ;  /* 0x0004000001bd7983 */ /* 0x000f280000300800 */
[----:B------:R-:W2:Y:S04]  /*200f0*/  LDL.LU R10, [R1+0x120] ;  /* 0x00012000010a7983 */ /* 0x000ea80000300800 */
[----:B------:R-:W3:Y:S04]  /*20100*/  LDL.LU R9, [R1+0x11c] ;  /* 0x00011c0001097983 */ /* 0x000ee80000300800 */
[----:B------:R-:W4:Y:S04]  /*20110*/  LDL.LU R8, [R1+0x118] ;  /* 0x0001180001087983 */ /* 0x000f280000300800 */
[----:B------:R-:W4:Y:S04]  /*20120*/  LDL.LU R5, [R1+0x6c8] ;  /* 0x0006c80001057983 */ /* 0x000f280000300800 */
[----:B------:R-:W2:Y:S04]  /*20130*/  LDL.LU R168, [R1+0x6d0] ;  /* 0x0006d00001a87983 */ /* 0x000ea80000300800 */
[----:B------:R-:W3:Y:S04]  /*20140*/  LDL.LU R170, [R1+0x6d4] ;  /* 0x0006d40001aa7983 */ /* 0x000ee80000300800 */
[----:B------:R-:W4:Y:S04]  /*20150*/  LDL.LU R169, [R1+0x6cc] ;  /* 0x0006cc0001a97983 */ /* 0x000f280000300800 */
[----:B------:R-:W4:Y:S04]  /*20160*/  LDL.LU R7, [R1+0x114] ;  /* 0x0001140001077983 */ /* 0x000f280000300800 */
[----:B------:R-:W4:Y:S04]  /*20170*/  LDL.LU R6, [R1+0x14c] ;  /* 0x00014c0001067983 */ /* 0x000f280000300800 */
[----:B------:R-:W4:Y:S04]  /*20180*/  LDL.LU R4, [R1+0x148] ;  /* 0x0001480001047983 */ /* 0x000f280000300800 */
[----:B------:R-:W4:Y:S04]  /*20190*/  LDL.LU R167, [R1] ;  /* 0x0000000001a77983 */ /* 0x000f280000300800 */
        /* <DEDUP_REMOVED lines=18> */
[----:B------:R-:W4:Y:S01]  /*202c0*/  LDL.LU R153, [R1+0x124] ;  /* 0x0001240001997983 */ /* 0x000f220000300800 */
[----:B------:R-:W-:Y:S01]  /*202d0*/  MOV R185, 0x400 ;  /* 0x0000040000b97802 */ /* 0x000fe20000000f00 */
[----:B------:R-:W0:Y:S01]  /*202e0*/  S2R R2, SR_TID.X ;  /* 0x0000000000027919 */ /* 0x000e220000002100 */
[----:B------:R-:W1:Y:S01]  /*202f0*/  S2R R186, SR_CgaCtaId ;  /* 0x0000000000ba7919 */ /* 0x000e620000008800 */
[----:B0-----:R-:W-:-:S02]  /*20300*/  LOP3.LUT R0, R2, 0x7f, RZ, 0xc0, !PT ;  /* 0x0000007f02007812 */ /* 0x001fc400078ec0ff */
[----:B-----5:R-:W-:Y:S02]  /*20310*/  SHF.L.U32 R3, R2, 0x1, RZ ;  /* 0x0000000102037819 */ /* 0x020fe400000006ff */
[----:B-1----:R-:W-:Y:S02]  /*20320*/  LEA R185, R186, R185, 0x18 ;  /* 0x000000b9bab97211 */ /* 0x002fe400078ec0ff */
[----:B------:R-:W-:Y:S02]  /*20330*/  LOP3.LUT R3, R3, 0xf8, RZ, 0xc0, !PT ;  /* 0x000000f803037812 */ /* 0x000fe400078ec0ff */
[----:B------:R-:W-:Y:S02]  /*20340*/  LEA R0, R0, R185, 0x4 ;  /* 0x000000b900007211 */ /* 0x000fe400078e20ff */
[----:B------:R-:W-:Y:S02]  /*20350*/  LOP3.LUT R252, R2, 0x60, RZ, 0xc0, !PT ;  /* 0x0000006002fc7812 */ /* 0x000fe400078ec0ff */
[----:B---3--:R-:W-:-:S02]  /*20360*/  MOV R182, R170 ;  /* 0x000000aa00b67202 */ /* 0x008fc40000000f00 */
[----:B--2---:R-:W-:Y:S02]  /*20370*/  MOV R170, R168 ;  /* 0x000000a800aa7202 */ /* 0x004fe40000000f00 */
[----:B------:R-:W-:Y:S02]  /*20380*/  MOV R183, R182 ;  /* 0x000000b600b77202 */ /* 0x000fe40000000f00 */
[----:B------:R-:W-:Y:S01]  /*20390*/  MOV R182, R170 ;  /* 0x000000aa00b67202 */ /* 0x000fe20000000f00 */
[----:B----4-:R-:W-:Y:S02]  /*203a0*/  IMAD.MOV.U32 R170, RZ, RZ, R169 ;  /* 0x000000ffffaa7224 */ /* 0x010fe400078e00a9 */
[----:B------:R-:W-:Y:S01]  /*203b0*/  IMAD.MOV.U32 R168, RZ, RZ, R167 ;  /* 0x000000ffffa87224 */ /* 0x000fe200078e00a7 */
[----:B------:R-:W-:-:S04]  /*203c0*/  MOV R167, R166 ;  /* 0x000000a600a77202 */ /* 0x000fc80000000f00 */
[----:B------:R-:W-:Y:S02]  /*203d0*/  MOV R169, R168 ;  /* 0x000000a800a97202 */ /* 0x000fe40000000f00 */
[----:B------:R-:W-:Y:S02]  /*203e0*/  MOV R166, R165 ;  /* 0x000000a500a67202 */ /* 0x000fe40000000f00 */
[----:B------:R-:W-:Y:S02]  /*203f0*/  MOV R168, R167 ;  /* 0x000000a700a87202 */ /* 0x000fe40000000f00 */
[----:B------:R-:W-:Y:S02]  /*20400*/  MOV R165, R164 ;  /* 0x000000a400a57202 */ /* 0x000fe40000000f00 */
[----:B------:R-:W-:Y:S01]  /*20410*/  MOV R167, R166 ;  /* 0x000000a600a77202 */ /* 0x000fe20000000f00 */
[----:B------:R-:W-:Y:S02]  /*20420*/  IMAD.MOV.U32 R164, RZ, RZ, R163 ;  /* 0x000000ffffa47224 */ /* 0x000fe400078e00a3 */
[----:B------:R-:W-:Y:S01]  /*20430*/  IMAD.MOV.U32 R166, RZ, RZ, R165 ;  /* 0x000000ffffa67224 */ /* 0x000fe200078e00a5 */
[----:B------:R-:W-:-:S02]  /*20440*/  MOV R163, R162 ;  /* 0x000000a200a37202 */ /* 0x000fc40000000f00 */
[----:B------:R-:W-:Y:S02]  /*20450*/  MOV R165, R164 ;  /* 0x000000a400a57202 */ /* 0x000fe40000000f00 */
[----:B------:R-:W-:Y:S02]  /*20460*/  MOV R162, R161 ;  /* 0x000000a100a27202 */ /* 0x000fe40000000f00 */
[----:B------:R-:W-:Y:S02]  /*20470*/  MOV R164, R163 ;  /* 0x000000a300a47202 */ /* 0x000fe40000000f00 */
[----:B------:R-:W-:Y:S02]  /*20480*/  MOV R163, R162 ;  /* 0x000000a200a37202 */ /* 0x000fe40000000f00 */
[----:B------:R-:W-:Y:S01]  /*20490*/  MOV R161, R160 ;  /* 0x000000a000a17202 */ /* 0x000fe20000000f00 */
[----:B------:R-:W-:-:S04]  /*204a0*/  IMAD.MOV.U32 R160, RZ, RZ, R159 ;  /* 0x000000ffffa07224 */ /* 0x000fc800078e009f */
[----:B------:R-:W-:Y:S01]  /*204b0*/  IMAD.MOV.U32 R162, RZ, RZ, R161 ;  /* 0x000000ffffa27224 */ /* 0x000fe200078e00a1 */
[----:B------:R-:W-:Y:S02]  /*204c0*/  MOV R159, R158 ;  /* 0x0000009e009f7202 */ /* 0x000fe40000000f00 */
[----:B------:R-:W-:Y:S02]  /*204d0*/  MOV R161, R160 ;  /* 0x000000a000a17202 */ /* 0x000fe40000000f00 */
[----:B------:R-:W-:Y:S02]  /*204e0*/  MOV R158, R157 ;  /* 0x0000009d009e7202 */ /* 0x000fe40000000f00 */
[----:B------:R-:W-:Y:S02]  /*204f0*/  MOV R160, R159 ;  /* 0x0000009f00a07202 */ /* 0x000fe40000000f00 */
[----:B------:R-:W-:Y:S02]  /*20500*/  MOV R157, R156 ;  /* 0x0000009c009d7202 */ /* 0x000fe40000000f00 */
[----:B------:R-:W-:Y:S01]  /*20510*/  MOV R159, R158 ;  /* 0x0000009e009f7202 */ /* 0x000fe20000000f00 */
[----:B------:R-:W-:-:S02]  /*20520*/  IMAD.MOV.U32 R156, RZ, RZ, R155 ;  /* 0x000000ffff9c7224 */ /* 0x000fc400078e009b */
[----:B------:R-:W-:Y:S01]  /*20530*/  IMAD.MOV.U32 R158, RZ, RZ, R157 ;  /* 0x000000ffff9e7224 */ /* 0x000fe200078e009d */
[----:B------:R-:W-:Y:S02]  /*20540*/  MOV R155, R154 ;  /* 0x0000009a009b7202 */ /* 0x000fe40000000f00 */
[----:B------:R-:W-:Y:S02]  /*20550*/  MOV R157, R156 ;  /* 0x0000009c009d7202 */ /* 0x000fe40000000f00 */
[----:B------:R-:W-:Y:S02]  /*20560*/  MOV R154, R153 ;  /* 0x00000099009a7202 */ /* 0x000fe40000000f00 */
[----:B------:R-:W-:Y:S01]  /*20570*/  MOV R153, R10 ;  /* 0x0000000a00997202 */ /* 0x000fe20000000f00 */
[----:B------:R-:W-:Y:S01]  /*20580*/  IMAD.MOV.U32 R10, RZ, RZ, R9 ;  /* 0x000000ffff0a7224 */ /* 0x000fe200078e0009 */
[----:B------:R-:W-:Y:S02]  /*20590*/  MOV R9, R8 ;  /* 0x0000000800097202 */ /* 0x000fe40000000f00 */
[----:B------:R-:W-:-:S02]  /*205a0*/  MOV R8, R7 ;  /* 0x0000000700087202 */ /* 0x000fc40000000f00 */
[----:B------:R-:W-:Y:S02]  /*205b0*/  MOV R156, R155 ;  /* 0x0000009b009c7202 */ /* 0x000fe40000000f00 */
[----:B------:R-:W-:Y:S01]  /*205c0*/  MOV R7, R6 ;  /* 0x0000000600077202 */ /* 0x000fe20000000f00 */
[----:B------:R-:W-:Y:S01]  /*205d0*/  IMAD.MOV.U32 R6, RZ, RZ, R4 ;  /* 0x000000ffff067224 */ /* 0x000fe200078e0004 */
[----:B------:R-:W-:Y:S01]  /*205e0*/  MOV R155, R154 ;  /* 0x0000009a009b7202 */ /* 0x000fe20000000f00 */
[----:B------:R-:W-:Y:S01]  /*205f0*/  IMAD.MOV.U32 R154, RZ, RZ, R153 ;  /* 0x000000ffff9a7224 */ /* 0x000fe200078e0099 */
[----:B------:R-:W-:Y:S02]  /*20600*/  MOV R153, R10 ;  /* 0x0000000a00997202 */ /* 0x000fe40000000f00 */
[----:B------:R-:W-:Y:S02]  /*20610*/  MOV R10, R9 ;  /* 0x00000009000a7202 */ /* 0x000fe40000000f00 */
[----:B------:R-:W-:Y:S01]  /*20620*/  MOV R9, R8 ;  /* 0x0000000800097202 */ /* 0x000fe20000000f00 */
[----:B------:R-:W-:Y:S01]  /*20630*/  IMAD.MOV.U32 R8, RZ, RZ, R7 ;  /* 0x000000ffff087224 */ /* 0x000fe200078e0007 */
[----:B------:R-:W-:-:S02]  /*20640*/  MOV R7, R6 ;  /* 0x0000000600077202 */ /* 0x000fc40000000f00 */
[----:B------:R-:W2:Y:S01]  /*20650*/  LDL.LU R6, [R1+0x144] ;  /* 0x0001440001067983 */ /* 0x000ea20000300800 */
[----:B------:R-:W-:-:S03]  /*20660*/  SHF.R.U32.HI R4, RZ, 0x1, R2 ;  /* 0x00000001ff047819 */ /* 0x000fc60000011602 */
[----:B------:R0:W-:Y:S02]  /*20670*/  STL [R1+0xdc0], R0 ;  /* 0x000dc00001007387 */ /* 0x0001e40000100800 */
[----:B0-----:R-:W-:-:S05]  /*20680*/  IADD3 R0, R185, R3, RZ ;  /* 0x00000003b9007210 */ /* 0x001fca0007ffe0ff */
[----:B------:R0:W-:Y:S04]  /*20690*/  STL [R1+0xdb8], R0 ;  /* 0x000db80001007387 */ /* 0x0001e80000100800 */
[----:B0-----:R-:W3:Y:S01]  /*206a0*/  LDL.LU R0, [R1+0xbf0] ;  /* 0x000bf00001007983 */ /* 0x001ee20000300800 */
[----:B------:R-:W-:Y:S01]  /*206b0*/  LOP3.LUT R4, R4, 0x4, RZ, 0xc0, !PT ;  /* 0x0000000404047812 */ /* 0x000fe200078ec0ff */
[----:B------:R-:W-:Y:S01]  /*206c0*/  BAR.SYNC.DEFER_BLOCKING 0x0 ;  /* 0x0000000000007b1d */ /* 0x000fe20000010000 */
[----:B---3--:R-:W-:-:S05]  /*206d0*/  IMAD R252, R252, 0x8, R0 ;  /* 0x00000008fcfc7824 */ /* 0x008fca00078e0200 */
[----:B------:R-:W3:Y:S01]  /*206e0*/  LDL.LU R0, [R1+0xbf4] ;  /* 0x000bf40001007983 */ /* 0x000ee20000300800 */
[----:B------:R-:W-:Y:S01]  /*206f0*/  FMUL R2, R184, 0.25 ;  /* 0x3e800000b8027820 */ /* 0x000fe20000400000 */
[----:B------:R-:W-:Y:S02]  /*20700*/  FSETP.GT.AND P1, PT, |R5|, 8.50705917302346158658e+37, PT ;  /* 0x7e8000000500780b */ /* 0x000fe40003f24200 */
[----:B------:R-:W-:Y:S01]  /*20710*/  STL [R1+0xdc4], R252 ;  /* 0x000dc4fc01007387 */ /* 0x000fe20000100800 */
[----:B------:R-:W-:Y:S01]  /*20720*/  MOV R191, R169 ;  /* 0x000000a900bf7202 */ /* 0x000fe20000000f00 */
[----:B------:R-:W-:Y:S01]  /*20730*/  IMAD.MOV.U32 R169, RZ, RZ, R8 ;  /* 0x000000ffffa97224 */ /* 0x000fe200078e0008 */
[----:B------:R-:W-:-:S03]  /*20740*/  MOV R3, R182 ;  /* 0x000000b600037202 */ /* 0x000fc60000000f00 */
[----:B------:R-:W-:Y:S01]  /*20750*/  FMUL R8, R191, 0.25 ;  /* 0x3e800000bf087820 */ /* 0x000fe20000400000 */
[----:B------:R-:W-:Y:S01]  /*20760*/  MOV R188, R168 ;  /* 0x000000a800bc7202 */ /* 0x000fe20000000f00 */
[----:B------:R-:W-:Y:S01]  /*20770*/  IMAD.MOV.U32 R186, RZ, RZ, R166 ;  /* 0x000000ffffba7224 */ /* 0x000fe200078e00a6 */
[----:B------:R-:W-:Y:S01]  /*20780*/  MOV R168, R7 ;  /* 0x0000000700a87202 */ /* 0x000fe20000000f00 */
[----:B------:R-:W-:Y:S01]  /*20790*/  FMUL R7, R190, 0.25 ;  /* 0x3e800000be077820 */ /* 0x000fe20000400000 */
[----:B------:R-:W-:Y:S02]  /*207a0*/  MOV R185, R165 ;  /* 0x000000a500b97202 */ /* 0x000fe40000000f00 */
[----:B------:R-:W-:Y:S02]  /*207b0*/  FSETP.GT.AND P3, PT, |R3|, 8.50705917302346158658e+37, PT ;  /* 0x7e8000000300780b */ /* 0x000fe40003f64200 */
[----:B------:R-:W-:Y:S02]  /*207c0*/  MOV R187, R167 ;  /* 0x000000a700bb7202 */ /* 0x000fe40000000f00 */
[----:B--2---:R-:W-:Y:S01]  /*207d0*/  MOV R167, R6 ;  /* 0x0000000600a77202 */ /* 0x004fe20000000f00 */
[----:B------:R-:W-:Y:S01]  /*207e0*/  FMUL R6, R189, 0.25 ;  /* 0x3e800000bd067820 */ /* 0x000fe20000400000 */
[----:B---3--:R-:W-:-:S05]  /*207f0*/  IADD3 R0, R4, R0, RZ ;  /* 0x0000000004007210 */ /* 0x008fca0007ffe0ff */
[----:B------:R0:W-:Y:S02]  /*20800*/  STL [R1+0xdbc], R0 ;  /* 0x000dbc0001007387 */ /* 0x0001e40000100800 */
[----:B0-----:R-:W-:Y:S01]  /*20810*/  FSEL R0, R2, R184, P1 ;  /* 0x000000b802007208 */ /* 0x001fe20000800000 */
[----:B------:R-:W-:-:S05]  /*20820*/  IMAD.MOV.U32 R2, RZ, RZ, R170 ;  /* 0x000000ffff027224 */ /* 0x000fca00078e00aa */
[----:B------:R-:W-:Y:S01]  /*20830*/  FSETP.GT.AND P0, PT, |R2|, 8.50705917302346158658e+37, PT ;  /* 0x7e8000000200780b */ /* 0x000fe20003f04200 */
[----:B------:R0:W-:Y:S01]  /*20840*/  STL [R1+0x870], R0 ;  /* 0x0008700001007387 */ /* 0x0001e20000100800 */
[----:B------:R-:W-:-:S03]  /*20850*/  MOV R4, R183 ;  /* 0x000000b700047202 */ /* 0x000fc60000000f00 */
[----:B------:R-:W2:Y:S01]  /*20860*/  LDL.LU R166, [R1+0x140] ;  /* 0x0001400001a67983 */ /* 0x000ea20000300800 */
[----:B------:R-:W-:-:S03]  /*20870*/  MOV R183, R163 ;  /* 0x000000a300b77202 */ /* 0x000fc60000000f00 */
[----:B------:R-:W3:Y:S01]  /*20880*/  LDL.LU R165, [R1+0x13c] ;  /* 0x00013c0001a57983 */ /* 0x000ee20000300800 */
[----:B0-----:R-:W-:-:S03]  /*20890*/  FSEL R0, R8, R191, P0 ;  /* 0x000000bf08007208 */ /* 0x001fc60000000000 */
[----:B------:R-:W4:Y:S01]  /*208a0*/  LDL.LU R182, [R1+0x160] ;  /* 0x0001600001b67983 */ /* 0x000f220000300800 */
[----:B------:R-:W-:-:S03]  /*208b0*/  MOV R163, R161 ;  /* 0x000000a100a37202 */ /* 0x000fc60000000f00 */
[----:B------:R-:W2:Y:S01]  /*208c0*/  LDL.LU R170, [R1+0x174] ;  /* 0x0001740001aa7983 */ /* 0x000ea20000300800 */
[----:B------:R-:W-:-:S03]  /*208d0*/  MOV R161, R160 ;  /* 0x000000a000a17202 */ /* 0x000fc60000000f00 */
[----:B------:R0:W-:Y:S01]  /*208e0*/  STL [R1+0x864], R0 ;  /* 0x0008640001007387 */ /* 0x0001e20000100800 */
[----:B------:R-:W-:Y:S01]  /*208f0*/  MOV R160, R159 ;  /* 0x0000009f00a07202 */ /* 0x000fe20000000f00 */
[----:B------:R-:W-:Y:S01]  /*20900*/  IMAD.MOV.U32 R159, RZ, RZ, R158 ;  /* 0x000000ffff9f7224 */ /* 0x000fe200078e009e */
[----:B------:R-:W-:Y:S02]  /*20910*/  FSETP.GT.AND P2, PT, |R4|, 8.50705917302346158658e+37, PT ;  /* 0x7e8000000400780b */ /* 0x000fe40003f44200 */
[----:B------:R-:W-:Y:S02]  /*20920*/  MOV R158, R157 ;  /* 0x0000009d009e7202 */ /* 0x000fe40000000f00 */
[----:B0-----:R-:W-:Y:S02]  /*20930*/  FSEL R0, R7, R190, P3 ;  /* 0x000000be07007208 */ /* 0x001fe40001800000 */
[----:B------:R-:W-:Y:S01]  /*20940*/  MOV R157, R156 ;  /* 0x0000009c009d7202 */ /* 0x000fe20000000f00 */
[----:B------:R-:W-:Y:S01]  /*20950*/  IMAD.MOV.U32 R156, RZ, RZ, R154 ;  /* 0x000000ffff9c7224 */ /* 0x000fe200078e009a */
[----:B------:R-:W-:Y:S01]  /*20960*/  MOV R154, R10 ;  /* 0x0000000a009a7202 */ /* 0x000fe20000000f00 */
[----:B------:R0:W-:Y:S01]  /*20970*/  STL [R1+0x86c], R0 ;  /* 0x00086c0001007387 */ /* 0x0001e20000100800 */
[----:B------:R-:W-:Y:S01]  /*20980*/  FMUL R10, R151, 0.25 ;  /* 0x3e800000970a7820 */ /* 0x000fe20000400000 */
[----:B------:R-:W-:Y:S01]  /*20990*/  MOV R184, R164 ;  /* 0x000000a400b87202 */ /* 0x000fe20000000f00 */
[----:B------:R-:W-:Y:S01]  /*209a0*/  IMAD.MOV.U32 R164, RZ, RZ, R162 ;  /* 0x000000ffffa47224 */ /* 0x000fe200078e00a2 */
[----:B------:R-:W-:-:S02]  /*209b0*/  MOV R162, R155 ;  /* 0x0000009b00a27202 */ /* 0x000fc40000000f00 */
[----:B0-----:R-:W-:Y:S02]  /*209c0*/  FSEL R0, R6, R189, P2 ;  /* 0x000000bd06007208 */ /* 0x001fe40001000000 */
[----:B------:R-:W-:Y:S02]  /*209d0*/  MOV R155, R153 ;  /* 0x00000099009b7202 */ /* 0x000fe40000000f00 */
[----:B------:R-:W-:Y:S01]  /*209e0*/  MOV R153, R9 ;  /* 0x0000000900997202 */ /* 0x000fe20000000f00 */
[----:B------:R0:W-:Y:S01]  /*209f0*/  STL [R1+0x868], R0 ;  /* 0x0008680001007387 */ /* 0x0001e20000100800 */
[----:B------:R-:W-:Y:S01]  /*20a00*/  FMUL R9, R150, 0.25 ;  /* 0x3e80000096097820 */ /* 0x000fe20000400000 */
[----:B0-----:R-:W-:Y:S01]  /*20a10*/  FSEL R0, R10, R151, P1 ;  /* 0x000000970a007208 */ /* 0x001fe20000800000 */
[----:B------:R-:W-:-:S04]  /*20a20*/  FMUL R10, R149, 0.25 ;  /* 0x3e800000950a7820 */ /* 0x000fc80000400000 */
[----:B------:R0:W-:Y:S02]  /*20a30*/  STL [R1+0x860], R0 ;  /* 0x0008600001007387 */ /* 0x0001e40000100800 */
[----:B0-----:R-:W-:Y:S01]  /*20a40*/  FSEL R0, R9, R150, P1 ;  /* 0x0000009609007208 */ /* 0x001fe20000800000 */
[----:B------:R-:W-:-:S04]  /*20a50*/  FMUL R9, R148, 0.25 ;  /* 0x3e80000094097820 */ /* 0x000fc80000400000 */
[----:B------:R0:W-:Y:S01]  /*20a60*/  STL [R1+0x858], R0 ;  /* 0x0008580001007387 */ /* 0x0001e20000100800 */
[----:B------:R-:W-:Y:S01]  /*20a70*/  FMUL R8, R147, 0.25 ;  /* 0x3e80000093087820 */ /* 0x000fe20000400000 */
[----:B0-----:R-:W-:-:S05]  /*20a80*/  FSEL R0, R10, R149, P0 ;  /* 0x000000950a007208 */ /* 0x001fca0000000000 */
        /* <DEDUP_REMOVED lines=336> */
[----:B------:R0:W-:Y:S02]  /*21f90*/  STL [R1+0x69c], R0 ;  /* 0x00069c0001007387 */ /* 0x0001e40000100800 */
[----:B0-----:R-:W-:-:S05]  /*21fa0*/  FSEL R0, R7, R36, P0 ;  /* 0x0000002407007208 */ /* 0x001fca0000000000 */
[----:B------:R0:W-:Y:S02]  /*21fb0*/  STL [R1+0x694], R0 ;  /* 0x0006940001007387 */ /* 0x0001e40000100800 */
[----:B0-----:R-:W-:-:S05]  /*21fc0*/  FSEL R0, R6, R35, P1 ;  /* 0x0000002306007208 */ /* 0x001fca0000800000 */
[----:B------:R0:W-:Y:S04]  /*21fd0*/  STL [R1+0x690], R0 ;  /* 0x0006900001007387 */ /* 0x0001e80000100800 */
[----:B------:R-:W3:Y:S04]  /*21fe0*/  LDL.LU R236, [R1+0x1fc] ;  /* 0x0001fc0001ec7983 */ /* 0x000ee80000300800 */
[----:B------:R-:W4:Y:S04]  /*21ff0*/  LDL.LU R235, [R1+0x1f8] ;  /* 0x0001f80001eb7983 */ /* 0x000f280000300800 */
[----:B------:R-:W2:Y:S04]  /*22000*/  LDL.LU R234, [R1+0x1f4] ;  /* 0x0001f40001ea7983 */ /* 0x000ea80000300800 */
[----:B------:R-:W2:Y:S01]  /*22010*/  LDL.LU R191, [R1+0x1f0] ;  /* 0x0001f00001bf7983 */ /* 0x000ea20000300800 */
[----:B------:R-:W-:Y:S01]  /*22020*/  FMUL R10, R34, 0.25 ;  /* 0x3e800000220a7820 */ /* 0x000fe20000400000 */
[----:B------:R-:W-:-:S04]  /*22030*/  FMUL R9, R33, 0.25 ;  /* 0x3e80000021097820 */ /* 0x000fc80000400000 */
        /* <DEDUP_REMOVED lines=14> */
[----:B------:R0:W-:Y:S04]  /*22120*/  STL [R1+0x678], R0 ;  /* 0x0006780001007387 */ /* 0x0001e80000100800 */
[----:B------:R-:W2:Y:S04]  /*22130*/  LDL.LU R230, [R1+0x1e8] ;  /* 0x0001e80001e67983 */ /* 0x000ea80000300800 */
[----:B------:R-:W2:Y:S01]  /*22140*/  LDL.LU R229, [R1+0x1e4] ;  /* 0x0001e40001e57983 */ /* 0x000ea20000300800 */
[----:B0-----:R-:W-:-:S03]  /*22150*/  FSEL R0, R10, R29, P0 ;  /* 0x0000001d0a007208 */ /* 0x001fc60000000000 */
[----:B------:R-:W2:Y:S01]  /*22160*/  LDL.LU R195, [R1+0x1e0] ;  /* 0x0001e00001c37983 */ /* 0x000ea20000300800 */
[----:B------:R-:W-:-:S03]  /*22170*/  FMUL R8, R27, 0.25 ;  /* 0x3e8000001b087820 */ /* 0x000fc60000400000 */
[----:B------:R-:W2:Y:S04]  /*22180*/  LDL.LU R194, [R1+0x1dc] ;  /* 0x0001dc0001c27983 */ /* 0x000ea80000300800 */
        /* <DEDUP_REMOVED lines=11> */
[----:B------:R0:W-:Y:S04]  /*22240*/  STL [R1+0x66c], R0 ;  /* 0x00066c0001007387 */ /* 0x0001e80000100800 */
[----:B------:R-:W2:Y:S04]  /*22250*/  LDL.LU R190, [R1+0x1d4] ;  /* 0x0001d40001be7983 */ /* 0x000ea80000300800 */
[----:B------:R-:W2:Y:S01]  /*22260*/  LDL.LU R189, [R1+0x1d0] ;  /* 0x0001d00001bd7983 */ /* 0x000ea20000300800 */
[----:B0-----:R-:W-:-:S03]  /*22270*/  FSEL R0, R10, R24, P0 ;  /* 0x000000180a007208 */ /* 0x001fc60000000000 */
[----:B------:R-:W2:Y:S04]  /*22280*/  LDL.LU R193, [R1+0x1cc] ;  /* 0x0001cc0001c17983 */ /* 0x000ea80000300800 */
[----:B------:R-:W2:Y:S04]  /*22290*/  LDL.LU R192, [R1+0x1c8] ;  /* 0x0001c80001c07983 */ /* 0x000ea80000300800 */
[----:B------:R0:W-:Y:S01]  /*222a0*/  STL [R1+0x664], R0 ;  /* 0x0006640001007387 */ /* 0x0001e20000100800 */
[----:B---3--:R-:W-:Y:S01]  /*222b0*/  FMUL R9, R236, 0.25 ;  /* 0x3e800000ec097820 */ /* 0x008fe20000400000 */
[----:B----4-:R-:W-:-:S04]  /*222c0*/  FMUL R8, R235, 0.25 ;  /* 0x3e800000eb087820 */ /* 0x010fc80000400000 */
[----:B0-----:R-:W-:Y:S01]  /*222d0*/  FSEL R0, R9, R236, P1 ;  /* 0x000000ec09007208 */ /* 0x001fe20000800000 */
[----:B--2---:R-:W-:-:S04]  /*222e0*/  FMUL R7, R234, 0.25 ;  /* 0x3e800000ea077820 */ /* 0x004fc80000400000 */
[----:B------:R0:W-:Y:S01]  /*222f0*/  STL [R1+0x660], R0 ;  /* 0x0006600001007387 */ /* 0x0001e20000100800 */
[----:B------:R-:W-:Y:S01]  /*22300*/  FMUL R6, R191, 0.25 ;  /* 0x3e800000bf067820 */ /* 0x000fe20000400000 */
[----:B0-----:R-:W-:-:S05]  /*22310*/  FSEL R0, R8, R235, P1 ;  /* 0x000000eb08007208 */ /* 0x001fca0000800000 */
[----:B------:R0:W-:Y:S02]  /*22320*/  STL [R1+0x658], R0 ;  /* 0x0006580001007387 */ /* 0x0001e40000100800 */
[----:B0-----:R-:W-:Y:S02]  /*22330*/  FSEL R0, R7, R234, P0 ;  /* 0x000000ea07007208 */ /* 0x001fe40000000000 */
[----:B------:R-:W-:Y:S01]  /*22340*/  MOV R234, R188 ;  /* 0x000000bc00ea7202 */ /* 0x000fe20000000f00 */
[----:B------:R-:W-:Y:S01]  /*22350*/  IMAD.MOV.U32 R188, RZ, RZ, R187 ;  /* 0x000000ffffbc7224 */ /* 0x000fe200078e00bb */
[----:B------:R-:W-:Y:S01]  /*22360*/  MOV R187, R186 ;  /* 0x000000ba00bb7202 */ /* 0x000fe20000000f00 */
[----:B------:R0:W-:Y:S01]  /*22370*/  STL [R1+0x65c], R0 ;  /* 0x00065c0001007387 */ /* 0x0001e20000100800 */
[----:B------:R-:W-:Y:S02]  /*22380*/  MOV R186, R185 ;  /* 0x000000b900ba7202 */ /* 0x000fe40000000f00 */
[----:B------:R-:W-:Y:S01]  /*22390*/  MOV R185, R184 ;  /* 0x000000b800b97202 */ /* 0x000fe20000000f00 */
[----:B------:R-:W-:Y:S01]  /*223a0*/  IMAD.MOV.U32 R184, RZ, RZ, R183 ;  /* 0x000000ffffb87224 */ /* 0x000fe200078e00b7 */
[----:B------:R-:W-:-:S02]  /*223b0*/  MOV R183, R182 ;  /* 0x000000b600b77202 */ /* 0x000fc40000000f00 */
[----:B0-----:R-:W-:Y:S02]  /*223c0*/  FSEL R0, R6, R191, P0 ;  /* 0x000000bf06007208 */ /* 0x001fe40000000000 */
[----:B------:R-:W-:-:S03]  /*223d0*/  MOV R182, R170 ;  /* 0x000000aa00b67202 */ /* 0x000fc60000000f00 */
[----:B------:R0:W-:Y:S04]  /*223e0*/  STL [R1+0x654], R0 ;  /* 0x0006540001007387 */ /* 0x0001e80000100800 */
[----:B------:R-:W2:Y:S01]  /*223f0*/  LDL.LU R170, [R1+0x170] ;  /* 0x0001700001aa7983 */ /* 0x000ea20000300800 */
[----:B------:R-:W-:-:S03]  /*22400*/  FMUL R10, R234, 0.25 ;  /* 0x3e800000ea0a7820 */ /* 0x000fc60000400000 */
[----:B------:R-:W3:Y:S02]  /*22410*/  LDL.LU R191, [R1+0x1c0] ;  /* 0x0001c00001bf7983 */ /* 0x000ee40000300800 */
[----:B0-----:R-:W-:Y:S02]  /*22420*/  FSEL R0, R10, R234, P1 ;  /* 0x000000ea0a007208 */ /* 0x001fe40000800000 */
[----:B------:R-:W4:Y:S04]  /*22430*/  LDL.LU R239, [R1+0x1bc] ;  /* 0x0001bc0001ef7983 */ /* 0x000f280000300800 */
[----:B------:R-:W4:Y:S04]  /*22440*/  LDL.LU R238, [R1+0x1b8] ;  /* 0x0001b80001ee7983 */ /* 0x000f280000300800 */
[----:B------:R-:W4:Y:S04]  /*22450*/  LDL.LU R237, [R1+0x1b4] ;  /* 0x0001b40001ed7983 */ /* 0x000f280000300800 */
[----:B------:R0:W-:Y:S01]  /*22460*/  STL [R1+0x650], R0 ;  /* 0x0006500001007387 */ /* 0x0001e20000100800 */
[----:B------:R-:W-:Y:S01]  /*22470*/  FMUL R9, R230, 0.25 ;  /* 0x3e800000e6097820 */ /* 0x000fe20000400000 */
[----:B------:R-:W-:-:S04]  /*22480*/  FMUL R8, R229, 0.25 ;  /* 0x3e800000e5087820 */ /* 0x000fc80000400000 */
[----:B0-----:R-:W-:Y:S01]  /*22490*/  FSEL R0, R9, R230, P1 ;  /* 0x000000e609007208 */ /* 0x001fe20000800000 */
[----:B------:R-:W-:-:S04]  /*224a0*/  FMUL R7, R195, 0.25 ;  /* 0x3e800000c3077820 */ /* 0x000fc80000400000 */
[----:B------:R0:W-:Y:S01]  /*224b0*/  STL [R1+0x648], R0 ;  /* 0x0006480001007387 */ /* 0x0001e20000100800 */
[----:B------:R-:W-:Y:S01]  /*224c0*/  FMUL R6, R194, 0.25 ;  /* 0x3e800000c2067820 */ /* 0x000fe20000400000 */
[----:B0-----:R-:W-:-:S05]  /*224d0*/  FSEL R0, R8, R229, P0 ;  /* 0x000000e508007208 */ /* 0x001fca0000000000 */
[----:B------:R0:W-:Y:S02]  /*224e0*/  STL [R1+0x64c], R0 ;  /* 0x00064c0001007387 */ /* 0x0001e40000100800 */
[----:B0-----:R-:W-:-:S05]  /*224f0*/  FSEL R0, R7, R195, P0 ;  /* 0x000000c307007208 */ /* 0x001fca0000000000 */
[----:B------:R0:W-:Y:S02]  /*22500*/  STL [R1+0x644], R0 ;  /* 0x0006440001007387 */ /* 0x0001e40000100800 */
[----:B0-----:R-:W-:Y:S02]  /*22510*/  FSEL R0, R6, R194, P1 ;  /* 0x000000c206007208 */ /* 0x001fe40000800000 */
[----:B------:R-:W-:Y:S01]  /*22520*/  MOV R194, R188 ;  /* 0x000000bc00c27202 */ /* 0x000fe20000000f00 */
[----:B------:R-:W-:Y:S01]  /*22530*/  IMAD.MOV.U32 R188, RZ, RZ, R187 ;  /* 0x000000ffffbc7224 */ /* 0x000fe200078e00bb */
[----:B------:R-:W-:Y:S02]  /*22540*/  MOV R187, R186 ;  /* 0x000000ba00bb7202 */ /* 0x000fe40000000f00 */
[----:B------:R-:W-:Y:S02]  /*22550*/  MOV R186, R185 ;  /* 0x000000b900ba7202 */ /* 0x000fe40000000f00 */
[----:B------:R-:W-:Y:S01]  /*22560*/  MOV R185, R184 ;  /* 0x000000b800b97202 */ /* 0x000fe20000000f00 */
[----:B------:R-:W-:Y:S01]  /*22570*/  IMAD.MOV.U32 R184, RZ, RZ, R183 ;  /* 0x000000ffffb87224 */ /* 0x000fe200078e00b7 */
[----:B------:R-:W-:Y:S01]  /*22580*/  MOV R183, R182 ;  /* 0x000000b600b77202 */ /* 0x000fe20000000f00 */
[----:B------:R0:W-:Y:S01]  /*22590*/  STL [R1+0x640], R0 ;  /* 0x0006400001007387 */ /* 0x0001e20000100800 */
[----:B--2---:R-:W-:-:S03]  /*225a0*/  MOV R182, R170 ;  /* 0x000000aa00b67202 */ /* 0x004fc60000000f00 */
[----:B------:R-:W2:Y:S01]  /*225b0*/  LDL.LU R170, [R1+0x15c] ;  /* 0x00015c0001aa7983 */ /* 0x000ea20000300800 */
[----:B------:R-:W-:Y:S01]  /*225c0*/  FMUL R10, R194, 0.25 ;  /* 0x3e800000c20a7820 */ /* 0x000fe20000400000 */
[----:B------:R-:W-:Y:S02]  /*225d0*/  FMUL R9, R190, 0.25 ;  /* 0x3e800000be097820 */ /* 0x000fe40000400000 */
[----:B------:R-:W4:Y:S02]  /*225e0*/  LDL.LU R236, [R1+0x1ac] ;  /* 0x0001ac0001ec7983 */ /* 0x000f240000300800 */
[----:B0-----:R-:W-:Y:S02]  /*225f0*/  FSEL R0, R10, R194, P1 ;  /* 0x000000c20a007208 */ /* 0x001fe40000800000 */
[----:B------:R-:W4:Y:S04]  /*22600*/  LDL.LU R235, [R1+0x1a8] ;  /* 0x0001a80001eb7983 */ /* 0x000f280000300800 */
[----:B------:R-:W4:Y:S01]  /*22610*/  LDL.LU R234, [R1+0x1a4] ;  /* 0x0001a40001ea7983 */ /* 0x000f220000300800 */
[----:B------:R-:W-:-:S03]  /*22620*/  FMUL R8, R189, 0.25 ;  /* 0x3e800000bd087820 */ /* 0x000fc60000400000 */
[----:B------:R-:W4:Y:S04]  /*22630*/  LDL.LU R230, [R1+0x1a0] ;  /* 0x0001a00001e67983 */ /* 0x000f280000300800 */
[----:B------:R0:W-:Y:S01]  /*22640*/  STL [R1+0x638], R0 ;  /* 0x0006380001007387 */ /* 0x0001e20000100800 */
[----:B------:R-:W-:Y:S01]  /*22650*/  FMUL R7, R193, 0.25 ;  /* 0x3e800000c1077820 */ /* 0x000fe20000400000 */
[----:B0-----:R-:W-:-:S05]  /*22660*/  FSEL R0, R9, R190, P0 ;  /* 0x000000be09007208 */ /* 0x001fca0000000000 */
[----:B------:R0:W-:Y:S01]  /*22670*/  STL [R1+0x63c], R0 ;  /* 0x00063c0001007387 */ /* 0x0001e20000100800 */
[----:B------:R-:W-:Y:S01]  /*22680*/  FMUL R6, R192, 0.25 ;  /* 0x3e800000c0067820 */ /* 0x000fe20000400000 */
[----:B0-----:R-:W-:-:S05]  /*22690*/  FSEL R0, R8, R189, P0 ;  /* 0x000000bd08007208 */ /* 0x001fca0000000000 */
[----:B------:R0:W-:Y:S04]  /*226a0*/  STL [R1+0x634], R0 ;  /* 0x0006340001007387 */ /* 0x0001e80000100800 */
[----:B------:R-:W4:Y:S04]  /*226b0*/  LDL.LU R229, [R1+0x198] ;  /* 0x0001980001e57983 */ /* 0x000f280000300800 */
[----:B------:R-:W4:Y:S01]  /*226c0*/  LDL.LU R195, [R1+0x194] ;  /* 0x0001940001c37983 */ /* 0x000f220000300800 */
[----:B0-----:R-:W-:-:S03]  /*226d0*/  FSEL R0, R7, R193, P1 ;  /* 0x000000c107007208 */ /* 0x001fc60000800000 */
[----:B------:R-:W4:Y:S04]  /*226e0*/  LDL.LU R190, [R1+0x190] ;  /* 0x0001900001be7983 */ /* 0x000f280000300800 */
[----:B------:R-:W4:Y:S04]  /*226f0*/  LDL.LU R189, [R1+0x18c] ;  /* 0x00018c0001bd7983 */ /* 0x000f280000300800 */
[----:B------:R0:W-:Y:S02]  /*22700*/  STL [R1+0x630], R0 ;  /* 0x0006300001007387 */ /* 0x0001e40000100800 */
[----:B0-----:R-:W-:-:S02]  /*22710*/  FSEL R0, R6, R192, P1 ;  /* 0x000000c006007208 */ /* 0x001fc40000800000 */
        /* <DEDUP_REMOVED lines=11> */
[----:B---3--:R-:W-:-:S04]  /*227d0*/  FMUL R9, R191, 0.25 ;  /* 0x3e800000bf097820 */ /* 0x008fc80000400000 */
[----:B0-----:R-:W-:Y:S01]  /*227e0*/  FSEL R0, R10, R192, P0 ;  /* 0x000000c00a007208 */ /* 0x001fe20000000000 */
[----:B----4-:R-:W-:-:S04]  /*227f0*/  FMUL R8, R239, 0.25 ;  /* 0x3e800000ef087820 */ /* 0x010fc80000400000 */
[----:B------:R0:W-:Y:S01]  /*22800*/  STL [R1+0x62c], R0 ;  /* 0x00062c0001007387 */ /* 0x0001e20000100800 */
[----:B------:R-:W-:Y:S01]  /*22810*/  FMUL R7, R238, 0.25 ;  /* 0x3e800000ee077820 */ /* 0x000fe20000400000 */
[----:B0-----:R-:W-:-:S05]  /*22820*/  FSEL R0, R9, R191, P0 ;  /* 0x000000bf09007208 */ /* 0x001fca0000000000 */
[----:B------:R0:W-:Y:S04]  /*22830*/  STL [R1+0x624], R0 ;  /* 0x0006240001007387 */ /* 0x0001e80000100800 */
[----:B------:R-:W3:Y:S04]  /*22840*/  LDL.LU R194, [R1+0x184] ;  /* 0x0001840001c27983 */ /* 0x000ee80000300800 */
[----:B------:R-:W4:Y:S01]  /*22850*/  LDL.LU R193, [R1+0x180] ;  /* 0x0001800001c17983 */ /* 0x000f220000300800 */
[----:B0-----:R-:W-:-:S03]  /*22860*/  FSEL R0, R8, R239, P1 ;  /* 0x000000ef08007208 */ /* 0x001fc60000800000 */
[----:B------:R-:W4:Y:S01]  /*22870*/  LDL.LU R192, [R1+0x17c] ;  /* 0x00017c0001c07983 */ /* 0x000f220000300800 */
[----:B------:R-:W-:-:S03]  /*22880*/  FMUL R6, R237, 0.25 ;  /* 0x3e800000ed067820 */ /* 0x000fc60000400000 */
[----:B------:R-:W4:Y:S04]  /*22890*/  LDL.LU R191, [R1+0x178] ;  /* 0x0001780001bf7983 */ /* 0x000f280000300800 */
        /* <DEDUP_REMOVED lines=10> */
[----:B------:R0:W-:Y:S01]  /*22940*/  STL [R1+0x61c], R0 ;  /* 0x00061c0001007387 */ /* 0x0001e20000100800 */
[----:B--2---:R-:W-:-:S03]  /*22950*/  MOV R182, R170 ;  /* 0x000000aa00b67202 */ /* 0x004fc60000000f00 */
        /* <DEDUP_REMOVED lines=14> */
[----:B0-----:R-:W-:Y:S02]  /*22a40*/  FSEL R0, R6, R230, P0 ;  /* 0x000000e606007208 */ /* 0x001fe40000000000 */
[----:B------:R-:W-:Y:S02]  /*22a50*/  MOV R230, R188 ;  /* 0x000000bc00e67202 */ /* 0x000fe40000000f00 */
[----:B------:R-:W-:-:S03]  /*22a60*/  MOV R188, R187 ;  /* 0x000000bb00bc7202 */ /* 0x000fc60000000f00 */
[----:B------:R-:W-:Y:S01]  /*22a70*/  FMUL R10, R230, 0.25 ;  /* 0x3e800000e60a7820 */ /* 0x000fe20000400000 */
[----:B------:R0:W-:Y:S01]  /*22a80*/  STL [R1+0x1fc], R0 ;  /* 0x0001fc0001007387 */ /* 0x0001e20000100800 */
[----:B------:R-:W-:Y:S01]  /*22a90*/  IMAD.MOV.U32 R187, RZ, RZ, R186 ;  /* 0x000000ffffbb7224 */ /* 0x000fe200078e00ba */
[----:B------:R-:W-:Y:S01]  /*22aa0*/  MOV R186, R184 ;  /* 0x000000b800ba7202 */ /* 0x000fe20000000f00 */
[----:B------:R-:W-:Y:S01]  /*22ab0*/  FMUL R9, R229, 0.25 ;  /* 0x3e800000e5097820 */ /* 0x000fe20000400000 */
[----:B------:R-:W-:Y:S02]  /*22ac0*/  MOV R184, R183 ;  /* 0x000000b700b87202 */ /* 0x000fe40000000f00 */
[----:B------:R-:W-:Y:S02]  /*22ad0*/  MOV R183, R182 ;  /* 0x000000b600b77202 */ /* 0x000fe40000000f00 */
[----:B0-----:R-:W-:Y:S01]  /*22ae0*/  FSEL R0, R10, R230, P1 ;  /* 0x000000e60a007208 */ /* 0x001fe20000800000 */
[----:B------:R-:W-:Y:S01]  /*22af0*/  FMUL R8, R195, 0.25 ;  /* 0x3e800000c3087820 */ /* 0x000fe20000400000 */
[----:B------:R-:W-:Y:S01]  /*22b00*/  FMUL R7, R190, 0.25 ;  /* 0x3e800000be077820 */ /* 0x000fe20000400000 */
[----:B------:R-:W-:Y:S01]  /*22b10*/  FMUL R6, R189, 0.25 ;  /* 0x3e800000bd067820 */ /* 0x000fe20000400000 */
[----:B--2---:R-:W-:-:S02]  /*22b20*/  IMAD.MOV.U32 R182, RZ, RZ, R170 ;  /* 0x000000ffffb67224 */ /* 0x004fc400078e00aa */
[----:B------:R-:W2:Y:S04]  /*22b30*/  LDL.LU R170, [R1+0x150] ;  /* 0x0001500001aa7983 */ /* 0x000ea80000300800 */
[----:B------:R0:W-:Y:S02]  /*22b40*/  STL [R1+0x1f8], R0 ;  /* 0x0001f80001007387 */ /* 0x0001e40000100800 */
[----:B0-----:R-:W-:-:S05]  /*22b50*/  FSEL R0, R9, R229, P1 ;  /* 0x000000e509007208 */ /* 0x001fca0000800000 */
[----:B------:R0:W-:Y:S02]  /*22b60*/  STL [R1+0x1f0], R0 ;  /* 0x0001f00001007387 */ /* 0x0001e40000100800 */
[----:B0-----:R-:W-:-:S05]  /*22b70*/  FSEL R0, R8, R195, P0 ;  /* 0x000000c308007208 */ /* 0x001fca0000000000 */
[----:B------:R0:W-:Y:S02]  /*22b80*/  STL [R1+0x1f4], R0 ;  /* 0x0001f40001007387 */ /* 0x0001e40000100800 */
[----:B0-----:R-:W-:-:S05]  /*22b90*/  FSEL R0, R7, R190, P0 ;  /* 0x000000be07007208 */ /* 0x001fca0000000000 */
[----:B------:R0:W-:Y:S01]  /*22ba0*/  STL [R1+0x1ec], R0 ;  /* 0x0001ec0001007387 */ /* 0x0001e20000100800 */
[----:B------:R-:W-:Y:S02]  /*22bb0*/  MOV R195, R188 ;  /* 0x000000bc00c37202 */ /* 0x000fe40000000f00 */
[----:B------:R-:W-:Y:S02]  /*22bc0*/  MOV R190, R187 ;  /* 0x000000bb00be7202 */ /* 0x000fe40000000f00 */
[----:B0-----:R-:W-:Y:S02]  /*22bd0*/  FSEL R0, R6, R189, P1 ;  /* 0x000000bd06007208 */ /* 0x001fe40000800000 */
[----:B------:R-:W-:-:S03]  /*22be0*/  MOV R189, R186 ;  /* 0x000000ba00bd7202 */ /* 0x000fc60000000f00 */
[----:B------:R0:W-:Y:S04]  /*22bf0*/  STL [R1+0x1e8], R0 ;  /* 0x0001e80001007387 */ /* 0x0001e80000100800 */
[----:B------:R-:W2:Y:S04]  /*22c00*/  LDL.LU R188, [R1+0x16c] ;  /* 0x00016c0001bc7983 */ /* 0x000ea80000300800 */
[----:B------:R-:W2:Y:S04]  /*22c10*/  LDL.LU R187, [R1+0x168] ;  /* 0x0001680001bb7983 */ /* 0x000ea80000300800 */
[----:B------:R-:W2:Y:S01]  /*22c20*/  LDL.LU R186, [R1+0x164] ;  /* 0x0001640001ba7983 */ /* 0x000ea20000300800 */
[----:B------:R-:W-:Y:S01]  /*22c30*/  FMUL R10, R195, 0.25 ;  /* 0x3e800000c30a7820 */ /* 0x000fe20000400000 */
[----:B---3--:R-:W-:Y:S01]  /*22c40*/  FMUL R9, R194, 0.25 ;  /* 0x3e800000c2097820 */ /* 0x008fe20000400000 */
[----:B----4-:R-:W-:Y:S01]  /*22c50*/  FMUL R8, R193, 0.25 ;  /* 0x3e800000c1087820 */ /* 0x010fe20000400000 */
[----:B------:R-:W-:-:S02]  /*22c60*/  FMUL R7, R192, 0.25 ;  /* 0x3e800000c0077820 */ /* 0x000fc40000400000 */
[----:B0-----:R-:W-:Y:S02]  /*22c70*/  FSEL R0, R10, R195, P1 ;  /* 0x000000c30a007208 */ /* 0x001fe40000800000 */
[----:B------:R-:W-:Y:S02]  /*22c80*/  FSEL R9, R9, R194, P0 ;  /* 0x000000c209097208 */ /* 0x000fe40000000000 */
[----:B------:R-:W-:Y:S01]  /*22c90*/  FSEL R8, R8, R193, P0 ;  /* 0x000000c108087208 */ /* 0x000fe20000000000 */
[----:B------:R0:W-:Y:S01]  /*22ca0*/  STL [R1+0x1e0], R0 ;  /* 0x0001e00001007387 */ /* 0x0001e20000100800 */
[----:B------:R-:W-:-:S03]  /*22cb0*/  FMUL R6, R191, 0.25 ;  /* 0x3e800000bf067820 */ /* 0x000fc60000400000 */
[----:B------:R1:W-:Y:S01]  /*22cc0*/  STL [R1+0x1e4], R9 ;  /* 0x0001e40901007387 */ /* 0x0003e20000100800 */
[----:B0-----:R-:W-:-:S03]  /*22cd0*/  FSEL R0, R7, R192, P1 ;  /* 0x000000c007007208 */ /* 0x001fc60000800000 */
[----:B------:R-:W-:Y:S01]  /*22ce0*/  STL [R1+0x1dc], R8 ;  /* 0x0001dc0801007387 */ /* 0x000fe20000100800 */
[----:B------:R-:W-:-:S03]  /*22cf0*/  FMUL R10, R190, 0.25 ;  /* 0x3e800000be0a7820 */ /* 0x000fc60000400000 */
[----:B------:R0:W-:Y:S01]  /*22d00*/  STL [R1+0x1d8], R0 ;  /* 0x0001d80001007387 */ /* 0x0001e20000100800 */
[----:B-1----:R-:W-:Y:S01]  /*22d10*/  FMUL R9, R189, 0.25 ;  /* 0x3e800000bd097820 */ /* 0x002fe20000400000 */
[----:B------:R-:W-:Y:S02]  /*22d20*/  FSEL R10, R10, R190, P0 ;  /* 0x000000be0a0a7208 */ /* 0x000fe40000000000 */
[----:B0-----:R-:W-:-:S05]  /*22d30*/  FSEL R0, R6, R191, P1 ;  /* 0x000000bf06007208 */ /* 0x001fca0000800000 */
[----:B------:R0:W-:Y:S04]  /*22d40*/  STL [R1+0x1d0], R0 ;  /* 0x0001d00001007387 */ /* 0x0001e80000100800 */
[----:B------:R1:W-:Y:S01]  /*22d50*/  STL [R1+0x1d4], R10 ;  /* 0x0001d40a01007387 */ /* 0x0003e20000100800 */
[----:B0-----:R-:W-:-:S05]  /*22d60*/  FSEL R0, R9, R189, P0 ;  /* 0x000000bd09007208 */ /* 0x001fca0000000000 */
[----:B------:R0:W-:Y:S01]  /*22d70*/  STL [R1+0x1cc], R0 ;  /* 0x0001cc0001007387 */ /* 0x0001e20000100800 */
[----:B-1----:R-:W-:Y:S01]  /*22d80*/  FMUL R10, R185, 0.25 ;  /* 0x3e800000b90a7820 */ /* 0x002fe20000400000 */
[----:B------:R-:W-:Y:S01]  /*22d90*/  FMUL R9, R184, 0.25 ;  /* 0x3e800000b8097820 */ /* 0x000fe20000400000 */
[----:B--2---:R-:W-:Y:S01]  /*22da0*/  FMUL R8, R188, 0.25 ;  /* 0x3e800000bc087820 */ /* 0x004fe20000400000 */
[----:B------:R-:W-:-:S04]  /*22db0*/  FMUL R7, R187, 0.25 ;  /* 0x3e800000bb077820 */ /* 0x000fc80000400000 */
[----:B------:R-:W-:Y:S01]  /*22dc0*/  FSEL R8, R8, R188, P1 ;  /* 0x000000bc08087208 */ /* 0x000fe20000800000 */
[----:B------:R-:W-:Y:S01]  /*22dd0*/  FMUL R6, R186, 0.25 ;  /* 0x3e800000ba067820 */ /* 0x000fe20000400000 */
[----:B------:R-:W-:-:S03]  /*22de0*/  FSEL R7, R7, R187, P1 ;  /* 0x000000bb07077208 */ /* 0x000fc60000800000 */
[----:B------:R1:W-:Y:S01]  /*22df0*/  STL [R1+0x1c8], R8 ;  /* 0x0001c80801007387 */ /* 0x0003e20000100800 */
[----:B0-----:R-:W-:-:S03]  /*22e00*/  FSEL R0, R6, R186, P0 ;  /* 0x000000ba06007208 */ /* 0x001fc60000000000 */
[----:B------:R-:W-:Y:S04]  /*22e10*/  STL [R1+0x1c0], R7 ;  /* 0x0001c00701007387 */ /* 0x000fe80000100800 */
[----:B------:R0:W-:Y:S01]  /*22e20*/  STL [R1+0x1c4], R0 ;  /* 0x0001c40001007387 */ /* 0x0001e20000100800 */
[----:B-1----:R-:W-:Y:S01]  /*22e30*/  FMUL R8, R183, 0.25 ;  /* 0x3e800000b7087820 */ /* 0x002fe20000400000 */
[----:B------:R-:W-:Y:S01]  /*22e40*/  FMUL R6, R170, 0.25 ;  /* 0x3e800000aa067820 */ /* 0x000fe20000400000 */
[----:B0-----:R-:W-:Y:S01]  /*22e50*/  FSEL R0, R10, R185, P0 ;  /* 0x000000b90a007208 */ /* 0x001fe20000000000 */
[----:B------:R-:W-:-:S04]  /*22e60*/  FMUL R7, R182, 0.25 ;  /* 0x3e800000b6077820 */ /* 0x000fc80000400000 */
[----:B------:R0:W-:Y:S01]  /*22e70*/  STL [R1+0x1bc], R0 ;  /* 0x0001bc0001007387 */ /* 0x0001e20000100800 */
[----:B------:R-:W-:Y:S01]  /*22e80*/  FSEL R8, R8, R183, P1 ;  /* 0x000000b708087208 */ /* 0x000fe20000800000 */
[----:B------:R-:W-:Y:S01]  /*22e90*/  FMUL R10, R169, 0.25 ;  /* 0x3e800000a90a7820 */ /* 0x000fe20000400000 */
[----:B------:R-:W-:Y:S02]  /*22ea0*/  FSEL R7, R7, R182, P0 ;  /* 0x000000b607077208 */ /* 0x000fe40000000000 */
[----:B0-----:R-:W-:Y:S01]  /*22eb0*/  FSEL R0, R9, R184, P1 ;  /* 0x000000b809007208 */ /* 0x001fe20000800000 */
[----:B------:R-:W-:-:S04]  /*22ec0*/  FMUL R9, R168, 0.25 ;  /* 0x3e800000a8097820 */ /* 0x000fc80000400000 */
[----:B------:R0:W-:Y:S01]  /*22ed0*/  STL [R1+0x1b8], R0 ;  /* 0x0001b80001007387 */ /* 0x0001e20000100800 */
[----:B------:R-:W-:-:S03]  /*22ee0*/  FSEL R10, R10, R169, P1 ;  /* 0x000000a90a0a7208 */ /* 0x000fc60000800000 */
[----:B------:R1:W-:Y:S01]  /*22ef0*/  STL [R1+0x1b0], R8 ;  /* 0x0001b00801007387 */ /* 0x0003e20000100800 */
[----:B0-----:R-:W-:-:S03]  /*22f00*/  FSEL R0, R6, R170, P0 ;  /* 0x000000aa06007208 */ /* 0x001fc60000000000 */
[----:B------:R0:W-:Y:S01]  /*22f10*/  STL [R1+0x1b4], R7 ;  /* 0x0001b40701007387 */ /* 0x0001e20000100800 */
[----:B-1----:R-:W-:-:S03]  /*22f20*/  FMUL R8, R167, 0.25 ;  /* 0x3e800000a7087820 */ /* 0x002fc60000400000 */
[----:B------:R1:W-:Y:S01]  /*22f30*/  STL [R1+0x1ac], R0 ;  /* 0x0001ac0001007387 */ /* 0x0003e20000100800 */
[----:B------:R-:W-:Y:S01]  /*22f40*/  FMUL R6, R165, 0.25 ;  /* 0x3e800000a5067820 */ /* 0x000fe20000400000 */
[----:B0-----:R-:W-:Y:S01]  /*22f50*/  FMUL R7, R166, 0.25 ;  /* 0x3e800000a6077820 */ /* 0x001fe20000400000 */
[----:B------:R-:W-:Y:S02]  /*22f60*/  FSEL R8, R8, R167, P0 ;  /* 0x000000a708087208 */ /* 0x000fe40000000000 */
[----:B-1----:R-:W-:Y:S01]  /*22f70*/  FSEL R0, R9, R168, P1 ;  /* 0x000000a809007208 */ /* 0x002fe20000800000 */
[----:B------:R0:W-:Y:S01]  /*22f80*/  STL [R1+0x1a8], R10 ;  /* 0x0001a80a01007387 */ /* 0x0001e20000100800 */
[----:B------:R-:W-:Y:S01]  /*22f90*/  FSEL R7, R7, R166, P0 ;  /* 0x000000a607077208 */ /* 0x000fe20000000000 */
[----:B------:R-:W-:Y:S02]  /*22fa0*/  FMUL R9, R163, 0.25 ;  /* 0x3e800000a3097820 */ /* 0x000fe40000400000 */
[----:B------:R1:W-:Y:S04]  /*22fb0*/  STL [R1+0x1a0], R0 ;  /* 0x0001a00001007387 */ /* 0x0003e80000100800 */
[----:B------:R2:W-:Y:S01]  /*22fc0*/  STL [R1+0x1a4], R8 ;  /* 0x0001a40801007387 */ /* 0x0005e20000100800 */
[----:B0-----:R-:W-:Y:S01]  /*22fd0*/  FMUL R10, R164, 0.25 ;  /* 0x3e800000a40a7820 */ /* 0x001fe20000400000 */
[----:B-1----:R-:W-:-:S02]  /*22fe0*/  FSEL R0, R6, R165, P1 ;  /* 0x000000a506007208 */ /* 0x002fc40000800000 */
[----:B------:R0:W-:Y:S02]  /*22ff0*/  STL [R1+0x19c], R7 ;  /* 0x00019c0701007387 */ /* 0x0001e40000100800 */
[----:B------:R-:W-:Y:S01]  /*23000*/  FSEL R10, R10, R164, P1 ;  /* 0x000000a40a0a7208 */ /* 0x000fe20000800000 */
[----:B--2---:R-:W-:Y:S01]  /*23010*/  FMUL R8, R161, 0.25 ;  /* 0x3e800000a1087820 */ /* 0x004fe20000400000 */
[----:B------:R1:W-:Y:S01]  /*23020*/  STL [R1+0x198], R0 ;  /* 0x0001980001007387 */ /* 0x0003e20000100800 */
[----:B------:R-:W-:Y:S01]  /*23030*/  FMUL R6, R159, 0.25 ;  /* 0x3e8000009f067820 */ /* 0x000fe20000400000 */
[----:B0-----:R-:W-:Y:S02]  /*23040*/  FMUL R7, R160, 0.25 ;  /* 0x3e800000a0077820 */ /* 0x001fe40000400000 */
[----:B------:R-:W-:Y:S02]  /*23050*/  FSEL R8, R8, R161, P0 ;  /* 0x000000a108087208 */ /* 0x000fe40000000000 */
[----:B-1----:R-:W-:Y:S01]  /*23060*/  FSEL R0, R9, R163, P0 ;  /* 0x000000a309007208 */ /* 0x002fe20000000000 */
[----:B------:R0:W-:Y:S01]  /*23070*/  STL [R1+0x190], R10 ;  /* 0x0001900a01007387 */ /* 0x0001e20000100800 */
[----:B------:R-:W-:-:S03]  /*23080*/  FSEL R7, R7, R160, P1 ;  /* 0x000000a007077208 */ /* 0x000fc60000800000 */
[----:B------:R1:W-:Y:S01]  /*23090*/  STL [R1+0x194], R0 ;  /* 0x0001940001007387 */ /* 0x0003e20000100800 */
[----:B------:R-:W-:-:S03]  /*230a0*/  FMUL R9, R156, 0.25 ;  /* 0x3e8000009c097820 */ /* 0x000fc60000400000 */
[----:B------:R2:W-:Y:S01]  /*230b0*/  STL [R1+0x18c], R8 ;  /* 0x00018c0801007387 */ /* 0x0005e20000100800 */
[----:B0-----:R-:W-:-:S03]  /*230c0*/  FMUL R10, R162, 0.25 ;  /* 0x3e800000a20a7820 */ /* 0x001fc60000400000 */
[----:B------:R-:W3:Y:S01]  /*230d0*/  LDL.LU R161, [R1+0xfc] ;  /* 0x0000fc0001a17983 */ /* 0x000ee20000300800 */
[----:B-1----:R-:W-:-:S03]  /*230e0*/  FSEL R0, R6, R159, P1 ;  /* 0x0000009f06007208 */ /* 0x002fc60000800000 */
[----:B------:R0:W-:Y:S01]  /*230f0*/  STL [R1+0x188], R7 ;  /* 0x0001880701007387 */ /* 0x0001e20000100800 */
[----:B--2---:R-:W-:-:S03]  /*23100*/  FMUL R8, R155, 0.25 ;  /* 0x3e8000009b087820 */ /* 0x004fc60000400000 */
[----:B------:R-:W2:Y:S01]  /*23110*/  LDL.LU R160, [R1+0xf8] ;  /* 0x0000f80001a07983 */ /* 0x000ea20000300800 */
[----:B------:R-:W-:-:S03]  /*23120*/  FSEL R10, R10, R162, P0 ;  /* 0x000000a20a0a7208 */ /* 0x000fc60000000000 */
[----:B------:R1:W-:Y:S01]  /*23130*/  STL [R1+0x180], R0 ;  /* 0x0001800001007387 */ /* 0x0003e20000100800 */
[----:B0-----:R-:W-:-:S03]  /*23140*/  FMUL R7, R154, 0.25 ;  /* 0x3e8000009a077820 */ /* 0x001fc60000400000 */
[----:B------:R-:W4:Y:S01]  /*23150*/  LDL.LU R159, [R1+0xf4] ;  /* 0x0000f400019f7983 */ /* 0x000f220000300800 */
[----:B------:R-:W-:Y:S01]  /*23160*/  FMUL R6, R153, 0.25 ;  /* 0x3e80000099067820 */ /* 0x000fe20000400000 */
[----:B------:R-:W-:Y:S02]  /*23170*/  FSEL R8, R8, R155, P1 ;  /* 0x0000009b08087208 */ /* 0x000fe40000800000 */
[----:B-1----:R-:W-:Y:S01]  /*23180*/  FSEL R0, R9, R156, P0 ;  /* 0x0000009c09007208 */ /* 0x002fe20000000000 */
[----:B------:R-:W-:Y:S01]  /*23190*/  STL [R1+0x184], R10 ;  /* 0x0001840a01007387 */ /* 0x000fe20000100800 */
[----:B------:R-:W-:-:S03]  /*231a0*/  FSEL R7, R7, R154, P1 ;  /* 0x0000009a07077208 */ /* 0x000fc60000800000 */
[----:B------:R0:W-:Y:S04]  /*231b0*/  STL [R1+0x17c], R0 ;  /* 0x00017c0001007387 */ /* 0x0001e80000100800 */
[----:B------:R1:W-:Y:S04]  /*231c0*/  STL [R1+0x178], R8 ;  /* 0x0001780801007387 */ /* 0x0003e80000100800 */
[----:B------:R-:W4:Y:S01]  /*231d0*/  LDL.LU R162, [R1+0xe8] ;  /* 0x0000e80001a27983 */ /* 0x000f220000300800 */
[----:B0-----:R-:W-:-:S03]  /*231e0*/  FSEL R0, R6, R153, P0 ;  /* 0x0000009906007208 */ /* 0x001fc60000000000 */
[----:B------:R0:W-:Y:S04]  /*231f0*/  STL [R1+0x170], R7 ;  /* 0x0001700701007387 */ /* 0x0001e80000100800 */
[----:B------:R-:W4:Y:S04]  /*23200*/  LDL.LU R156, [R1+0xe4] ;  /* 0x0000e400019c7983 */ /* 0x000f280000300800 */
[----:B------:R0:W-:Y:S01]  /*23210*/  STL [R1+0x174], R0 ;  /* 0x0001740001007387 */ /* 0x0001e20000100800 */
[----:B------:R-:W-:-:S03]  /*23220*/  FMUL R10, R152, 0.25 ;  /* 0x3e800000980a7820 */ /* 0x000fc60000400000 */
[----:B------:R-:W4:Y:S01]  /*23230*/  LDL.LU R155, [R1+0xe0] ;  /* 0x0000e000019b7983 */ /* 0x000f220000300800 */
[----:B------:R-:W-:-:S03]  /*23240*/  FMUL R9, R23, 0.25 ;  /* 0x3e80000017097820 */ /* 0x000fc60000400000 */
[----:B------:R-:W4:Y:S01]  /*23250*/  LDL.LU R154, [R1+0xdc] ;  /* 0x0000dc00019a7983 */ /* 0x000f220000300800 */
[----:B-1----:R-:W-:-:S03]  /*23260*/  FMUL R8, R22, 0.25 ;  /* 0x3e80000016087820 */ /* 0x002fc60000400000 */
[----:B------:R-:W4:Y:S01]  /*23270*/  LDL.LU R153, [R1+0xd8] ;  /* 0x0000d80001997983 */ /* 0x000f220000300800 */
[----:B0-----:R-:W-:Y:S01]  /*23280*/  FMUL R7, R21, 0.25 ;  /* 0x3e80000015077820 */ /* 0x001fe20000400000 */
[----:B------:R-:W-:Y:S01]  /*23290*/  FSEL R10, R10, R152, P0 ;  /* 0x000000980a0a7208 */ /* 0x000fe20000000000 */
[----:B------:R-:W-:Y:S01]  /*232a0*/  FMUL R6, R11, 0.25 ;  /* 0x3e8000000b067820 */ /* 0x000fe20000400000 */
[----:B------:R-:W-:Y:S02]  /*232b0*/  FSEL R0, R9, R23, P1 ;  /* 0x0000001709007208 */ /* 0x000fe40000800000 */
[----:B------:R-:W-:Y:S01]  /*232c0*/  FSEL R8, R8, R22, P1 ;  /* 0x0000001608087208 */ /* 0x000fe20000800000 */
[----:B------:R-:W-:Y:S01]  /*232d0*/  STL [R1+0x16c], R10 ;  /* 0x00016c0a01007387 */ /* 0x000fe20000100800 */
[----:B------:R-:W-:-:S03]  /*232e0*/  FSEL R7, R7, R21, P0 ;  /* 0x0000001507077208 */ /* 0x000fc60000000000 */
[----:B------:R0:W-:Y:S04]  /*232f0*/  STL [R1+0x168], R0 ;  /* 0x0001680001007387 */ /* 0x0001e80000100800 */
[----:B------:R-:W-:Y:S04]  /*23300*/  STL [R1+0x160], R8 ;  /* 0x0001600801007387 */ /* 0x000fe80000100800 */
[----:B------:R-:W4:Y:S01]  /*23310*/  LDL.LU R152, [R1+0xd4] ;  /* 0x0000d40001987983 */ /* 0x000f220000300800 */
[----:B0-----:R-:W-:-:S03]  /*23320*/  FSEL R0, R6, R11, P0 ;  /* 0x0000000b06007208 */ /* 0x001fc60000000000 */
[----:B------:R0:W-:Y:S04]  /*23330*/  STL [R1+0x164], R7 ;  /* 0x0001640701007387 */ /* 0x0001e80000100800 */
[----:B------:R-:W4:Y:S04]  /*23340*/  LDL.LU R23, [R1+0xd0] ;  /* 0x0000d00001177983 */ /* 0x000f280000300800 */
[----:B------:R1:W-:Y:S04]  /*23350*/  STL [R1+0x15c], R0 ;  /* 0x00015c0001007387 */ /* 0x0003e80000100800 */
[----:B------:R-:W4:Y:S04]  /*23360*/  LDL.LU R22, [R1+0xcc] ;  /* 0x0000cc0001167983 */ /* 0x000f280000300800 */
[----:B------:R-:W4:Y:S04]  /*23370*/  LDL.LU R21, [R1+0xc8] ;  /* 0x0000c80001157983 */ /* 0x000f280000300800 */
[----:B------:R-:W4:Y:S01]  /*23380*/  LDL.LU R11, [R1+0xc4] ;  /* 0x0000c400010b7983 */ /* 0x000f220000300800 */
[----:B0-----:R-:W-:Y:S01]  /*23390*/  FMUL R7, R158, 0.25 ;  /* 0x3e8000009e077820 */ /* 0x001fe20000400000 */
[----:B------:R-:W-:-:S04]  /*233a0*/  FMUL R6, R157, 0.25 ;  /* 0x3e8000009d067820 */ /* 0x000fc80000400000 */
[----:B------:R-:W-:Y:S01]  /*233b0*/  FSEL R7, R7, R158, P0 ;  /* 0x0000009e07077208 */ /* 0x000fe20000000000 */
[----:B---3--:R-:W-:Y:S01]  /*233c0*/  FMUL R10, R161, 0.25 ;  /* 0x3e800000a10a7820 */ /* 0x008fe20000400000 */
[----:B--2---:R-:W-:-:S04]  /*233d0*/  FMUL R9, R160, 0.25 ;  /* 0x3e800000a0097820 */ /* 0x004fc80000400000 */
[----:B------:R-:W-:Y:S02]  /*233e0*/  FSEL R10, R10, R161, P1 ;  /* 0x000000a10a0a7208 */ /* 0x000fe40000800000 */
[----:B-1----:R-:W-:Y:S01]  /*233f0*/  FSEL R0, R9, R160, P1 ;  /* 0x000000a009007208 */ /* 0x002fe20000800000 */
[----:B----4-:R-:W-:Y:S02]  /*23400*/  FMUL R8, R159, 0.25 ;  /* 0x3e8000009f087820 */ /* 0x010fe40000400000 */
[----:B------:R-:W-:Y:S03]  /*23410*/  STL [R1+0x158], R10 ;  /* 0x0001580a01007387 */ /* 0x000fe60000100800 */
[----:B------:R-:W-:Y:S01]  /*23420*/  FSEL R8, R8, R159, P0 ;  /* 0x0000009f08087208 */ /* 0x000fe20000000000 */
[----:B------:R0:W-:Y:S04]  /*23430*/  STL [R1+0x150], R0 ;  /* 0x0001500001007387 */ /* 0x0001e80000100800 */
[----:B------:R1:W-:Y:S04]  /*23440*/  STL [R1+0x154], R8 ;  /* 0x0001540801007387 */ /* 0x0003e80000100800 */
[----:B------:R-:W2:Y:S01]  /*23450*/  LDL.LU R161, [R1+0xc0] ;  /* 0x0000c00001a17983 */ /* 0x000ea20000300800 */
[----:B0-----:R-:W-:-:S03]  /*23460*/  FSEL R0, R6, R157, P1 ;  /* 0x0000009d06007208 */ /* 0x001fc60000800000 */
[----:B------:R-:W-:Y:S01]  /*23470*/  STL [R1+0x14c], R7 ;  /* 0x00014c0701007387 */ /* 0x000fe20000100800 */
[----:B------:R-:W-:-:S03]  /*23480*/  FMUL R10, R162, 0.25 ;  /* 0x3e800000a20a7820 */ /* 0x000fc60000400000 */
[----:B------:R-:W3:Y:S04]  /*23490*/  LDL.LU R160, [R1+0xbc] ;  /* 0x0000bc0001a07983 */ /* 0x000ee80000300800 */
[----:B------:R0:W-:Y:S01]  /*234a0*/  STL [R1+0x148], R0 ;  /* 0x0001480001007387 */ /* 0x0001e20000100800 */
[----:B------:R-:W-:Y:S01]  /*234b0*/  FMUL R9, R156, 0.25 ;  /* 0x3e8000009c097820 */ /* 0x000fe20000400000 */
[----:B------:R-:W-:Y:S02]  /*234c0*/  FSEL R10, R10, R162, P1 ;  /* 0x000000a20a0a7208 */ /* 0x000fe40000800000 */
[----:B------:R-:W4:Y:S04]  /*234d0*/  LDL.LU R159, [R1+0xb8] ;  /* 0x0000b800019f7983 */ /* 0x000f280000300800 */
[----:B------:R-:W4:Y:S01]  /*234e0*/  LDL.LU R158, [R1+0xb4] ;  /* 0x0000b400019e7983 */ /* 0x000f220000300800 */
[----:B-1----:R-:W-:Y:S01]  /*234f0*/  FMUL R8, R155, 0.25 ;  /* 0x3e8000009b087820 */ /* 0x002fe20000400000 */
[----:B0-----:R-:W-:-:S02]  /*23500*/  FSEL R0, R9, R156, P0 ;  /* 0x0000009c09007208 */ /* 0x001fc40000000000 */
[----:B------:R-:W4:Y:S01]  /*23510*/  LDL.LU R157, [R1+0xb0] ;  /* 0x0000b000019d7983 */ /* 0x000f220000300800 */
[----:B------:R-:W-:Y:S01]  /*23520*/  FMUL R7, R154, 0.25 ;  /* 0x3e8000009a077820 */ /* 0x000fe20000400000 */
[----:B------:R-:W-:Y:S01]  /*23530*/  FSEL R8, R8, R155, P0 ;  /* 0x0000009b08087208 */ /* 0x000fe20000000000 */
[----:B------:R-:W-:Y:S01]  /*23540*/  FMUL R6, R153, 0.25 ;  /* 0x3e80000099067820 */ /* 0x000fe20000400000 */
[----:B------:R-:W-:Y:S02]  /*23550*/  STL [R1+0x140], R10 ;  /* 0x0001400a01007387 */ /* 0x000fe40000100800 */
[----:B------:R-:W-:Y:S02]  /*23560*/  FSEL R7, R7, R154, P1 ;  /* 0x0000009a07077208 */ /* 0x000fe40000800000 */
        /* <DEDUP_REMOVED lines=13> */
[----:B------:R-:W-:Y:S01]  /*23640*/  FSEL R10, R10, R152, P0 ;  /* 0x000000980a0a7208 */ /* 0x000fe20000000000 */
[----:B0-----:R-:W-:Y:S01]  /*23650*/  FMUL R7, R21, 0.25 ;  /* 0x3e80000015077820 */ /* 0x001fe20000400000 */
[----:B------:R-:W-:Y:S02]  /*23660*/  FSEL R0, R9, R23, P0 ;  /* 0x0000001709007208 */ /* 0x000fe40000000000 */
[----:B------:R-:W-:Y:S01]  /*23670*/  FSEL R8, R8, R22, P1 ;  /* 0x0000001608087208 */ /* 0x000fe20000800000 */
[----:B------:R-:W-:Y:S01]  /*23680*/  FMUL R6, R11, 0.25 ;  /* 0x3e8000000b067820 */ /* 0x000fe20000400000 */
[----:B------:R-:W-:Y:S01]  /*23690*/  STL [R1+0x134], R10 ;  /* 0x0001340a01007387 */ /* 0x000fe20000100800 */
[----:B------:R-:W-:-:S03]  /*236a0*/  FSEL R7, R7, R21, P1 ;  /* 0x0000001507077208 */ /* 0x000fc60000800000 */
[----:B------:R0:W-:Y:S04]  /*236b0*/  STL [R1+0x12c], R0 ;  /* 0x00012c0001007387 */ /* 0x0001e80000100800 */
[----:B------:R-:W-:Y:S04]  /*236c0*/  STL [R1+0x128], R8 ;  /* 0x0001280801007387 */ /* 0x000fe80000100800 */
[----:B------:R-:W4:Y:S01]  /*236d0*/  LDL.LU R152, [R1+0x98] ;  /* 0x0000980001987983 */ /* 0x000f220000300800 */
[----:B0-----:R-:W-:-:S03]  /*236e0*/  FSEL R0, R6, R11, P0 ;  /* 0x0000000b06007208 */ /* 0x001fc60000000000 */
[----:B------:R-:W-:Y:S04]  /*236f0*/  STL [R1+0x120], R7 ;  /* 0x0001200701007387 */ /* 0x000fe80000100800 */
[----:B------:R-:W4:Y:S04]  /*23700*/  LDL.LU R23, [R1+0x94] ;  /* 0x0000940001177983 */ /* 0x000f280000300800 */
[----:B------:R0:W-:Y:S04]  /*23710*/  STL [R1+0x124], R0 ;  /* 0x0001240001007387 */ /* 0x0001e80000100800 */
[----:B------:R-:W4:Y:S04]  /*23720*/  LDL.LU R22, [R1+0x90] ;  /* 0x0000900001167983 */ /* 0x000f280000300800 */
[----:B------:R-:W4:Y:S04]  /*23730*/  LDL.LU R21, [R1+0x8c] ;  /* 0x00008c0001157983 */ /* 0x000f280000300800 */
[----:B------:R-:W4:Y:S01]  /*23740*/  LDL.LU R11, [R1+0x88] ;  /* 0x00008800010b7983 */ /* 0x000f220000300800 */
[----:B--2---:R-:W-:Y:S01]  /*23750*/  FMUL R10, R161, 0.25 ;  /* 0x3e800000a10a7820 */ /* 0x004fe20000400000 */
[----:B---3--:R-:W-:-:S04]  /*23760*/  FMUL R9, R160, 0.25 ;  /* 0x3e800000a0097820 */ /* 0x008fc80000400000 */
[----:B------:R-:W-:Y:S02]  /*23770*/  FSEL R10, R10, R161, P0 ;  /* 0x000000a10a0a7208 */ /* 0x000fe40000000000 */
[----:B0-----:R-:W-:Y:S01]  /*23780*/  FSEL R0, R9, R160, P1 ;  /* 0x000000a009007208 */ /* 0x001fe20000800000 */
[----:B----4-:R-:W-:Y:S01]  /*23790*/  FMUL R8, R159, 0.25 ;  /* 0x3e8000009f087820 */ /* 0x010fe20000400000 */
[----:B------:R-:W-:-:S04]  /*237a0*/  FMUL R7, R158, 0.25 ;  /* 0x3e8000009e077820 */ /* 0x000fc80000400000 */
[----:B------:R-:W-:Y:S01]  /*237b0*/  FSEL R8, R8, R159, P1 ;  /* 0x0000009f08087208 */ /* 0x000fe20000800000 */
[----:B------:R-:W-:Y:S01]  /*237c0*/  FMUL R6, R157, 0.25 ;  /* 0x3e8000009d067820 */ /* 0x000fe20000400000 */
[----:B------:R-:W-:Y:S01]  /*237d0*/  STL [R1+0x11c], R10 ;  /* 0x00011c0a01007387 */ /* 0x000fe20000100800 */
[----:B------:R-:W-:-:S03]  /*237e0*/  FSEL R7, R7, R158, P0 ;  /* 0x0000009e07077208 */ /* 0x000fc60000000000 */
        /* <DEDUP_REMOVED lines=24> */
[----:B------:R-:W-:Y:S04]  /*23970*/  STL [R1+0xfc], R7 ;  /* 0x0000fc0701007387 */ /* 0x000fe80000100800 */
[----:B------:R-:W4:Y:S04]  /*23980*/  LDL.LU R155, [R1+0x6c] ;  /* 0x00006c00019b7983 */ /* 0x000f280000300800 */
[----:B------:R0:W-:Y:S01]  /*23990*/  STL [R1+0xf8], R0 ;  /* 0x0000f80001007387 */ /* 0x0001e20000100800 */
[----:B------:R-:W-:-:S03]  /*239a0*/  FMUL R10, R152, 0.25 ;  /* 0x3e800000980a7820 */ /* 0x000fc60000400000 */
[----:B------:R-:W4:Y:S01]  /*239b0*/  LDL.LU R154, [R1+0x68] ;  /* 0x00006800019a7983 */ /* 0x000f220000300800 */
[----:B------:R-:W-:-:S03]  /*239c0*/  FMUL R9, R23, 0.25 ;  /* 0x3e80000017097820 */ /* 0x000fc60000400000 */
[----:B------:R-:W4:Y:S01]  /*239d0*/  LDL.LU R153, [R1+0x64] ;  /* 0x0000640001997983 */ /* 0x000f220000300800 */
[----:B-1----:R-:W-:Y:S01]  /*239e0*/  FMUL R8, R22, 0.25 ;  /* 0x3e80000016087820 */ /* 0x002fe20000400000 */
[----:B------:R-:W-:Y:S02]  /*239f0*/  FSEL R10, R10, R152, P1 ;  /* 0x000000980a0a7208 */ /* 0x000fe40000800000 */
[----:B------:R-:W4:Y:S01]  /*23a00*/  LDL.LU R163, [R1+0x60] ;  /* 0x0000600001a37983 */ /* 0x000f220000300800 */
[----:B0-----:R-:W-:Y:S01]  /*23a10*/  FSEL R0, R9, R23, P0 ;  /* 0x0000001709007208 */ /* 0x001fe20000000000 */
[----:B------:R-:W-:Y:S01]  /*23a20*/  FMUL R7, R21, 0.25 ;  /* 0x3e80000015077820 */ /* 0x000fe20000400000 */
[----:B------:R-:W-:Y:S01]  /*23a30*/  FSEL R8, R8, R22, P0 ;  /* 0x0000001608087208 */ /* 0x000fe20000000000 */
[----:B------:R-:W-:Y:S01]  /*23a40*/  FMUL R6, R11, 0.25 ;  /* 0x3e8000000b067820 */ /* 0x000fe20000400000 */
[----:B------:R-:W-:Y:S02]  /*23a50*/  STL [R1+0xf0], R10 ;  /* 0x0000f00a01007387 */ /* 0x000fe40000100800 */
[----:B------:R-:W-:-:S02]  /*23a60*/  FSEL R7, R7, R21, P1 ;  /* 0x0000001507077208 */ /* 0x000fc40000800000 */
[----:B------:R0:W-:Y:S04]  /*23a70*/  STL [R1+0xf4], R0 ;  /* 0x0000f40001007387 */ /* 0x0001e80000100800 */
[----:B------:R4:W-:Y:S04]  /*23a80*/  STL [R1+0xec], R8 ;  /* 0x0000ec0801007387 */ /* 0x0009e80000100800 */
        /* <DEDUP_REMOVED lines=10> */
[----:B------:R-:W-:Y:S01]  /*23b30*/  FSEL R10, R10, R161, P0 ;  /* 0x000000a10a0a7208 */ /* 0x000fe20000000000 */
[----:B----4-:R-:W-:Y:S01]  /*23b40*/  FMUL R8, R159, 0.25 ;  /* 0x3e8000009f087820 */ /* 0x010fe20000400000 */
[----:B0-----:R-:W-:Y:S01]  /*23b50*/  FSEL R0, R9, R160, P0 ;  /* 0x000000a009007208 */ /* 0x001fe20000000000 */
[----:B------:R-:W-:-:S03]  /*23b60*/  FMUL R7, R158, 0.25 ;  /* 0x3e8000009e077820 */ /* 0x000fc60000400000 */
[----:B------:R-:W-:Y:S01]  /*23b70*/  FSEL R8, R8, R159, P1 ;  /* 0x0000009f08087208 */ /* 0x000fe20000800000 */
[----:B------:R-:W-:Y:S01]  /*23b80*/  FMUL R6, R157, 0.25 ;  /* 0x3e8000009d067820 */ /* 0x000fe20000400000 */
[----:B------:R-:W-:Y:S01]  /*23b90*/  FSEL R7, R7, R158, P1 ;  /* 0x0000009e07077208 */ /* 0x000fe20000800000 */
[----:B------:R-:W-:Y:S04]  /*23ba0*/  STL [R1+0xe4], R10 ;  /* 0x0000e40a01007387 */ /* 0x000fe80000100800 */
[----:B------:R0:W-:Y:S04]  /*23bb0*/  STL [R1+0xdc], R0 ;  /* 0x0000dc0001007387 */ /* 0x0001e80000100800 */
[----:B------:R1:W-:Y:S04]  /*23bc0*/  STL [R1+0xd8], R8 ;  /* 0x0000d80801007387 */ /* 0x0003e80000100800 */
[----:B------:R-:W2:Y:S01]  /*23bd0*/  LDL.LU R162, [R1+0x48] ;  /* 0x0000480001a27983 */ /* 0x000ea20000300800 */
[----:B0-----:R-:W-:Y:S01]  /*23be0*/  FSEL R0, R6, R157, P0 ;  /* 0x0000009d06007208 */ /* 0x001fe20000000000 */
[----:B------:R-:W-:-:S02]  /*23bf0*/  FMUL R10, R156, 0.25 ;  /* 0x3e8000009c0a7820 */ /* 0x000fc40000400000 */
[----:B------:R-:W-:Y:S04]  /*23c00*/  STL [R1+0xd0], R7 ;  /* 0x0000d00701007387 */ /* 0x000fe80000100800 */
[----:B------:R-:W3:Y:S01]  /*23c10*/  LDL.LU R161, [R1+0x44] ;  /* 0x0000440001a17983 */ /* 0x000ee20000300800 */
[----:B------:R-:W-:-:S03]  /*23c20*/  FMUL R9, R155, 0.25 ;  /* 0x3e8000009b097820 */ /* 0x000fc60000400000 */
[----:B------:R0:W-:Y:S04]  /*23c30*/  STL [R1+0xd4], R0 ;  /* 0x0000d40001007387 */ /* 0x0001e80000100800 */
[----:B------:R-:W4:Y:S01]  /*23c40*/  LDL.LU R160, [R1+0x40] ;  /* 0x0000400001a07983 */ /* 0x000f220000300800 */
[----:B-1----:R-:W-:-:S03]  /*23c50*/  FMUL R8, R154, 0.25 ;  /* 0x3e8000009a087820 */ /* 0x002fc60000400000 */
[----:B------:R-:W4:Y:S01]  /*23c60*/  LDL.LU R159, [R1+0x3c] ;  /* 0x00003c00019f7983 */ /* 0x000f220000300800 */
[----:B0-----:R-:W-:Y:S01]  /*23c70*/  FSEL R0, R10, R156, P0 ;  /* 0x0000009c0a007208 */ /* 0x001fe20000000000 */
[----:B------:R-:W-:Y:S01]  /*23c80*/  FMUL R7, R153, 0.25 ;  /* 0x3e80000099077820 */ /* 0x000fe20000400000 */
[----:B------:R-:W-:Y:S01]  /*23c90*/  FSEL R9, R9, R155, P1 ;  /* 0x0000009b09097208 */ /* 0x000fe20000800000 */
[----:B------:R-:W4:Y:S01]  /*23ca0*/  LDL.LU R158, [R1+0x38] ;  /* 0x00003800019e7983 */ /* 0x000f220000300800 */
[----:B------:R-:W-:-:S03]  /*23cb0*/  FSEL R8, R8, R154, P1 ;  /* 0x0000009a08087208 */ /* 0x000fc60000800000 */
[----:B------:R0:W-:Y:S04]  /*23cc0*/  STL [R1+0xcc], R0 ;  /* 0x0000cc0001007387 */ /* 0x0001e80000100800 */
[----:B------:R1:W-:Y:S04]  /*23cd0*/  STL [R1+0xc8], R9 ;  /* 0x0000c80901007387 */ /* 0x0003e80000100800 */
[----:B------:R-:W4:Y:S01]  /*23ce0*/  LDL.LU R157, [R1+0x34] ;  /* 0x00003400019d7983 */ /* 0x000f220000300800 */
[----:B0-----:R-:W-:-:S03]  /*23cf0*/  FSEL R0, R7, R153, P0 ;  /* 0x0000009907007208 */ /* 0x001fc60000000000 */
[----:B------:R-:W-:Y:S01]  /*23d00*/  STL [R1+0xc0], R8 ;  /* 0x0000c00801007387 */ /* 0x000fe20000100800 */
[----:B------:R-:W-:-:S03]  /*23d10*/  FMUL R6, R163, 0.25 ;  /* 0x3e800000a3067820 */ /* 0x000fc60000400000 */
[----:B------:R-:W4:Y:S04]  /*23d20*/  LDL.LU R156, [R1+0x30] ;  /* 0x00003000019c7983 */ /* 0x000f280000300800 */
[----:B------:R0:W-:Y:S04]  /*23d30*/  STL [R1+0xc4], R0 ;  /* 0x0000c40001007387 */ /* 0x0001e80000100800 */
[----:B------:R-:W4:Y:S01]  /*23d40*/  LDL.LU R155, [R1+0x2c] ;  /* 0x00002c00019b7983 */ /* 0x000f220000300800 */
[----:B------:R-:W-:Y:S01]  /*23d50*/  FMUL R10, R152, 0.25 ;  /* 0x3e800000980a7820 */ /* 0x000fe20000400000 */
[----:B-1----:R-:W-:-:S02]  /*23d60*/  FMUL R9, R23, 0.25 ;  /* 0x3e80000017097820 */ /* 0x002fc40000400000 */
[----:B------:R-:W4:Y:S01]  /*23d70*/  LDL.LU R154, [R1+0x28] ;  /* 0x00002800019a7983 */ /* 0x000f220000300800 */
[----:B0-----:R-:W-:-:S03]  /*23d80*/  FSEL R0, R6, R163, P0 ;  /* 0x000000a306007208 */ /* 0x001fc60000000000 */
[----:B------:R-:W4:Y:S01]  /*23d90*/  LDL.LU R153, [R1+0x24] ;  /* 0x0000240001997983 */ /* 0x000f220000300800 */
[----:B------:R-:W-:Y:S01]  /*23da0*/  FMUL R8, R22, 0.25 ;  /* 0x3e80000016087820 */ /* 0x000fe20000400000 */
[----:B------:R-:W-:Y:S02]  /*23db0*/  FSEL R10, R10, R152, P1 ;  /* 0x000000980a0a7208 */ /* 0x000fe40000800000 */
[----:B------:R0:W-:Y:S01]  /*23dc0*/  STL [R1+0xbc], R0 ;  /* 0x0000bc0001007387 */ /* 0x0001e20000100800 */
[----:B------:R-:W-:Y:S01]  /*23dd0*/  FMUL R7, R21, 0.25 ;  /* 0x3e80000015077820 */ /* 0x000fe20000400000 */
[----:B------:R-:W-:Y:S01]  /*23de0*/  FSEL R8, R8, R22, P0 ;  /* 0x0000001608087208 */ /* 0x000fe20000000000 */
[----:B------:R-:W-:Y:S01]  /*23df0*/  FMUL R6, R11, 0.25 ;  /* 0x3e8000000b067820 */ /* 0x000fe20000400000 */
[----:B------:R-:W-:Y:S01]  /*23e00*/  STL [R1+0xb8], R10 ;  /* 0x0000b80a01007387 */ /* 0x000fe20000100800 */
[----:B0-----:R-:W-:Y:S02]  /*23e10*/  FSEL R0, R9, R23, P1 ;  /* 0x0000001709007208 */ /* 0x001fe40000800000 */
        /* <DEDUP_REMOVED lines=11> */
[----:B--2---:R-:W-:-:S05]  /*23ed0*/  FMUL R10, R162, 0.25 ;  /* 0x3e800000a20a7820 */ /* 0x004fca0000400000 */
[----:B------:R-:W-:Y:S01]  /*23ee0*/  FSEL R10, R10, R162, P1 ;  /* 0x000000a20a0a7208 */ /* 0x000fe20000800000 */
[----:B---3--:R-:W-:-:S04]  /*23ef0*/  FMUL R9, R161, 0.25 ;  /* 0x3e800000a1097820 */ /* 0x008fc80000400000 */
[----:B------:R-:W-:Y:S01]  /*23f00*/  STL [R1+0xa0], R10 ;  /* 0x0000a00a01007387 */ /* 0x000fe20000100800 */
[----:B0-----:R-:W-:Y:S01]  /*23f10*/  FSEL R0, R9, R161, P0 ;  /* 0x000000a109007208 */ /* 0x001fe20000000000 */
[----:B----4-:R-:W-:Y:S01]  /*23f20*/  FMUL R8, R160, 0.25 ;  /* 0x3e800000a0087820 */ /* 0x010fe20000400000 */
[----:B------:R-:W-:-:S04]  /*23f30*/  FMUL R7, R159, 0.25 ;  /* 0x3e8000009f077820 */ /* 0x000fc80000400000 */
[----:B------:R-:W-:Y:S01]  /*23f40*/  FSEL R8, R8, R160, P0 ;  /* 0x000000a008087208 */ /* 0x000fe20000000000 */
[----:B------:R-:W-:Y:S01]  /*23f50*/  FMUL R6, R158, 0.25 ;  /* 0x3e8000009e067820 */ /* 0x000fe20000400000 */
[----:B------:R-:W-:Y:S01]  /*23f60*/  FSEL R7, R7, R159, P1 ;  /* 0x0000009f07077208 */ /* 0x000fe20000800000 */
[----:B------:R0:W-:Y:S04]  /*23f70*/  STL [R1+0xa4], R0 ;  /* 0x0000a40001007387 */ /* 0x0001e80000100800 */
[----:B------:R1:W-:Y:S01]  /*23f80*/  STL [R1+0x9c], R8 ;  /* 0x00009c0801007387 */ /* 0x0003e20000100800 */
[----:B0-----:R-:W-:Y:S01]  /*23f90*/  FSEL R0, R6, R158, P1 ;  /* 0x0000009e06007208 */ /* 0x001fe20000800000 */
[----:B------:R-:W-:Y:S02]  /*23fa0*/  FMUL R10, R157, 0.25 ;  /* 0x3e8000009d0a7820 */ /* 0x000fe40000400000 */
[----:B------:R-:W-:Y:S01]  /*23fb0*/  STL [R1+0x98], R7 ;  /* 0x0000980701007387 */ /* 0x000fe20000100800 */
[----:B------:R-:W-:-:S03]  /*23fc0*/  FMUL R9, R156, 0.25 ;  /* 0x3e8000009c097820 */ /* 0x000fc60000400000 */
[----:B------:R0:W-:Y:S02]  /*23fd0*/  STL [R1+0x90], R0 ;  /* 0x0000900001007387 */ /* 0x0001e40000100800 */
[----:B------:R-:W-:Y:S01]  /*23fe0*/  FSEL R9, R9, R156, P0 ;  /* 0x0000009c09097208 */ /* 0x000fe20000000000 */
[----:B-1----:R-:W-:Y:S01]  /*23ff0*/  FMUL R8, R155, 0.25 ;  /* 0x3e8000009b087820 */ /* 0x002fe20000400000 */
[----:B0-----:R-:W-:Y:S01]  /*24000*/  FSEL R0, R10, R157, P0 ;  /* 0x0000009d0a007208 */ /* 0x001fe20000000000 */
[----:B------:R-:W-:-:S03]  /*24010*/  FMUL R7, R154, 0.25 ;  /* 0x3e8000009a077820 */ /* 0x000fc60000400000 */
[----:B------:R-:W-:Y:S01]  /*24020*/  FSEL R8, R8, R155, P1 ;  /* 0x0000009b08087208 */ /* 0x000fe20000800000 */
[----:B------:R0:W-:Y:S04]  /*24030*/  STL [R1+0x94], R0 ;  /* 0x0000940001007387 */ /* 0x0001e80000100800 */
[----:B------:R-:W-:Y:S04]  /*24040*/  STL [R1+0x8c], R9 ;  /* 0x00008c0901007387 */ /* 0x000fe80000100800 */
[----:B------:R-:W2:Y:S01]  /*24050*/  LDL.LU R166, [R1+0xc] ;  /* 0x00000c0001a67983 */ /* 0x000ea20000300800 */
[----:B0-----:R-:W-:-:S03]  /*24060*/  FSEL R0, R7, R154, P1 ;  /* 0x0000009a07007208 */ /* 0x001fc60000800000 */
[----:B------:R-:W-:Y:S01]  /*24070*/  STL [R1+0x88], R8 ;  /* 0x0000880801007387 */ /* 0x000fe20000100800 */
[----:B------:R-:W-:-:S03]  /*24080*/  FMUL R6, R153, 0.25 ;  /* 0x3e80000099067820 */ /* 0x000fc60000400000 */
[----:B------:R-:W3:Y:S04]  /*24090*/  LDL.LU R165, [R1+0x4] ;  /* 0x0000040001a57983 */ /* 0x000ee80000300800 */
[----:B------:R0:W-:Y:S04]  /*240a0*/  STL [R1+0x80], R0 ;  /* 0x0000800001007387 */ /* 0x0001e80000100800 */
[----:B------:R-:W4:Y:S04]  /*240b0*/  LDL.LU R164, [R1+0x3fc] ;  /* 0x0003fc0001a47983 */ /* 0x000f280000300800 */
[----:B------:R-:W4:Y:S01]  /*240c0*/  LDL.LU R163, [R1+0x3f8] ;  /* 0x0003f80001a37983 */ /* 0x000f220000300800 */
[----:B------:R-:W-:Y:S01]  /*240d0*/  FMUL R10, R152, 0.25 ;  /* 0x3e800000980a7820 */ /* 0x000fe20000400000 */
[----:B0-----:R-:W-:-:S02]  /*240e0*/  FSEL R0, R6, R153, P0 ;  /* 0x0000009906007208 */ /* 0x001fc40000000000 */
[----:B------:R-:W4:Y:S01]  /*240f0*/  LDL.LU R162, [R1+0x3f4] ;  /* 0x0003f40001a27983 */ /* 0x000f220000300800 */
[----:B------:R-:W-:-:S03]  /*24100*/  FMUL R9, R23, 0.25 ;  /* 0x3e80000017097820 */ /* 0x000fc60000400000 */
[----:B------:R-:W4:Y:S04]  /*24110*/  LDL.LU R161, [R1+0x3f0] ;  /* 0x0003f00001a17983 */ /* 0x000f280000300800 */
[----:B------:R-:W4:Y:S01]  /*24120*/  LDL.LU R160, [R1+0x3ec] ;  /* 0x0003ec0001a07983 */ /* 0x000f220000300800 */
[----:B------:R-:W-:-:S03]  /*24130*/  FMUL R8, R22, 0.25 ;  /* 0x3e80000016087820 */ /* 0x000fc60000400000 */
[----:B------:R0:W-:Y:S01]  /*24140*/  STL [R1+0x84], R0 ;  /* 0x0000840001007387 */ /* 0x0001e20000100800 */
[----:B------:R-:W-:Y:S01]  /*24150*/  FSEL R9, R9, R23, P1 ;  /* 0x0000001709097208 */ /* 0x000fe20000800000 */
[----:B------:R-:W-:Y:S02]  /*24160*/  FMUL R7, R21, 0.25 ;  /* 0x3e80000015077820 */ /* 0x000fe40000400000 */
[----:B------:R-:W4:Y:S01]  /*24170*/  LDL.LU R159, [R1+0x3e8] ;  /* 0x0003e800019f7983 */ /* 0x000f220000300800 */
[----:B------:R-:W-:-:S03]  /*24180*/  FSEL R8, R8, R22, P1 ;  /* 0x0000001608087208 */ /* 0x000fc60000800000 */
[----:B------:R-:W4:Y:S01]  /*24190*/  LDL.LU R158, [R1+0x3e4] ;  /* 0x0003e400019e7983 */ /* 0x000f220000300800 */
[----:B0-----:R-:W-:-:S03]  /*241a0*/  FSEL R0, R10, R152, P0 ;  /* 0x000000980a007208 */ /* 0x001fc60000000000 */
[----:B------:R-:W4:Y:S04]  /*241b0*/  LDL.LU R157, [R1+0x3e0] ;  /* 0x0003e000019d7983 */ /* 0x000f280000300800 */
[----:B------:R0:W-:Y:S04]  /*241c0*/  STL [R1+0x7c], R0 ;  /* 0x00007c0001007387 */ /* 0x0001e80000100800 */
[----:B------:R-:W-:Y:S04]  /*241d0*/  STL [R1+0x78], R9 ;  /* 0x0000780901007387 */ /* 0x000fe80000100800 */
[----:B------:R-:W4:Y:S01]  /*241e0*/  LDL.LU R156, [R1+0x3dc] ;  /* 0x0003dc00019c7983 */ /* 0x000f220000300800 */
[----:B0-----:R-:W-:-:S03]  /*241f0*/  FSEL R0, R7, R21, P0 ;  /* 0x0000001507007208 */ /* 0x001fc60000000000 */
[----:B------:R-:W-:Y:S04]  /*24200*/  STL [R1+0x70], R8 ;  /* 0x0000700801007387 */ /* 0x000fe80000100800 */
[----:B------:R-:W4:Y:S04]  /*24210*/  LDL.LU R155, [R1+0x3d8] ;  /* 0x0003d800019b7983 */ /* 0x000f280000300800 */
[----:B------:R0:W-:Y:S04]  /*24220*/  STL [R1+0x74], R0 ;  /* 0x0000740001007387 */ /* 0x0001e80000100800 */
[----:B------:R-:W4:Y:S01]  /*24230*/  LDL.LU R154, [R1+0x3d4] ;  /* 0x0003d400019a7983 */ /* 0x000f220000300800 */
[----:B------:R-:W-:-:S03]  /*24240*/  FMUL R6, R11, 0.25 ;  /* 0x3e8000000b067820 */ /* 0x000fc60000400000 */
[----:B------:R-:W4:Y:S04]  /*24250*/  LDL.LU R153, [R1+0x3d0] ;  /* 0x0003d00001997983 */ /* 0x000f280000300800 */
[----:B------:R-:W4:Y:S01]  /*24260*/  LDL.LU R152, [R1+0x3cc] ;  /* 0x0003cc0001987983 */ /* 0x000f220000300800 */
[----:B0-----:R-:W-:-:S03]  /*24270*/  FSEL R0, R6, R11, P0 ;  /* 0x0000000b06007208 */ /* 0x001fc60000000000 */
[----:B------:R-:W4:Y:S04]  /*24280*/  LDL.LU R23, [R1+0x3c8] ;  /* 0x0003c80001177983 */ /* 0x000f280000300800 */
        /* <DEDUP_REMOVED lines=8> */
[----:B0-----:R-:W-:-:S03]  /*24310*/  FSEL R0, R9, R165, P0 ;  /* 0x000000a509007208 */ /* 0x001fc60000000000 */
[----:B------:R0:W-:Y:S01]  /*24320*/  STL [R1+0x54], R10 ;  /* 0x0000540a01007387 */ /* 0x0001e20000100800 */
[----:B----4-:R-:W-:Y:S01]  /*24330*/  FMUL R8, R164, 0.25 ;  /* 0x3e800000a4087820 */ /* 0x010fe20000400000 */
[----:B------:R-:W-:Y:S01]  /*24340*/  FMUL R7, R163, 0.25 ;  /* 0x3e800000a3077820 */ /* 0x000fe20000400000 */
[----:B------:R-:W-:-:S04]  /*24350*/  FMUL R6, R162, 0.25 ;  /* 0x3e800000a2067820 */ /* 0x000fc80000400000 */
[----:B------:R-:W-:Y:S01]  /*24360*/  FSEL R7, R7, R163, P3 ;  /* 0x000000a307077208 */ /* 0x000fe20001800000 */
[----:B------:R1:W-:Y:S01]  /*24370*/  STL [R1+0x58], R0 ;  /* 0x0000580001007387 */ /* 0x0003e20000100800 */
[----:B0-----:R-:W-:Y:S01]  /*24380*/  FMUL R10, R161, 0.25 ;  /* 0x3e800000a10a7820 */ /* 0x001fe20000400000 */
[----:B------:R-:W-:Y:S01]  /*24390*/  FSEL R112, R8, R164, P3 ;  /* 0x000000a408707208 */ /* 0x000fe20001800000 */
[----:B------:R-:W-:Y:S01]  /*243a0*/  FMUL R9, R160, 0.25 ;  /* 0x3e800000a0097820 */ /* 0x000fe20000400000 */
[----:B-1----:R-:W-:Y:S01]  /*243b0*/  FSEL R0, R6, R162, P2 ;  /* 0x000000a206007208 */ /* 0x002fe20001000000 */
[----:B------:R0:W-:Y:S01]  /*243c0*/  STL [R1+0x60], R7 ;  /* 0x0000600701007387 */ /* 0x0001e20000100800 */
[----:B------:R-:W-:Y:S01]  /*243d0*/  FSEL R10, R10, R161, P2 ;  /* 0x000000a10a0a7208 */ /* 0x000fe20001000000 */
[----:B------:R-:W-:Y:S02]  /*243e0*/  FMUL R8, R159, 0.25 ;  /* 0x3e8000009f087820 */ /* 0x000fe40000400000 */
[----:B------:R1:W-:Y:S03]  /*243f0*/  STL [R1+0x64], R0 ;  /* 0x0000640001007387 */ /* 0x0003e60000100800 */
[----:B------:R-:W-:Y:S01]  /*24400*/  FSEL R8, R8, R159, P3 ;  /* 0x0000009f08087208 */ /* 0x000fe20001800000 */
[----:B0-----:R-:W-:Y:S01]  /*24410*/  FMUL R7, R158, 0.25 ;  /* 0x3e8000009e077820 */ /* 0x001fe20000400000 */
[----:B------:R-:W-:Y:S01]  /*24420*/  FMUL R6, R157, 0.25 ;  /* 0x3e8000009d067820 */ /* 0x000fe20000400000 */
[----:B-1----:R-:W-:Y:S01]  /*24430*/  FSEL R0, R9, R160, P3 ;  /* 0x000000a009007208 */ /* 0x002fe20001800000 */
[----:B------:R0:W-:Y:S02]  /*24440*/  STL [R1+0x5c], R10 ;  /* 0x00005c0a01007387 */ /* 0x0001e40000100800 */
[----:B------:R-:W-:-:S02]  /*24450*/  FSEL R7, R7, R158, P2 ;  /* 0x0000009e07077208 */ /* 0x000fc40001000000 */
[----:B------:R1:W-:Y:S04]  /*24460*/  STL [R1+0x50], R0 ;  /* 0x0000500001007387 */ /* 0x0003e80000100800 */
[----:B------:R2:W-:Y:S01]  /*24470*/  STL [R1+0x48], R8 ;  /* 0x0000480801007387 */ /* 0x0005e20000100800 */
[----:B0-----:R-:W-:Y:S01]  /*24480*/  FMUL R10, R156, 0.25 ;  /* 0x3e8000009c0a7820 */ /* 0x001fe20000400000 */
[----:B-1----:R-:W-:Y:S01]  /*24490*/  FSEL R0, R6, R157, P2 ;  /* 0x0000009d06007208 */ /* 0x002fe20001000000 */
[----:B------:R-:W-:Y:S01]  /*244a0*/  FMUL R9, R155, 0.25 ;  /* 0x3e8000009b097820 */ /* 0x000fe20000400000 */
[----:B------:R0:W-:Y:S02]  /*244b0*/  STL [R1+0x4c], R7 ;  /* 0x00004c0701007387 */ /* 0x0001e40000100800 */
[----:B------:R-:W-:-:S02]  /*244c0*/  FSEL R10, R10, R156, P3 ;  /* 0x0000009c0a0a7208 */ /* 0x000fc40001800000 */
[----:B------:R1:W-:Y:S01]  /*244d0*/  STL [R1+0x44], R0 ;  /* 0x0000440001007387 */ /* 0x0003e20000100800 */
[----:B--2---:R-:W-:-:S03]  /*244e0*/  FMUL R8, R154, 0.25 ;  /* 0x3e8000009a087820 */ /* 0x004fc60000400000 */
[----:B------:R-:W-:Y:S01]  /*244f0*/  STL [R1+0x40], R10 ;  /* 0x0000400a01007387 */ /* 0x000fe20000100800 */
[----:B0-----:R-:W-:Y:S01]  /*24500*/  FMUL R7, R153, 0.25 ;  /* 0x3e80000099077820 */ /* 0x001fe20000400000 */
[----:B------:R-:W-:Y:S02]  /*24510*/  FSEL R8, R8, R154, P2 ;  /* 0x0000009a08087208 */ /* 0x000fe40001000000 */
[----:B-1----:R-:W-:Y:S01]  /*24520*/  FSEL R0, R9, R155, P3 ;  /* 0x0000009b09007208 */ /* 0x002fe20001800000 */
[----:B------:R-:W-:Y:S01]  /*24530*/  FMUL R6, R152, 0.25 ;  /* 0x3e80000098067820 */ /* 0x000fe20000400000 */
[----:B------:R-:W-:-:S03]  /*24540*/  FSEL R7, R7, R153, P2 ;  /* 0x0000009907077208 */ /* 0x000fc60001000000 */
[----:B------:R0:W-:Y:S01]  /*24550*/  STL [R1+0x38], R0 ;  /* 0x0000380001007387 */ /* 0x0001e20000100800 */
[----:B------:R-:W-:-:S03]  /*24560*/  FMUL R9, R23, 0.25 ;  /* 0x3e80000017097820 */ /* 0x000fc60000400000 */
[----:B------:R1:W-:Y:S01]  /*24570*/  STL [R1+0x3c], R8 ;  /* 0x00003c0801007387 */ /* 0x0003e20000100800 */
[----:B0-----:R-:W-:Y:S01]  /*24580*/  FSEL R0, R6, R152, P3 ;  /* 0x0000009806007208 */ /* 0x001fe20001800000 */
[----:B-1----:R-:W-:Y:S02]  /*24590*/  FMUL R8, R22, 0.25 ;  /* 0x3e80000016087820 */ /* 0x002fe40000400000 */
[----:B------:R0:W-:Y:S04]  /*245a0*/  STL [R1+0x34], R7 ;  /* 0x0000340701007387 */ /* 0x0001e80000100800 */
[----:B------:R1:W-:Y:S01]  /*245b0*/  STL [R1+0x30], R0 ;  /* 0x0000300001007387 */ /* 0x0003e20000100800 */
[----:B------:R-:W-:Y:S01]  /*245c0*/  FSEL R252, R8, R22, P2 ;  /* 0x0000001608fc7208 */ /* 0x000fe20001000000 */
[----:B0-----:R-:W-:Y:S01]  /*245d0*/  FMUL R7, R21, 0.25 ;  /* 0x3e80000015077820 */ /* 0x001fe20000400000 */
[----:B-1----:R-:W-:-:S03]  /*245e0*/  FSEL R0, R9, R23, P3 ;  /* 0x0000001709007208 */ /* 0x002fc60001800000 */
[----:B------:R-:W-:Y:S01]  /*245f0*/  STL [R1+0xdd4], R252 ;  /* 0x000dd4fc01007387 */ /* 0x000fe20000100800 */
[----:B------:R-:W-:-:S03]  /*24600*/  FMUL R6, R11, 0.25 ;  /* 0x3e8000000b067820 */ /* 0x000fc60000400000 */
[----:B------:R0:W-:Y:S02]  /*24610*/  STL [R1+0x28], R0 ;  /* 0x0000280001007387 */ /* 0x0001e40000100800 */
[----:B0-----:R-:W-:-:S05]  /*24620*/  FSEL R0, R7, R21, P2 ;  /* 0x0000001507007208 */ /* 0x001fca0001000000 */
[----:B------:R0:W-:Y:S04]  /*24630*/  STL [R1+0xdd0], R0 ;  /* 0x000dd00001007387 */ /* 0x0001e80000100800 */
[----:B------:R-:W2:Y:S04]  /*24640*/  LDL.LU R151, [R1+0x3b4] ;  /* 0x0003b40001977983 */ /* 0x000ea80000300800 */
[----:B------:R-:W3:Y:S01]  /*24650*/  LDL.LU R20, [R1+0x3b0] ;  /* 0x0003b00001147983 */ /* 0x000ee20000300800 */
[----:B0-----:R-:W-:-:S05]  /*24660*/  FSEL R0, R6, R11, P3 ;  /* 0x0000000b06007208 */ /* 0x001fca0001800000 */
[----:B------:R-:W-:Y:S04]  /*24670*/  STL [R1+0x20], R0 ;  /* 0x0000200001007387 */ /* 0x000fe80000100800 */
[----:B------:R-:W4:Y:S04]  /*24680*/  LDL.LU R173, [R1+0x3ac] ;  /* 0x0003ac0001ad7983 */ /* 0x000f280000300800 */
[----:B------:R-:W2:Y:S04]  /*24690*/  LDL.LU R244, [R1+0x3a8] ;  /* 0x0003a80001f47983 */ /* 0x000ea80000300800 */
        /* <DEDUP_REMOVED lines=106> */
[----:B------:R-:W-:Y:S01]  /*24d40*/  FMUL R249, R248, 0.25 ;  /* 0x3e800000f8f97820 */ /* 0x000fe20000400000 */
[----:B--2---:R-:W-:Y:S01]  /*24d50*/  FMUL R7, R244, 0.25 ;  /* 0x3e800000f4077820 */ /* 0x004fe20000400000 */
[----:B------:R-:W-:-:S03]  /*24d60*/  FMUL R251, R151, 0.25 ;  /* 0x3e80000097fb7820 */ /* 0x000fc60000400000 */
[----:B------:R-:W-:Y:S01]  /*24d70*/  FSEL R249, R249, R248, P3 ;  /* 0x000000f8f9f97208 */ /* 0x000fe20001800000 */
[----:B---3--:R-:W-:Y:S01]  /*24d80*/  FMUL R248, R11, 0.25 ;  /* 0x3e8000000bf87820 */ /* 0x008fe20000400000 */
[----:B------:R-:W-:Y:S01]  /*24d90*/  FMUL R250, R20, 0.25 ;  /* 0x3e80000014fa7820 */ /* 0x000fe20000400000 */
[----:B------:R-:W-:Y:S01]  /*24da0*/  FSEL R7, R7, R244, P3 ;  /* 0x000000f407077208 */ /* 0x000fe20001800000 */
[----:B----4-:R-:W-:Y:S01]  /*24db0*/  FMUL R6, R173, 0.25 ;  /* 0x3e800000ad067820 */ /* 0x010fe20000400000 */
[----:B------:R-:W-:Y:S01]  /*24dc0*/  FMUL R244, R16, 0.25 ;  /* 0x3e80000010f47820 */ /* 0x000fe20000400000 */
[----:B------:R-:W-:Y:S01]  /*24dd0*/  FSEL R248, R248, R11, P2 ;  /* 0x0000000bf8f87208 */ /* 0x000fe20001000000 */
[----:B------:R-:W-:Y:S01]  /*24de0*/  FMUL R8, R15, 0.25 ;  /* 0x3e8000000f087820 */ /* 0x000fe20000400000 */
[----:B------:R-:W-:Y:S01]  /*24df0*/  FMUL R9, R14, 0.25 ;  /* 0x3e8000000e097820 */ /* 0x000fe20000400000 */
[----:B------:R-:W-:Y:S01]  /*24e00*/  FMUL R11, R12, 0.25 ;  /* 0x3e8000000c0b7820 */ /* 0x000fe20000400000 */
[----:B------:R-:W-:Y:S01]  /*24e10*/  FSEL R251, R251, R151, P2 ;  /* 0x00000097fbfb7208 */ /* 0x000fe20001000000 */
[----:B------:R-:W-:Y:S01]  /*24e20*/  FMUL R10, R13, 0.25 ;  /* 0x3e8000000d0a7820 */ /* 0x000fe20000400000 */
[----:B------:R-:W-:-:S02]  /*24e30*/  FSEL R250, R250, R20, P2 ;  /* 0x00000014fafa7208 */ /* 0x000fc40001000000 */
[----:B------:R-:W-:Y:S02]  /*24e40*/  FSEL R6, R6, R173, P3 ;  /* 0x000000ad06067208 */ /* 0x000fe40001800000 */
[----:B------:R-:W-:Y:S01]  /*24e50*/  FSEL R244, R244, R16, P2 ;  /* 0x00000010f4f47208 */ /* 0x000fe20001000000 */
[----:B------:R-:W-:Y:S01]  /*24e60*/  FMUL R16, R21, 0.25 ;  /* 0x3e80000015107820 */ /* 0x000fe20000400000 */
[----:B------:R-:W-:Y:S01]  /*24e70*/  FSEL R8, R8, R15, P3 ;  /* 0x0000000f08087208 */ /* 0x000fe20001800000 */
[----:B------:R0:W-:Y:S01]  /*24e80*/  STL [R1+0xdfc], R249 ;  /* 0x000dfcf901007387 */ /* 0x0001e20000100800 */
[----:B------:R-:W-:Y:S01]  /*24e90*/  FSEL R9, R9, R14, P3 ;  /* 0x0000000e09097208 */ /* 0x000fe20001800000 */
[----:B------:R-:W-:Y:S01]  /*24ea0*/  FMUL R15, R17, 0.25 ;  /* 0x3e800000110f7820 */ /* 0x000fe20000400000 */
[----:B------:R-:W-:Y:S01]  /*24eb0*/  FSEL R11, R11, R12, P2 ;  /* 0x0000000c0b0b7208 */ /* 0x000fe20001000000 */
[----:B------:R-:W-:Y:S01]  /*24ec0*/  STL [R1+0xdd8], R251 ;  /* 0x000dd8fb01007387 */ /* 0x000fe20000100800 */
[----:B------:R-:W-:Y:S01]  /*24ed0*/  FSEL R10, R10, R13, P2 ;  /* 0x0000000d0a0a7208 */ /* 0x000fe20001000000 */
[----:B------:R-:W-:Y:S01]  /*24ee0*/  FMUL R12, R180, 0.25 ;  /* 0x3e800000b40c7820 */ /* 0x000fe20000400000 */
[----:B------:R-:W-:Y:S01]  /*24ef0*/  FMUL R14, R18, 0.25 ;  /* 0x3e800000120e7820 */ /* 0x000fe20000400000 */
[----:B------:R-:W-:Y:S01]  /*24f00*/  STL [R1+0xdcc], R250 ;  /* 0x000dccfa01007387 */ /* 0x000fe20000100800 */
[----:B------:R-:W-:Y:S01]  /*24f10*/  FMUL R13, R19, 0.25 ;  /* 0x3e800000130d7820 */ /* 0x000fe20000400000 */
[----:B------:R-:W-:-:S02]  /*24f20*/  FSEL R16, R16, R21, P3 ;  /* 0x0000001510107208 */ /* 0x000fc40001800000 */
[----:B------:R-:W-:Y:S01]  /*24f30*/  STL [R1+0xe00], R6 ;  /* 0x000e000601007387 */ /* 0x000fe20000100800 */
[----:B------:R-:W-:Y:S01]  /*24f40*/  FSEL R15, R15, R17, P2 ;  /* 0x000000110f0f7208 */ /* 0x000fe20001000000 */
[----:B------:R-:W-:Y:S02]  /*24f50*/  FMUL R21, R22, 0.25 ;  /* 0x3e80000016157820 */ /* 0x000fe40000400000 */
[----:B------:R-:W-:Y:S01]  /*24f60*/  STL [R1+0xe04], R7 ;  /* 0x000e040701007387 */ /* 0x000fe20000100800 */
[----:B------:R-:W-:Y:S01]  /*24f70*/  FSEL R12, R12, R180, P3 ;  /* 0x000000b40c0c7208 */ /* 0x000fe20001800000 */
[----:B------:R-:W-:Y:S01]  /*24f80*/  FMUL R17, R181, 0.25 ;  /* 0x3e800000b5117820 */ /* 0x000fe20000400000 */
[----:B------:R-:W-:Y:S01]  /*24f90*/  FSEL R14, R14, R18, P2 ;  /* 0x000000120e0e7208 */ /* 0x000fe20001000000 */
[----:B------:R-:W-:Y:S01]  /*24fa0*/  STL [R1+0xdc8], R248 ;  /* 0x000dc8f801007387 */ /* 0x000fe20000100800 */
[----:B------:R-:W-:Y:S01]  /*24fb0*/  FMUL R20, R23, 0.25 ;  /* 0x3e80000017147820 */ /* 0x000fe20000400000 */
[----:B------:R-:W-:Y:S01]  /*24fc0*/  FSEL R13, R13, R19, P3 ;  /* 0x000000130d0d7208 */ /* 0x000fe20001800000 */
[----:B------:R-:W-:Y:S01]  /*24fd0*/  FMUL R18, R178, 0.25 ;  /* 0x3e800000b2127820 */ /* 0x000fe20000400000 */
[----:B------:R-:W-:Y:S01]  /*24fe0*/  STL [R1+0xddc], R244 ;  /* 0x000ddcf401007387 */ /* 0x000fe20000100800 */
[----:B------:R-:W-:-:S03]  /*24ff0*/  FMUL R19, R179, 0.25 ;  /* 0x3e800000b3137820 */ /* 0x000fc60000400000 */
[----:B------:R-:W-:Y:S01]  /*25000*/  STL [R1+0xe08], R8 ;  /* 0x000e080801007387 */ /* 0x000fe20000100800 */
[----:B------:R-:W-:-:S03]  /*25010*/  FSEL R21, R21, R22, P3 ;  /* 0x0000001615157208 */ /* 0x000fc60001800000 */
[----:B------:R-:W-:Y:S01]  /*25020*/  STL [R1+0xe0c], R9 ;  /* 0x000e0c0901007387 */ /* 0x000fe20000100800 */
[----:B------:R-:W-:Y:S01]  /*25030*/  FSEL R17, R17, R181, P3 ;  /* 0x000000b511117208 */ /* 0x000fe20001800000 */
[----:B------:R-:W-:Y:S02]  /*25040*/  FMUL R22, R176, 0.25 ;  /* 0x3e800000b0167820 */ /* 0x000fe40000400000 */
[----:B------:R-:W-:Y:S01]  /*25050*/  STL [R1+0xde0], R10 ;  /* 0x000de00a01007387 */ /* 0x000fe20000100800 */
[----:B------:R-:W-:Y:S01]  /*25060*/  FSEL R20, R20, R23, P3 ;  /* 0x0000001714147208 */ /* 0x000fe20001800000 */
[----:B------:R-:W-:Y:S02]  /*25070*/  FMUL R23, R177, 0.25 ;  /* 0x3e800000b1177820 */ /* 0x000fe40000400000 */
[----:B------:R1:W-:Y:S01]  /*25080*/  STL [R1+0xde4], R11 ;  /* 0x000de40b01007387 */ /* 0x0003e20000100800 */
[----:B------:R-:W-:Y:S01]  /*25090*/  FSEL R18, R18, R178, P2 ;  /* 0x000000b212127208 */ /* 0x000fe20001000000 */
[----:B------:R-:W-:-:S02]  /*250a0*/  FMUL R24, R174, 0.25 ;  /* 0x3e800000ae187820 */ /* 0x000fc40000400000 */
[----:B------:R-:W-:Y:S01]  /*250b0*/  STL [R1+0xe10], R12 ;  /* 0x000e100c01007387 */ /* 0x000fe20000100800 */
[----:B------:R-:W-:Y:S01]  /*250c0*/  FSEL R19, R19, R179, P2 ;  /* 0x000000b313137208 */ /* 0x000fe20001000000 */
[----:B------:R-:W-:Y:S02]  /*250d0*/  FMUL R25, R175, 0.25 ;  /* 0x3e800000af197820 */ /* 0x000fe40000400000 */
[----:B------:R-:W-:Y:S01]  /*250e0*/  STL [R1+0xe14], R13 ;  /* 0x000e140d01007387 */ /* 0x000fe20000100800 */
[----:B------:R-:W-:-:S03]  /*250f0*/  FMUL R26, R228, 0.25 ;  /* 0x3e800000e41a7820 */ /* 0x000fc60000400000 */
[----:B------:R-:W-:Y:S01]  /*25100*/  STL [R1+0xde8], R14 ;  /* 0x000de80e01007387 */ /* 0x000fe20000100800 */
[----:B------:R-:W-:Y:S01]  /*25110*/  FSEL R22, R22, R176, P2 ;  /* 0x000000b016167208 */ /* 0x000fe20001000000 */
[----:B------:R-:W-:Y:S02]  /*25120*/  FMUL R27, R171, 0.25 ;  /* 0x3e800000ab1b7820 */ /* 0x000fe40000400000 */
[----:B------:R-:W-:Y:S01]  /*25130*/  STL [R1+0xdec], R15 ;  /* 0x000dec0f01007387 */ /* 0x000fe20000100800 */
[----:B------:R-:W-:Y:S01]  /*25140*/  FSEL R23, R23, R177, P2 ;  /* 0x000000b117177208 */ /* 0x000fe20001000000 */
[----:B------:R-:W-:Y:S02]  /*25150*/  FMUL R28, R172, 0.25 ;  /* 0x3e800000ac1c7820 */ /* 0x000fe40000400000 */
[----:B------:R-:W-:Y:S01]  /*25160*/  STL [R1+0xe18], R16 ;  /* 0x000e181001007387 */ /* 0x000fe20000100800 */
[----:B------:R-:W-:Y:S01]  /*25170*/  FSEL R24, R24, R174, P3 ;  /* 0x000000ae18187208 */ /* 0x000fe20001800000 */
[----:B------:R-:W-:-:S02]  /*25180*/  FMUL R29, R231, 0.25 ;  /* 0x3e800000e71d7820 */ /* 0x000fc40000400000 */
        /* <DEDUP_REMOVED lines=244> */
[----:B------:R-:W-:-:S03]  /*260d0*/  FSEL R106, R106, R157, P2 ;  /* 0x0000009d6a6a7208 */ /* 0x000fc60001000000 */
        /* <DEDUP_REMOVED lines=16> */
[----:B------:R-:W2:Y:S04]  /*261e0*/  LDL.LU R122, [R1+0x5fc] ;  /* 0x0005fc00017a7983 */ /* 0x000ea80000300800 */
[----:B------:R-:W3:Y:S04]  /*261f0*/  LDL.LU R123, [R1+0x5f8] ;  /* 0x0005f800017b7983 */ /* 0x000ee80000300800 */
[----:B------:R-:W4:Y:S04]  /*26200*/  LDL.LU R124, [R1+0x5f4] ;  /* 0x0005f400017c7983 */ /* 0x000f280000300800 */
[----:B------:R-:W4:Y:S04]  /*26210*/  LDL.LU R125, [R1+0x5f0] ;  /* 0x0005f000017d7983 */ /* 0x000f280000300800 */
        /* <DEDUP_REMOVED lines=26> */
[----:B------:R-:W-:-:S03]  /*263c0*/  FMUL R111, R152, 0.25 ;  /* 0x3e800000986f7820 */ /* 0x000fc60000400000 */
[----:B------:R-:W4:Y:S04]  /*263d0*/  LDL.LU R173, [R1+0x584] ;  /* 0x0005840001ad7983 */ /* 0x000f280000300800 */
[----:B------:R-:W4:Y:S04]  /*263e0*/  LDL.LU R180, [R1+0x580] ;  /* 0x0005800001b47983 */ /* 0x000f280000300800 */
[----:B------:R-:W4:Y:S04]  /*263f0*/  LDL.LU R181, [R1+0x57c] ;  /* 0x00057c0001b57983 */ /* 0x000f280000300800 */
[----:B------:R-:W4:Y:S04]  /*26400*/  LDL.LU R178, [R1+0x578] ;  /* 0x0005780001b27983 */ /* 0x000f280000300800 */
[----:B------:R-:W4:Y:S01]  /*26410*/  LDL.LU R179, [R1+0x574] ;  /* 0x0005740001b37983 */ /* 0x000f220000300800 */
[----:B------:R-:W-:-:S03]  /*26420*/  FSEL R111, R111, R152, P2 ;  /* 0x000000986f6f7208 */ /* 0x000fc60001000000 */
        /* <DEDUP_REMOVED lines=90> */
[----:B0-----:R-:W4:Y:S01]  /*269d0*/  LDL.LU R249, [R1+0x404] ;  /* 0x0004040001f97983 */ /* 0x001f220000300800 */
[----:B---3--:R-:W-:Y:S01]  /*269e0*/  FMUL R117, R129, 0.25 ;  /* 0x3e80000081757820 */ /* 0x008fe20000400000 */
[----:B------:R-:W-:-:S02]  /*269f0*/  IMAD.MOV.U32 R252, RZ, RZ, R112 ;  /* 0x000000fffffc7224 */ /* 0x000fc400078e0070 */
[----:B--2---:R-:W-:Y:S01]  /*26a00*/  FMUL R116, R128, 0.25 ;  /* 0x3e80000080747820 */ /* 0x004fe20000400000 */
[----:B------:R-:W-:Y:S01]  /*26a10*/  FMUL R112, R122, 0.25 ;  /* 0x3e8000007a707820 */ /* 0x000fe20000400000 */
[----:B------:R-:W-:Y:S01]  /*26a20*/  FSEL R117, R117, R129, P2 ;  /* 0x0000008175757208 */ /* 0x000fe20001000000 */
[----:B----4-:R-:W-:Y:S02]  /*26a30*/  FMUL R129, R141, 0.25 ;  /* 0x3e8000008d817820 */ /* 0x010fe40000400000 */
[----:B------:R-:W-:Y:S01]  /*26a40*/  FSEL R116, R116, R128, P2 ;  /* 0x0000008074747208 */ /* 0x000fe20001000000 */
[----:B------:R-:W-:Y:S01]  /*26a50*/  FMUL R113, R123, 0.25 ;  /* 0x3e8000007b717820 */ /* 0x000fe20000400000 */
[----:B------:R-:W-:Y:S01]  /*26a60*/  FSEL R112, R112, R122, P3 ;  /* 0x0000007a70707208 */ /* 0x000fe20001800000 */
[----:B------:R-:W-:Y:S01]  /*26a70*/  FMUL R128, R140, 0.25 ;  /* 0x3e8000008c807820 */ /* 0x000fe20000400000 */
[----:B------:R-:W-:Y:S01]  /*26a80*/  FMUL R122, R130, 0.25 ;  /* 0x3e800000827a7820 */ /* 0x000fe20000400000 */
[----:B------:R-:W-:Y:S01]  /*26a90*/  FSEL R129, R129, R141, P2 ;  /* 0x0000008d81817208 */ /* 0x000fe20001000000 */
[----:B------:R-:W-:Y:S01]  /*26aa0*/  FMUL R141, R180, 0.25 ;  /* 0x3e800000b48d7820 */ /* 0x000fe20000400000 */
[----:B------:R-:W-:Y:S01]  /*26ab0*/  FSEL R113, R113, R123, P3 ;  /* 0x0000007b71717208 */ /* 0x000fe20001800000 */
[----:B------:R-:W-:Y:S01]  /*26ac0*/  FMUL R114, R124, 0.25 ;  /* 0x3e8000007c727820 */ /* 0x000fe20000400000 */
[----:B------:R-:W-:Y:S01]  /*26ad0*/  FSEL R128, R128, R140, P2 ;  /* 0x0000008c80807208 */ /* 0x000fe20001000000 */
[----:B------:R-:W-:Y:S01]  /*26ae0*/  FMUL R123, R131, 0.25 ;  /* 0x3e800000837b7820 */ /* 0x000fe20000400000 */
[----:B------:R-:W-:Y:S01]  /*26af0*/  FSEL R122, R122, R130, P3 ;  /* 0x000000827a7a7208 */ /* 0x000fe20001800000 */
[----:B------:R-:W-:Y:S01]  /*26b00*/  FMUL R140, R173, 0.25 ;  /* 0x3e800000ad8c7820 */ /* 0x000fe20000400000 */
[----:B------:R-:W-:Y:S01]  /*26b10*/  FMUL R130, R138, 0.25 ;  /* 0x3e8000008a827820 */ /* 0x000fe20000400000 */
[----:B------:R-:W-:-:S02]  /*26b20*/  FSEL R141, R141, R180, P2 ;  /* 0x000000b48d8d7208 */ /* 0x000fc40001000000 */
[----:B------:R-:W-:Y:S01]  /*26b30*/  FSEL R114, R114, R124, P2 ;  /* 0x0000007c72727208 */ /* 0x000fe20001000000 */
[----:B------:R-:W-:Y:S01]  /*26b40*/  FMUL R124, R136, 0.25 ;  /* 0x3e800000887c7820 */ /* 0x000fe20000400000 */
[----:B------:R-:W-:Y:S01]  /*26b50*/  FSEL R123, R123, R131, P3 ;  /* 0x000000837b7b7208 */ /* 0x000fe20001800000 */
[----:B------:R-:W-:Y:S01]  /*26b60*/  FMUL R131, R139, 0.25 ;  /* 0x3e8000008b837820 */ /* 0x000fe20000400000 */
[----:B------:R-:W-:Y:S02]  /*26b70*/  FSEL R140, R140, R173, P2 ;  /* 0x000000ad8c8c7208 */ /* 0x000fe40001000000 */
        /* <DEDUP_REMOVED lines=9> */
[----:B------:R-:W-:Y:S01]  /*26c10*/  FMUL R119, R127, 0.25 ;  /* 0x3e8000007f777820 */ /* 0x000fe20000400000 */
[----:B------:R-:W-:Y:S01]  /*26c20*/  FSEL R139, R139, R147, P3 ;  /* 0x000000938b8b7208 */ /* 0x000fe20001800000 */
[----:B------:R-:W-:-:S05]  /*26c30*/  FMUL R173, R183, 0.25 ;  /* 0x3e800000b7ad7820 */ /* 0x000fca0000400000 */
[----:B------:R-:W-:Y:S01]  /*26c40*/  FSEL R173, R173, R183, P2 ;  /* 0x000000b7adad7208 */ /* 0x000fe20001000000 */
[----:B------:R-:W-:Y:S01]  /*26c50*/  FMUL R147, R178, 0.25 ;  /* 0x3e800000b2937820 */ /* 0x000fe20000400000 */
[----:B------:R-:W-:Y:S01]  /*26c60*/  FSEL R136, R136, R148, P2 ;  /* 0x0000009488887208 */ /* 0x000fe20001000000 */
[----:B------:R-:W-:Y:S01]  /*26c70*/  FMUL R148, R153, 0.25 ;  /* 0x3e80000099947820 */ /* 0x000fe20000400000 */
[----:B------:R-:W-:Y:S02]  /*26c80*/  FSEL R146, R146, R181, P3 ;  /* 0x000000b592927208 */ /* 0x000fe40001800000 */
[----:B------:R-:W-:Y:S01]  /*26c90*/  FSEL R115, R115, R125, P2 ;  /* 0x0000007d73737208 */ /* 0x000fe20001000000 */
[----:B------:R-:W-:Y:S01]  /*26ca0*/  FMUL R125, R137, 0.25 ;  /* 0x3e800000897d7820 */ /* 0x000fe20000400000 */
[----:B------:R-:W-:Y:S01]  /*26cb0*/  FMUL R180, R191, 0.25 ;  /* 0x3e800000bfb47820 */ /* 0x000fe20000400000 */
[----:B------:R-:W-:-:S04]  /*26cc0*/  FMUL R183, R184, 0.25 ;  /* 0x3e800000b8b77820 */ /* 0x000fc80000400000 */
[----:B------:R-:W-:Y:S02]  /*26cd0*/  FSEL R180, R180, R191, P2 ;  /* 0x000000bfb4b47208 */ /* 0x000fe40001000000 */
[----:B------:R-:W-:Y:S01]  /*26ce0*/  FSEL R183, R183, R184, P3 ;  /* 0x000000b8b7b77208 */ /* 0x000fe20001800000 */
[----:B------:R-:W-:Y:S01]  /*26cf0*/  FMUL R181, R190, 0.25 ;  /* 0x3e800000beb57820 */ /* 0x000fe20000400000 */
[----:B------:R-:W-:Y:S01]  /*26d00*/  FSEL R119, R119, R127, P3 ;  /* 0x0000007f77777208 */ /* 0x000fe20001800000 */
[----:B------:R-:W-:Y:S01]  /*26d10*/  FMUL R127, R135, 0.25 ;  /* 0x3e800000877f7820 */ /* 0x000fe20000400000 */
[----:B------:R-:W-:Y:S01]  /*26d20*/  FMUL R121, R133, 0.25 ;  /* 0x3e80000085797820 */ /* 0x000fe20000400000 */
[----:B------:R-:W-:Y:S01]  /*26d30*/  FMUL R184, R185, 0.25 ;  /* 0x3e800000b9b87820 */ /* 0x000fe20000400000 */
        /* <DEDUP_REMOVED lines=22> */
[----:B------:R-:W-:-:S02]  /*26ea0*/  FSEL R185, R185, R198, P2 ;  /* 0x000000c6b9b97208 */ /* 0x000fc40001000000 */
        /* <DEDUP_REMOVED lines=18> */
[----:B------:R-:W-:-:S03]  /*26fd0*/  FMUL R199, R206, 0.25 ;  /* 0x3e800000cec77820 */ /* 0x000fc60000400000 */
        /* <DEDUP_REMOVED lines=90> */
[----:B------:R-:W-:-:S02]  /*27580*/  FMUL R225, R243, 0.25 ;  /* 0x3e800000f3e17820 */ /* 0x000fc40000400000 */
[----:B------:R-:W-:Y:S01]  /*27590*/  FSEL R245, R245, R235, P3 ;  /* 0x000000ebf5f57208 */ /* 0x000fe20001800000 */
[C---:B------:R-:W-:Y:S01]  /*275a0*/  FMUL R235, R4.reuse, 8388608 ;  /* 0x4b00000004eb7820 */ /* 0x040fe20000400000 */
[----:B------:R-:W-:Y:S01]  /*275b0*/  FSETP.GEU.AND P5, PT, R4, 1.175494350822287508e-38, PT ;  /* 0x008000000400780b */ /* 0x000fe20003fae000 */
[----:B------:R-:W-:Y:S01]  /*275c0*/  FMUL R231, R241, 0.25 ;  /* 0x3e800000f1e77820 */ /* 0x000fe20000400000 */
[----:B------:R-:W-:Y:S01]  /*275d0*/  FSEL R171, R171, R174, P3 ;  /* 0x000000aeabab7208 */ /* 0x000fe20001800000 */
[----:B------:R-:W-:Y:S01]  /*275e0*/  FMUL R174, R228, 0.25 ;  /* 0x3e800000e4ae7820 */ /* 0x000fe20000400000 */
[----:B------:R-:W-:Y:S01]  /*275f0*/  FSEL R234, R234, R236, P2 ;  /* 0x000000eceaea7208 */ /* 0x000fe20001000000 */
[----:B------:R-:W-:Y:S01]  /*27600*/  FMUL R236, R3, 8388608 ;  /* 0x4b00000003ec7820 */ /* 0x000fe20000400000 */
[----:B------:R-:W-:Y:S01]  /*27610*/  FSEL R172, R172, R232, P2 ;  /* 0x000000e8acac7208 */ /* 0x000fe20001000000 */
[----:B------:R-:W-:Y:S01]  /*27620*/  FMUL R232, R5, 8388608 ;  /* 0x4b00000005e87820 */ /* 0x000fe20000400000 */
[----:B------:R-:W-:Y:S01]  /*27630*/  FSEL R233, R233, R237, P2 ;  /* 0x000000ede9e97208 */ /* 0x000fe20001000000 */
[----:B------:R-:W-:Y:S01]  /*27640*/  FMUL R237, R2, 8388608 ;  /* 0x4b00000002ed7820 */ /* 0x000fe20000400000 */
[----:B------:R-:W-:Y:S01]  /*27650*/  FSEL R210, R210, R214, P3 ;  /* 0x000000d6d2d27208 */ /* 0x000fe20001800000 */
[----:B------:R-:W-:Y:S01]  /*27660*/  FMUL R214, R222, 0.25 ;  /* 0x3e800000ded67820 */ /* 0x000fe20000400000 */
[----:B------:R-:W-:Y:S01]  /*27670*/  FSEL R227, R227, R230, P3 ;  /* 0x000000e6e3e37208 */ /* 0x000fe20001800000 */
[----:B------:R-:W-:Y:S01]  /*27680*/  FMUL R230, R242, 0.25 ;  /* 0x3e800000f2e67820 */ /* 0x000fe20000400000 */
[----:B------:R-:W-:-:S02]  /*27690*/  FSETP.GEU.AND P6, PT, R3, 1.175494350822287508e-38, PT ;  /* 0x008000000300780b */ /* 0x000fc40003fce000 */
[----:B------:R-:W-:Y:S02]  /*276a0*/  FSEL R235, R235, R4, !P5 ;  /* 0x00000004ebeb7208 */ /* 0x000fe40006800000 */
[----:B-1----:R-:W-:Y:S02]  /*276b0*/  FSEL R11, RZ, -23, P5 ;  /* 0xc1b80000ff0b7808 */ /* 0x002fe40002800000 */
[----:B------:R-:W-:Y:S01]  /*276c0*/  FSEL R225, R225, R243, P2 ;  /* 0x000000f3e1e17208 */ /* 0x000fe20001000000 */
[----:B------:R-:W-:Y:S01]  /*276d0*/  FMUL R243, R238, 0.25 ;  /* 0x3e800000eef37820 */ /* 0x000fe20000400000 */
[----:B------:R-:W-:Y:S02]  /*276e0*/  FSETP.GEU.AND P4, PT, R2, 1.175494350822287508e-38, PT ;  /* 0x008000000200780b */ /* 0x000fe40003f8e000 */
[----:B------:R-:W-:Y:S01]  /*276f0*/  FSETP.GEU.AND P5, PT, R5, 1.175494350822287508e-38, PT ;  /* 0x008000000500780b */ /* 0x000fe20003fae000 */
[----:B------:R-:W-:Y:S01]  /*27700*/  FMUL R118, R126, 0.25 ;  /* 0x3e8000007e767820 */ /* 0x000fe20000400000 */
[----:B------:R-:W-:Y:S01]  /*27710*/  FSEL R231, R231, R241, P3 ;  /* 0x000000f1e7e77208 */ /* 0x000fe20001800000 */
[----:B------:R-:W-:Y:S01]  /*27720*/  FMUL R241, R239, 0.25 ;  /* 0x3e800000eff17820 */ /* 0x000fe20000400000 */
[----:B------:R-:W-:Y:S01]  /*27730*/  FSEL R174, R174, R228, P3 ;  /* 0x000000e4aeae7208 */ /* 0x000fe20001800000 */
[----:B------:R-:W-:Y:S01]  /*27740*/  FMUL R228, R240, 0.25 ;  /* 0x3e800000f0e47820 */ /* 0x000fe20000400000 */
[----:B------:R-:W-:-:S02]  /*27750*/  FSEL R236, R236, R3, !P6 ;  /* 0x00000003ecec7208 */ /* 0x000fc40007000000 */
[----:B------:R-:W-:Y:S02]  /*27760*/  FSEL R237, R237, R2, !P4 ;  /* 0x00000002eded7208 */ /* 0x000fe40006000000 */
[----:B------:R-:W-:Y:S02]  /*27770*/  FSEL R232, R232, R5, !P5 ;  /* 0x00000005e8e87208 */ /* 0x000fe40006800000 */
[----:B------:R-:W-:Y:S01]  /*27780*/  FSEL R214, R214, R222, P3 ;  /* 0x000000ded6d67208 */ /* 0x000fe20001800000 */
[----:B------:R-:W-:Y:S01]  /*27790*/  FMUL R222, R220, 0.25 ;  /* 0x3e800000dcde7820 */ /* 0x000fe20000400000 */
[----:B------:R-:W-:Y:S01]  /*277a0*/  FSEL R230, R230, R242, P3 ;  /* 0x000000f2e6e67208 */ /* 0x000fe20001800000 */
[----:B------:R-:W-:Y:S01]  /*277b0*/  STL [R1+0xf88], R111 ;  /* 0x000f886f01007387 */ /* 0x000fe20000100800 */
[----:B------:R-:W-:Y:S02]  /*277c0*/  FSEL R243, R243, R238, P3 ;  /* 0x000000eef3f37208 */ /* 0x000fe40001800000 */
[----:B------:R-:W-:Y:S01]  /*277d0*/  IADD3 R242, R235, -0x3f3504f3, RZ ;  /* 0xc0cafb0debf27810 */ /* 0x000fe20007ffe0ff */
[----:B------:R-:W-:Y:S01]  /*277e0*/  STL [R1+0xf8c], R112 ;  /* 0x000f8c7001007387 */ /* 0x000fe20000100800 */
[----:B------:R-:W-:-:S02]  /*277f0*/  FSEL R118, R118, R126, P3 ;  /* 0x0000007e76767208 */ /* 0x000fc40001800000 */
[----:B------:R-:W-:Y:S02]  /*27800*/  FSEL R241, R241, R239, P3 ;  /* 0x000000eff1f17208 */ /* 0x000fe40001800000 */
[----:B------:R-:W-:Y:S01]  /*27810*/  IADD3 R238, R236, -0x3f3504f3, RZ ;  /* 0xc0cafb0decee7810 */ /* 0x000fe20007ffe0ff */
[----:B------:R-:W-:Y:S01]  /*27820*/  STL [R1+0xf90], R113 ;  /* 0x000f907101007387 */ /* 0x000fe20000100800 */
[----:B------:R-:W-:Y:S01]  /*27830*/  FSEL R228, R228, R240, P2 ;  /* 0x000000f0e4e47208 */ /* 0x000fe20001000000 */
[----:B------:R-:W-:Y:S01]  /*27840*/  VIADD R240, R232, 0xc0cafb0d ;  /* 0xc0cafb0de8f07836 */ /* 0x000fe20000000000 */
[----:B------:R-:W-:Y:S01]  /*27850*/  IADD3 R239, R237, -0x3f3504f3, RZ ;  /* 0xc0cafb0dedef7810 */ /* 0x000fe20007ffe0ff */
[----:B------:R-:W-:Y:S01]  /*27860*/  STL [R1+0xf94], R114 ;  /* 0x000f947201007387 */ /* 0x000fe20000100800 */
[----:B------:R-:W-:Y:S01]  /*27870*/  FMUL R126, R134, 0.25 ;  /* 0x3e800000867e7820 */ /* 0x000fe20000400000 */
[----:B------:R-:W-:Y:S02]  /*27880*/  LOP3.LUT R242, R242, 0xff800000, RZ, 0xc0, !PT ;  /* 0xff800000f2f27812 */ /* 0x000fe400078ec0ff */
[----:B------:R-:W-:Y:S01]  /*27890*/  STL [R1+0xf98], R115 ;  /* 0x000f987301007387 */ /* 0x000fe20000100800 */
[----:B------:R-:W-:Y:S01]  /*278a0*/  FSEL R222, R222, R220, P3 ;  /* 0x000000dcdede7208 */ /* 0x000fe20001800000 */
[----:B------:R-:W-:Y:S01]  /*278b0*/  FMUL R220, R247, 0.25 ;  /* 0x3e800000f7dc7820 */ /* 0x000fe20000400000 */
[----:B------:R-:W-:Y:S01]  /*278c0*/  LOP3.LUT R238, R238, 0xff800000, RZ, 0xc0, !PT ;  /* 0xff800000eeee7812 */ /* 0x000fe200078ec0ff */
[----:B------:R-:W-:Y:S01]  /*278d0*/  STL [R1+0xf9c], R118 ;  /* 0x000f9c7601007387 */ /* 0x000fe20000100800 */
[----:B------:R-:W-:-:S02]  /*278e0*/  LOP3.LUT R239, R239, 0xff800000, RZ, 0xc0, !PT ;  /* 0xff800000efef7812 */ /* 0x000fc400078ec0ff */
[----:B------:R-:W-:Y:S01]  /*278f0*/  LOP3.LUT R240, R240, 0xff800000, RZ, 0xc0, !PT ;  /* 0xff800000f0f07812 */ /* 0x000fe200078ec0ff */
[----:B------:R-:W-:Y:S01]  /*27900*/  STL [R1+0xfa0], R119 ;  /* 0x000fa07701007387 */ /* 0x000fe20000100800 */
[----:B------:R-:W-:Y:S02]  /*27910*/  I2FP.F32.S32 R10, R242 ;  /* 0x000000f2000a7245 */ /* 0x000fe40000201400 */
[----:B------:R-:W-:Y:S01]  /*27920*/  FSEL R126, R126, R134, P3 ;  /* 0x000000867e7e7208 */ /* 0x000fe20001800000 */
[----:B------:R-:W-:Y:S01]  /*27930*/  STL [R1+0xfa4], R116 ;  /* 0x000fa47401007387 */ /* 0x000fe20000100800 */
[----:B------:R-:W-:Y:S02]  /*27940*/  FSEL R9, RZ, -23, P6 ;  /* 0xc1b80000ff097808 */ /* 0x000fe40003000000 */
[----:B------:R-:W-:Y:S01]  /*27950*/  I2FP.F32.S32 R8, R238 ;  /* 0x000000ee00087245 */ /* 0x000fe20000201400 */
[----:B------:R-:W-:Y:S01]  /*27960*/  STL [R1+0xfa8], R117 ;  /* 0x000fa87501007387 */ /* 0x000fe20000100800 */
[----:B------:R-:W-:-:S02]  /*27970*/  FSEL R7, RZ, -23, P4 ;  /* 0xc1b80000ff077808 */ /* 0x000fc40002000000 */
[----:B------:R-:W-:Y:S01]  /*27980*/  I2FP.F32.S32 R6, R239 ;  /* 0x000000ef00067245 */ /* 0x000fe20000201400 */
[----:B------:R-:W-:Y:S01]  /*27990*/  STL [R1+0xfac], R122 ;  /* 0x000fac7a01007387 */ /* 0x000fe20000100800 */
[----:B------:R-:W-:Y:S01]  /*279a0*/  FSEL R220, R220, R247, P2 ;  /* 0x000000f7dcdc7208 */ /* 0x000fe20001000000 */
[----:B------:R-:W-:Y:S01]  /*279b0*/  FFMA.FTZ R10, R10, 1.1920928955078125e-07, R11 ;  /* 0x340000000a0a7823 */ /* 0x000fe2000001000b */
[----:B------:R-:W-:Y:S01]  /*279c0*/  FSEL R0, RZ, -23, P5 ;  /* 0xc1b80000ff007808 */ /* 0x000fe20002800000 */
[----:B------:R-:W-:Y:S01]  /*279d0*/  STL [R1+0xfb0], R123 ;  /* 0x000fb07b01007387 */ /* 0x000fe20000100800 */
[----:B------:R-:W-:Y:S01]  /*279e0*/  I2FP.F32.S32 R247, R240 ;  /* 0x000000f000f77245 */ /* 0x000fe20000201400 */
[----:B------:R-:W-:Y:S02]  /*279f0*/  FFMA.FTZ R8, R8, 1.1920928955078125e-07, R9 ;  /* 0x3400000008087823 */ /* 0x000fe40000010009 */
[----:B------:R-:W-:Y:S01]  /*27a00*/  STL [R1+0xfb4], R120 ;  /* 0x000fb47801007387 */ /* 0x000fe20000100800 */
[----:B------:R-:W-:-:S03]  /*27a10*/  FFMA.FTZ R6, R6, 1.1920928955078125e-07, R7 ;  /* 0x3400000006067823 */ /* 0x000fc60000010007 */
[----:B------:R-:W-:Y:S01]  /*27a20*/  STL [R1+0xfb8], R121 ;  /* 0x000fb87901007387 */ /* 0x000fe20000100800 */
[----:B------:R-:W-:-:S03]  /*27a30*/  FFMA.FTZ R0, R247, 1.1920928955078125e-07, R0 ;  /* 0x34000000f7007823 */ /* 0x000fc60000010000 */
[----:B------:R-:W-:Y:S04]  /*27a40*/  STL [R1+0xfbc], R126 ;  /* 0x000fbc7e01007387 */ /* 0x000fe80000100800 */
[----:B------:R-:W-:Y:S04]  /*27a50*/  STL [R1+0xfc0], R127 ;  /* 0x000fc07f01007387 */ /* 0x000fe80000100800 */
[----:B------:R-:W-:Y:S04]  /*27a60*/  STL [R1+0xfc4], R124 ;  /* 0x000fc47c01007387 */ /* 0x000fe80000100800 */
[----:B------:R0:W-:Y:S04]  /*27a70*/  STL [R1+0xfc8], R125 ;  /* 0x000fc87d01007387 */ /* 0x0001e80000100800 */
[----:B------:R1:W-:Y:S04]  /*27a80*/  STL [R1+0x1c], R10 ;  /* 0x00001c0a01007387 */ /* 0x0003e80000100800 */
[----:B------:R2:W-:Y:S04]  /*27a90*/  STL [R1+0x18], R8 ;  /* 0x0000180801007387 */ /* 0x0005e80000100800 */
[----:B------:R3:W-:Y:S04]  /*27aa0*/  STL [R1+0x14], R6 ;  /* 0x0000140601007387 */ /* 0x0007e80000100800 */
[----:B------:R-:W4:Y:S04]  /*27ab0*/  LDL.LU R248, [R1+0x870] ;  /* 0x0008700001f87983 */ /* 0x000f280000300800 */
[----:B------:R3:W-:Y:S04]  /*27ac0*/  STL [R1+0x10], R0 ;  /* 0x0000100001007387 */ /* 0x0007e80000100800 */
[----:B0-----:R-:W4:Y:S04]  /*27ad0*/  LDL.LU R125, [R1+0x860] ;  /* 0x00086000017d7983 */ /* 0x001f280000300800 */
        /* <DEDUP_REMOVED lines=149> */
[----:B-1----:R-:W4:Y:S01]  /*28430*/  LDL.LU R10, [R1+0xb0] ;  /* 0x0000b000010a7983 */ /* 0x002f220000300800 */
[----:B------:R-:W-:-:S03]  /*28440*/  FSEL R221, R221, R246, P2 ;  /* 0x000000f6dddd7208 */ /* 0x000fc60001000000 */
[----:B------:R-:W4:Y:S01]  /*28450*/  LDL.LU R9, [R1+0xa8] ;  /* 0x0000a80001097983 */ /* 0x000f220000300800 */
[----:B------:R-:W-:-:S03]  /*28460*/  FMUL R246, R249, 0.25 ;  /* 0x3e800000f9f67820 */ /* 0x000fc60000400000 */
[----:B--2---:R-:W2:Y:S04]  /*28470*/  LDL.LU R8, [R1+0xa0] ;  /* 0x0000a00001087983 */ /* 0x004ea80000300800 */
[----:B------:R-:W2:Y:S04]  /*28480*/  LDL.LU R244, [R1+0x98] ;  /* 0x0000980001f47983 */ /* 0x000ea80000300800 */
[----:B------:R-:W2:Y:S04]  /*28490*/  LDL.LU R7, [R1+0x90] ;  /* 0x0000900001077983 */ /* 0x000ea80000300800 */
[----:B---3--:R-:W3:Y:S01]  /*284a0*/  LDL.LU R6, [R1+0x88] ;  /* 0x0000880001067983 */ /* 0x008ee20000300800 */
[----:B------:R-:W-:-:S03]  /*284b0*/  FSEL R246, R246, R249, P2 ;  /* 0x000000f9f6f67208 */ /* 0x000fc60001000000 */
[----:B------:R-:W3:Y:S04]  /*284c0*/  LDL.LU R250, [R1+0x80] ;  /* 0x0000800001fa7983 */ /* 0x000ee80000300800 */
[----:B------:R-:W3:Y:S04]  /*284d0*/  LDL.LU R251, [R1+0x78] ;  /* 0x0000780001fb7983 */ /* 0x000ee80000300800 */
[----:B------:R-:W3:Y:S04]  /*284e0*/  LDL.LU R249, [R1+0x70] ;  /* 0x0000700001f97983 */ /* 0x000ee80000300800 */
[----:B------:R-:W3:Y:S01]  /*284f0*/  LDL.LU R0, [R1+0x54] ;  /* 0x0000540001007983 */ /* 0x000ee20000300800 */
[C---:B------:R-:W-:Y:S01]  /*28500*/  FSETP.GEU.AND P6, PT, |R5|.reuse, 1.175494350822287508e-38, PT ;  /* 0x008000000500780b */ /* 0x040fe20003fce200 */
[----:B------:R-:W-:-:S12]  /*28510*/  @P1 FMUL R5, R5, 0.25 ;  /* 0x3e80000005051820 */ /* 0x000fd80000400000 */
[----:B------:R-:W-:-:S06]  /*28520*/  @!P6 FMUL R5, R5, 16777216 ;  /* 0x4b8000000505e820 */ /* 0x000fcc0000400000 */
[----:B------:R-:W0:Y:S01]  /*28530*/  MUFU.RCP R5, R5 ;  /* 0x0000000500057308 */ /* 0x000e220000001000 */
[----:B----4-:R-:W-:Y:S01]  /*28540*/  @!P6 FMUL R125, R125, 16777216 ;  /* 0x4b8000007d7de820 */ /* 0x010fe20000400000 */
[----:B------:R-:W-:Y:S01]  /*28550*/  @!P6 FMUL R124, R124, 16777216 ;  /* 0x4b8000007c7ce820 */ /* 0x000fe20000400000 */
[----:B------:R-:W-:Y:S01]  /*28560*/  @!P6 FMUL R127, R127, 16777216 ;  /* 0x4b8000007f7fe820 */ /* 0x000fe20000400000 */
[----:B------:R-:W-:Y:S01]  /*28570*/  @!P6 FMUL R126, R126, 16777216 ;  /* 0x4b8000007e7ee820 */ /* 0x000fe20000400000 */
[----:B------:R-:W-:Y:S01]  /*28580*/  @!P6 FMUL R121, R121, 16777216 ;  /* 0x4b8000007979e820 */ /* 0x000fe20000400000 */
[----:B------:R-:W-:Y:S01]  /*28590*/  @!P6 FMUL R120, R120, 16777216 ;  /* 0x4b8000007878e820 */ /* 0x000fe20000400000 */
[----:B------:R-:W-:Y:S01]  /*285a0*/  @!P6 FMUL R123, R123, 16777216 ;  /* 0x4b8000007b7be820 */ /* 0x000fe20000400000 */
[C---:B0-----:R-:W-:Y:S01]  /*285b0*/  FMUL R125, R5.reuse, R125 ;  /* 0x0000007d057d7220 */ /* 0x041fe20000400000 */
[C---:B------:R-:W-:Y:S01]  /*285c0*/  FMUL R124, R5.reuse, R124 ;  /* 0x0000007c057c7220 */ /* 0x040fe20000400000 */
[----:B------:R-:W-:-:S03]  /*285d0*/  FMUL R127, R5, R127 ;  /* 0x0000007f057f7220 */ /* 0x000fc60000400000 */
[----:B------:R0:W-:Y:S01]  /*285e0*/  STL [R1+0xdb4], R125 ;  /* 0x000db47d01007387 */ /* 0x0001e20000100800 */
[----:B------:R-:W-:-:S03]  /*285f0*/  FMUL R120, R5, R120 ;  /* 0x0000007805787220 */ /* 0x000fc60000400000 */
[----:B------:R1:W-:Y:S01]  /*28600*/  STL [R1+0xdb0], R124 ;  /* 0x000db07c01007387 */ /* 0x0003e20000100800 */
[----:B------:R-:W-:Y:S01]  /*28610*/  @!P6 FMUL R122, R122, 16777216 ;  /* 0x4b8000007a7ae820 */ /* 0x000fe20000400000 */
[C---:B0-----:R-:W-:Y:S02]  /*28620*/  FMUL R125, R5.reuse, R126 ;  /* 0x0000007e057d7220 */ /* 0x041fe40000400000 */
[----:B------:R-:W-:Y:S01]  /*28630*/  STL [R1+0xdac], R127 ;  /* 0x000dac7f01007387 */ /* 0x000fe20000100800 */
[----:B-1----:R-:W-:Y:S01]  /*28640*/  FMUL R124, R5, R121 ;  /* 0x00000079057c7220 */ /* 0x002fe20000400000 */
[----:B------:R-:W-:Y:S02]  /*28650*/  @!P6 FMUL R117, R117, 16777216 ;  /* 0x4b8000007575e820 */ /* 0x000fe40000400000 */
[----:B------:R-:W-:Y:S01]  /*28660*/  STL [R1+0xda8], R125 ;  /* 0x000da87d01007387 */ /* 0x000fe20000100800 */
[----:B------:R-:W-:Y:S01]  /*28670*/  @!P6 FMUL R116, R116, 16777216 ;  /* 0x4b8000007474e820 */ /* 0x000fe20000400000 */
[----:B------:R-:W-:-:S02]  /*28680*/  FMUL R121, R5, R123 ;  /* 0x0000007b05797220 */ /* 0x000fc40000400000 */
[----:B------:R-:W-:Y:S01]  /*28690*/  STL [R1+0xda4], R124 ;  /* 0x000da47c01007387 */ /* 0x000fe20000100800 */
[----:B------:R-:W-:-:S03]  /*286a0*/  FMUL R117, R5, R117 ;  /* 0x0000007505757220 */ /* 0x000fc60000400000 */
[----:B------:R0:W-:Y:S01]  /*286b0*/  STL [R1+0xda0], R120 ;  /* 0x000da07801007387 */ /* 0x0001e20000100800 */
[----:B------:R-:W-:Y:S01]  /*286c0*/  @!P6 FMUL R119, R119, 16777216 ;  /* 0x4b8000007777e820 */ /* 0x000fe20000400000 */
[----:B------:R-:W-:Y:S01]  /*286d0*/  FMUL R116, R5, R116 ;  /* 0x0000007405747220 */ /* 0x000fe20000400000 */
[----:B------:R-:W-:Y:S01]  /*286e0*/  @!P6 FMUL R118, R118, 16777216 ;  /* 0x4b8000007676e820 */ /* 0x000fe20000400000 */
[----:B------:R-:W-:Y:S01]  /*286f0*/  @!P6 FMUL R115, R115, 16777216 ;  /* 0x4b8000007373e820 */ /* 0x000fe20000400000 */
[----:B------:R-:W-:Y:S01]  /*28700*/  STL [R1+0xd9c], R121 ;  /* 0x000d9c7901007387 */ /* 0x000fe20000100800 */
[----:B0-----:R-:W-:Y:S01]  /*28710*/  FMUL R120, R5, R122 ;  /* 0x0000007a05787220 */ /* 0x001fe20000400000 */
[----:B------:R-:W-:Y:S01]  /*28720*/  @!P6 FMUL R114, R114, 16777216 ;  /* 0x4b8000007272e820 */ /* 0x000fe20000400000 */
[----:B------:R-:W-:Y:S01]  /*28730*/  @!P6 FMUL R113, R113, 16777216 ;  /* 0x4b8000007171e820 */ /* 0x000fe20000400000 */
[----:B------:R-:W-:Y:S02]  /*28740*/  FMUL R119, R5, R119 ;  /* 0x0000007705777220 */ /* 0x000fe40000400000 */
[----:B------:R-:W-:Y:S01]  /*28750*/  STL [R1+0xd98], R120 ;  /* 0x000d987801007387 */ /* 0x000fe20000100800 */
[----:B------:R-:W-:Y:S01]  /*28760*/  @!P6 FMUL R112, R112, 16777216 ;  /* 0x4b8000007070e820 */ /* 0x000fe20000400000 */
[----:B------:R-:W-:-:S02]  /*28770*/  @!P6 FMUL R111, R111, 16777216 ;  /* 0x4b8000006f6fe820 */ /* 0x000fc40000400000 */
[----:B------:R0:W-:Y:S01]  /*28780*/  STL [R1+0xd94], R117 ;  /* 0x000d947501007387 */ /* 0x0001e20000100800 */
[----:B------:R-:W-:-:S03]  /*28790*/  @!P6 FMUL R110, R110, 16777216 ;  /* 0x4b8000006e6ee820 */ /* 0x000fc60000400000 */
[----:B------:R1:W-:Y:S01]  /*287a0*/  STL [R1+0xd90], R116 ;  /* 0x000d907401007387 */ /* 0x0003e20000100800 */
[----:B------:R-:W-:Y:S01]  /*287b0*/  @!P6 FMUL R109, R109, 16777216 ;  /* 0x4b8000006d6de820 */ /* 0x000fe20000400000 */
[----:B------:R-:W-:Y:S01]  /*287c0*/  @!P6 FMUL R108, R108, 16777216 ;  /* 0x4b8000006c6ce820 */ /* 0x000fe20000400000 */
[C---:B0-----:R-:W-:Y:S01]  /*287d0*/  FMUL R117, R5.reuse, R118 ;  /* 0x0000007605757220 */ /* 0x041fe20000400000 */
[----:B------:R-:W-:Y:S01]  /*287e0*/  STL [R1+0xd8c], R119 ;  /* 0x000d8c7701007387 */ /* 0x000fe20000100800 */
[C---:B-1----:R-:W-:Y:S01]  /*287f0*/  FMUL R116, R5.reuse, R115 ;  /* 0x0000007305747220 */ /* 0x042fe20000400000 */
[C---:B------:R-:W-:Y:S01]  /*28800*/  FMUL R115, R5.reuse, R114 ;  /* 0x0000007205737220 */ /* 0x040fe20000400000 */
[C---:B------:R-:W-:Y:S01]  /*28810*/  FMUL R114, R5.reuse, R113 ;  /* 0x0000007105727220 */ /* 0x040fe20000400000 */
[----:B------:R-:W-:Y:S01]  /*28820*/  FMUL R113, R5, R112 ;  /* 0x0000007005717220 */ /* 0x000fe20000400000 */
[----:B------:R-:W-:Y:S01]  /*28830*/  @!P6 FMUL R107, R107, 16777216 ;  /* 0x4b8000006b6be820 */ /* 0x000fe20000400000 */
[----:B------:R-:W-:Y:S01]  /*28840*/  STL [R1+0xd88], R117 ;  /* 0x000d887501007387 */ /* 0x000fe20000100800 */
[C---:B------:R-:W-:Y:S01]  /*28850*/  FMUL R112, R5.reuse, R111 ;  /* 0x0000006f05707220 */ /* 0x040fe20000400000 */
[----:B------:R-:W-:Y:S01]  /*28860*/  @!P6 FMUL R106, R106, 16777216 ;  /* 0x4b8000006a6ae820 */ /* 0x000fe20000400000 */
[----:B------:R-:W-:Y:S01]  /*28870*/  FMUL R111, R5, R110 ;  /* 0x0000006e056f7220 */ /* 0x000fe20000400000 */
[----:B------:R-:W-:Y:S01]  /*28880*/  STL [R1+0xd84], R116 ;  /* 0x000d847401007387 */ /* 0x000fe20000100800 */
[----:B------:R-:W-:Y:S01]  /*28890*/  @!P6 FMUL R105, R105, 16777216 ;  /* 0x4b8000006969e820 */ /* 0x000fe20000400000 */
[C---:B------:R-:W-:Y:S01]  /*288a0*/  FMUL R110, R5.reuse, R109 ;  /* 0x0000006d056e7220 */ /* 0x040fe20000400000 */
[----:B------:R-:W-:Y:S01]  /*288b0*/  @!P6 FMUL R104, R104, 16777216 ;  /* 0x4b8000006868e820 */ /* 0x000fe20000400000 */
[----:B------:R-:W-:Y:S01]  /*288c0*/  STL [R1+0xd80], R115 ;  /* 0x000d807301007387 */ /* 0x000fe20000100800 */
[----:B------:R-:W-:Y:S01]  /*288d0*/  FMUL R109, R5, R108 ;  /* 0x0000006c056d7220 */ /* 0x000fe20000400000 */
[----:B------:R-:W-:Y:S01]  /*288e0*/  @!P6 FMUL R103, R103, 16777216 ;  /* 0x4b8000006767e820 */ /* 0x000fe20000400000 */
[C---:B------:R-:W-:Y:S01]  /*288f0*/  FMUL R108, R5.reuse, R107 ;  /* 0x0000006b056c7220 */ /* 0x040fe20000400000 */
[----:B------:R-:W-:Y:S01]  /*28900*/  STL [R1+0xd7c], R114 ;  /* 0x000d7c7201007387 */ /* 0x000fe20000100800 */
[----:B------:R-:W-:Y:S01]  /*28910*/  @!P6 FMUL R102, R102, 16777216 ;  /* 0x4b8000006666e820 */ /* 0x000fe20000400000 */
[----:B------:R-:W-:-:S02]  /*28920*/  FMUL R107, R5, R106 ;  /* 0x0000006a056b7220 */ /* 0x000fc40000400000 */
[----:B------:R-:W-:Y:S01]  /*28930*/  STL [R1+0xd78], R113 ;  /* 0x000d787101007387 */ /* 0x000fe20000100800 */
[----:B------:R-:W-:Y:S01]  /*28940*/  @!P6 FMUL R101, R101, 16777216 ;  /* 0x4b8000006565e820 */ /* 0x000fe20000400000 */
[C---:B------:R-:W-:Y:S02]  /*28950*/  FMUL R106, R5.reuse, R105 ;  /* 0x00000069056a7220 */ /* 0x040fe40000400000 */
[----:B------:R-:W-:Y:S01]  /*28960*/  STL [R1+0xd74], R112 ;  /* 0x000d747001007387 */ /* 0x000fe20000100800 */
[----:B------:R-:W-:Y:S01]  /*28970*/  @!P6 FMUL R100, R100, 16777216 ;  /* 0x4b8000006464e820 */ /* 0x000fe20000400000 */
[----:B------:R-:W-:Y:S02]  /*28980*/  FMUL R105, R5, R104 ;  /* 0x0000006805697220 */ /* 0x000fe40000400000 */
[----:B------:R-:W-:Y:S01]  /*28990*/  STL [R1+0xd70], R111 ;  /* 0x000d706f01007387 */ /* 0x000fe20000100800 */
[----:B------:R-:W-:Y:S01]  /*289a0*/  @!P6 FMUL R99, R99, 16777216 ;  /* 0x4b8000006363e820 */ /* 0x000fe20000400000 */
[----:B------:R-:W-:-:S02]  /*289b0*/  FMUL R104, R5, R103 ;  /* 0x0000006705687220 */ /* 0x000fc40000400000 */
[----:B------:R-:W-:Y:S01]  /*289c0*/  STL [R1+0xd6c], R110 ;  /* 0x000d6c6e01007387 */ /* 0x000fe20000100800 */
[----:B------:R-:W-:Y:S01]  /*289d0*/  @!P6 FMUL R98, R98, 16777216 ;  /* 0x4b8000006262e820 */ /* 0x000fe20000400000 */
[----:B------:R-:W-:Y:S02]  /*289e0*/  FMUL R103, R5, R102 ;  /* 0x0000006605677220 */ /* 0x000fe40000400000 */
[----:B------:R-:W-:Y:S01]  /*289f0*/  STL [R1+0xd68], R109 ;  /* 0x000d686d01007387 */ /* 0x000fe20000100800 */
[----:B------:R-:W-:Y:S01]  /*28a00*/  @!P6 FMUL R97, R97, 16777216 ;  /* 0x4b8000006161e820 */ /* 0x000fe20000400000 */
[C---:B------:R-:W-:Y:S02]  /*28a10*/  FMUL R102, R5.reuse, R101 ;  /* 0x0000006505667220 */ /* 0x040fe40000400000 */
        /* <DEDUP_REMOVED lines=265> */
[----:B--2---:R-:W-:Y:S01]  /*29ab0*/  @!P6 FMUL R8, R8, 16777216 ;  /* 0x4b8000000808e820 */ /* 0x004fe20000400000 */
        /* <DEDUP_REMOVED lines=8> */
[----:B---3--:R-:W-:Y:S01]  /*29b40*/  @!P6 FMUL R6, R6, 16777216 ;  /* 0x4b8000000606e820 */ /* 0x008fe20000400000 */
[C---:B------:R-:W-:Y:S02]  /*29b50*/  FMUL R10, R5.reuse, R9 ;  /* 0x00000009050a7220 */ /* 0x040fe40000400000 */
[----:B------:R-:W-:Y:S01]  /*29b60*/  STL [R1+0xa08], R16 ;  /* 0x000a081001007387 */ /* 0x000fe20000100800 */
[C---:B------:R-:W-:Y:S01]  /*29b70*/  FMUL R9, R5.reuse, R8 ;  /* 0x0000000805097220 */ /* 0x040fe20000400000 */
[C---:B------:R-:W-:Y:S02]  /*29b80*/  FMUL R8, R5.reuse, R244 ;  /* 0x000000f405087220 */ /* 0x040fe40000400000 */
[----:B------:R-:W-:Y:S01]  /*29b90*/  STL [R1+0xa00], R15 ;  /* 0x000a000f01007387 */ /* 0x000fe20000100800 */
[----:B------:R-:W-:-:S03]  /*29ba0*/  FMUL R7, R5, R7 ;  /* 0x0000000705077220 */ /* 0x000fc60000400000 */
[----:B------:R-:W-:Y:S01]  /*29bb0*/  STL [R1+0x9e8], R14 ;  /* 0x0009e80e01007387 */ /* 0x000fe20000100800 */
[----:B------:R-:W-:Y:S01]  /*29bc0*/  @!P6 FMUL R250, R250, 16777216 ;  /* 0x4b800000fafae820 */ /* 0x000fe20000400000 */
[----:B------:R-:W-:Y:S02]  /*29bd0*/  FMUL R6, R5, R6 ;  /* 0x0000000605067220 */ /* 0x000fe40000400000 */
[----:B------:R-:W-:Y:S01]  /*29be0*/  STL [R1+0x9c8], R13 ;  /* 0x0009c80d01007387 */ /* 0x000fe20000100800 */
[----:B------:R-:W-:-:S03]  /*29bf0*/  @!P6 FMUL R251, R251, 16777216 ;  /* 0x4b800000fbfbe820 */ /* 0x000fc60000400000 */
[----:B------:R-:W-:Y:S01]  /*29c00*/  STL [R1+0x5a8], R12 ;  /* 0x0005a80c01007387 */ /* 0x000fe20000100800 */
[----:B------:R-:W-:-:S03]  /*29c10*/  @!P6 FMUL R249, R249, 16777216 ;  /* 0x4b800000f9f9e820 */ /* 0x000fc60000400000 */
[----:B------:R-:W-:Y:S04]  /*29c20*/  STL [R1+0x5a0], R11 ;  /* 0x0005a00b01007387 */ /* 0x000fe80000100800 */
[----:B------:R-:W-:Y:S04]  /*29c30*/  STL [R1+0x598], R10 ;  /* 0x0005980a01007387 */ /* 0x000fe80000100800 */
[----:B------:R-:W-:Y:S01]  /*29c40*/  STL [R1+0x590], R9 ;  /* 0x0005900901007387 */ /* 0x000fe20000100800 */
[----:B------:R-:W-:-:S03]  /*29c50*/  @!P6 FMUL R0, R0, 16777216 ;  /* 0x4b8000000000e820 */ /* 0x000fc60000400000 */
[----:B------:R0:W-:Y:S04]  /*29c60*/  STL [R1+0x568], R8 ;  /* 0x0005680801007387 */ /* 0x0001e80000100800 */
[----:B------:R1:W-:Y:S04]  /*29c70*/  STL [R1+0x560], R7 ;  /* 0x0005600701007387 */ /* 0x0003e80000100800 */
[----:B------:R2:W-:Y:S01]  /*29c80*/  STL [R1+0x558], R6 ;  /* 0x0005580601007387 */ /* 0x0005e20000100800 */
[C---:B0-----:R-:W-:Y:S01]  /*29c90*/  FMUL R8, R5.reuse, R250 ;  /* 0x000000fa05087220 */ /* 0x041fe20000400000 */
[----:B-1----:R-:W-:-:S04]  /*29ca0*/  FMUL R7, R5, R251 ;  /* 0x000000fb05077220 */ /* 0x002fc80000400000 */
[----:B------:R0:W-:Y:S01]  /*29cb0*/  STL [R1+0x550], R8 ;  /* 0x0005500801007387 */ /* 0x0001e20000100800 */
[----:B--2---:R-:W-:-:S03]  /*29cc0*/  FMUL R6, R5, R249 ;  /* 0x000000f905067220 */ /* 0x004fc60000400000 */
[----:B------:R1:W-:Y:S01]  /*29cd0*/  STL [R1+0x528], R7 ;  /* 0x0005280701007387 */ /* 0x0003e20000100800 */
[----:B------:R-:W-:-:S03]  /*29ce0*/  FMUL R250, R5, R0 ;  /* 0x0000000005fa7220 */ /* 0x000fc60000400000 */
[----:B------:R2:W-:Y:S04]  /*29cf0*/  STL [R1+0x520], R6 ;  /* 0x0005200601007387 */ /* 0x0005e80000100800 */
[----:B------:R-:W3:Y:S04]  /*29d00*/  LDL.LU R0, [R1+0x864] ;  /* 0x0008640001007983 */ /* 0x000ee80000300800 */
[----:B------:R-:W4:Y:S04]  /*29d10*/  LDL.LU R125, [R1+0x85c] ;  /* 0x00085c00017d7983 */ /* 0x000f280000300800 */
        /* <DEDUP_REMOVED lines=94> */
[----:B------:R-:W-:-:S03]  /*2a300*/  @!P6 FMUL R248, R248, 16777216 ;  /* 0x4b800000f8f8e820 */ /* 0x000fc60000400000 */
[----:B------:R-:W3:Y:S04]  /*2a310*/  LDL.LU R32, [R1+0x15c] ;  /* 0x00015c0001207983 */ /* 0x000ee80000300800 */
[----:B------:R-:W3:Y:S01]  /*2a320*/  LDL.LU R31, [R1+0x154] ;  /* 0x00015400011f7983 */ /* 0x000ee20000300800 */
[----:B------:R-:W-:-:S03]  /*2a330*/  FMUL R248, R5, R248 ;  /* 0x000000f805f87220 */ /* 0x000fc60000400000 */
        /* <DEDUP_REMOVED lines=25> */
[----:B0-----:R-:W3:Y:S04]  /*2a4d0*/  LDL.LU R8, [R1+0x84] ;  /* 0x0000840001087983 */ /* 0x001ee80000300800 */
[----:B-1----:R-:W3:Y:S04]  /*2a4e0*/  LDL.LU R7, [R1+0x7c] ;  /* 0x00007c0001077983 */ /* 0x002ee80000300800 */
[----:B--2---:R-:W2:Y:S04]  /*2a4f0*/  LDL.LU R6, [R1+0x74] ;  /* 0x0000740001067983 */ /* 0x004ea80000300800 */
[----:B------:R-:W2:Y:S01]  /*2a500*/  LDL.LU R249, [R1+0x6c] ;  /* 0x00006c0001f97983 */ /* 0x000ea20000300800 */
[C---:B------:R-:W-:Y:S01]  /*2a510*/  FSETP.GEU.AND P4, PT, |R2|.reuse, 1.175494350822287508e-38, PT ;  /* 0x008000000200780b */ /* 0x040fe20003f8e200 */
[----:B------:R-:W-:-:S12]  /*2a520*/  @P0 FMUL R2, R2, 0.25 ;  /* 0x3e80000002020820 */ /* 0x000fd80000400000 */
[----:B------:R-:W-:-:S06]  /*2a530*/  @!P4 FMUL R2, R2, 16777216 ;  /* 0x4b8000000202c820 */ /* 0x000fcc0000400000 */
[----:B------:R-:W0:Y:S01]  /*2a540*/  MUFU.RCP R2, R2 ;  /* 0x0000000200027308 */ /* 0x000e220000001000 */
[----:B----4-:R-:W-:Y:S01]  /*2a550*/  @!P4 FMUL R125, R125, 16777216 ;  /* 0x4b8000007d7dc820 */ /* 0x010fe20000400000 */
[----:B---3--:R-:W-:Y:S01]  /*2a560*/  @!P4 FMUL R124, R124, 16777216 ;  /* 0x4b8000007c7cc820 */ /* 0x008fe20000400000 */
[----:B------:R-:W-:Y:S01]  /*2a570*/  @!P4 FMUL R127, R127, 16777216 ;  /* 0x4b8000007f7fc820 */ /* 0x000fe20000400000 */
[----:B------:R-:W-:Y:S01]  /*2a580*/  @!P4 FMUL R126, R126, 16777216 ;  /* 0x4b8000007e7ec820 */ /* 0x000fe20000400000 */
[----:B------:R-:W-:Y:S01]  /*2a590*/  MOV R251, R252 ;  /* 0x000000fc00fb7202 */ /* 0x000fe20000000f00 */
[----:B------:R-:W-:Y:S01]  /*2a5a0*/  @!P4 FMUL R121, R121, 16777216 ;  /* 0x4b8000007979c820 */ /* 0x000fe20000400000 */
[----:B------:R-:W3:Y:S01]  /*2a5b0*/  LDL.LU R252, [R1+0x58] ;  /* 0x0000580001fc7983 */ /* 0x000ee20000300800 */
[----:B------:R-:W-:Y:S01]  /*2a5c0*/  @!P4 FMUL R120, R120, 16777216 ;  /* 0x4b8000007878c820 */ /* 0x000fe20000400000 */
[----:B------:R-:W-:Y:S01]  /*2a5d0*/  @!P4 FMUL R123, R123, 16777216 ;  /* 0x4b8000007b7bc820 */ /* 0x000fe20000400000 */
[C---:B0-----:R-:W-:Y:S01]  /*2a5e0*/  FMUL R125, R2.reuse, R125 ;  /* 0x0000007d027d7220 */ /* 0x041fe20000400000 */
[C---:B------:R-:W-:Y:S01]  /*2a5f0*/  FMUL R124, R2.reuse, R124 ;  /* 0x0000007c027c7220 */ /* 0x040fe20000400000 */
[C---:B------:R-:W-:Y:S01]  /*2a600*/  FMUL R127, R2.reuse, R127 ;  /* 0x0000007f027f7220 */ /* 0x040fe20000400000 */
[----:B------:R-:W-:-:S02]  /*2a610*/  FMUL R126, R2, R126 ;  /* 0x0000007e027e7220 */ /* 0x000fc40000400000 */
[----:B------:R0:W-:Y:S01]  /*2a620*/  STL [R1+0xd40], R125 ;  /* 0x000d407d01007387 */ /* 0x0001e20000100800 */
[----:B------:R-:W-:Y:S01]  /*2a630*/  FMUL R121, R2, R121 ;  /* 0x0000007902797220 */ /* 0x000fe20000400000 */
[----:B------:R-:W-:Y:S01]  /*2a640*/  @!P4 FMUL R122, R122, 16777216 ;  /* 0x4b8000007a7ac820 */ /* 0x000fe20000400000 */
[C---:B------:R-:W-:Y:S01]  /*2a650*/  FMUL R120, R2.reuse, R120 ;  /* 0x0000007802787220 */ /* 0x040fe20000400000 */
[----:B------:R-:W-:Y:S01]  /*2a660*/  @!P4 FMUL R117, R117, 16777216 ;  /* 0x4b8000007575c820 */ /* 0x000fe20000400000 */
[----:B0-----:R-:W4:Y:S04]  /*2a670*/  LDL.LU R125, [R1+0xfc8] ;  /* 0x000fc800017d7983 */ /* 0x001f280000300800 */
[----:B------:R0:W-:Y:S01]  /*2a680*/  STL [R1+0xd3c], R124 ;  /* 0x000d3c7c01007387 */ /* 0x0001e20000100800 */
[----:B------:R-:W-:Y:S01]  /*2a690*/  FMUL R123, R2, R123 ;  /* 0x0000007b027b7220 */ /* 0x000fe20000400000 */
[----:B------:R-:W-:Y:S01]  /*2a6a0*/  @!P4 FMUL R116, R116, 16777216 ;  /* 0x4b8000007474c820 */ /* 0x000fe20000400000 */
[C---:B------:R-:W-:Y:S01]  /*2a6b0*/  FMUL R122, R2.reuse, R122 ;  /* 0x0000007a027a7220 */ /* 0x040fe20000400000 */
[----:B0-----:R-:W4:Y:S04]  /*2a6c0*/  LDL.LU R124, [R1+0xfc4] ;  /* 0x000fc400017c7983 */ /* 0x001f280000300800 */
[----:B------:R0:W-:Y:S01]  /*2a6d0*/  STL [R1+0xd38], R127 ;  /* 0x000d387f01007387 */ /* 0x0001e20000100800 */
[----:B------:R-:W-:Y:S01]  /*2a6e0*/  @!P4 FMUL R119, R119, 16777216 ;  /* 0x4b8000007777c820 */ /* 0x000fe20000400000 */
[----:B------:R-:W-:-:S02]  /*2a6f0*/  FMUL R117, R2, R117 ;  /* 0x0000007502757220 */ /* 0x000fc40000400000 */
[----:B0-----:R-:W4:Y:S04]  /*2a700*/  LDL.LU R127, [R1+0xfc0] ;  /* 0x000fc000017f7983 */ /* 0x001f280000300800 */
[----:B------:R0:W-:Y:S01]  /*2a710*/  STL [R1+0xd34], R126 ;  /* 0x000d347e01007387 */ /* 0x0001e20000100800 */
[----:B------:R-:W-:Y:S01]  /*2a720*/  @!P4 FMUL R118, R118, 16777216 ;  /* 0x4b8000007676c820 */ /* 0x000fe20000400000 */
[C---:B------:R-:W-:Y:S02]  /*2a730*/  FMUL R116, R2.reuse, R116 ;  /* 0x0000007402747220 */ /* 0x040fe40000400000 */
        /* <DEDUP_REMOVED lines=354> */
[C---:B------:R-:W-:Y:S01]  /*2bd60*/  FMUL R29, R2.reuse, R29 ;  /* 0x0000001d021d7220 */ /* 0x040fe20000400000 */
[----:B------:R-:W-:-:S02]  /*2bd70*/  FMUL R5, R2, R5 ;  /* 0x0000000502057220 */ /* 0x000fc40000400000 */
[----:B0-----:R-:W4:Y:S04]  /*2bd80*/  LDL.LU R35, [R1+0xe58] ;  /* 0x000e580001237983 */ /* 0x001f280000300800 */
[----:B------:R0:W-:Y:S01]  /*2bd90*/  STL [R1+0x580], R34 ;  /* 0x0005802201007387 */ /* 0x0001e20000100800 */
[----:B------:R-:W-:-:S03]  /*2bda0*/  @!P4 FMUL R247, R247, 16777216 ;  /* 0x4b800000f7f7c820 */ /* 0x000fc60000400000 */
[----:B0-----:R-:W4:Y:S04]  /*2bdb0*/  LDL.LU R34, [R1+0xe54] ;  /* 0x000e540001227983 */ /* 0x001f280000300800 */
[----:B------:R0:W-:Y:S04]  /*2bdc0*/  STL [R1+0x578], R33 ;  /* 0x0005782101007387 */ /* 0x0001e80000100800 */
[----:B0-----:R-:W4:Y:S04]  /*2bdd0*/  LDL.LU R33, [R1+0xe50] ;  /* 0x000e500001217983 */ /* 0x001f280000300800 */
[----:B------:R0:W-:Y:S01]  /*2bde0*/  STL [R1+0x570], R32 ;  /* 0x0005702001007387 */ /* 0x0001e20000100800 */
[----:B------:R-:W-:-:S03]  /*2bdf0*/  @!P4 FMUL R22, R22, 16777216 ;  /* 0x4b8000001616c820 */ /* 0x000fc60000400000 */
[----:B0-----:R-:W4:Y:S04]  /*2be00*/  LDL.LU R32, [R1+0xe4c] ;  /* 0x000e4c0001207983 */ /* 0x001f280000300800 */
[----:B------:R0:W-:Y:S01]  /*2be10*/  STL [R1+0x548], R31 ;  /* 0x0005481f01007387 */ /* 0x0001e20000100800 */
[----:B------:R-:W-:Y:S01]  /*2be20*/  @!P4 FMUL R19, R19, 16777216 ;  /* 0x4b8000001313c820 */ /* 0x000fe20000400000 */
[----:B------:R-:W-:Y:S02]  /*2be30*/  @!P4 FMUL R18, R18, 16777216 ;  /* 0x4b8000001212c820 */ /* 0x000fe40000400000 */
        /* <DEDUP_REMOVED lines=11> */
[----:B0-----:R-:W-:Y:S01]  /*2bef0*/  FMUL R5, R2, R247 ;  /* 0x000000f702057220 */ /* 0x001fe20000400000 */
[----:B------:R-:W-:-:S04]  /*2bf00*/  @!P4 FMUL R10, R10, 16777216 ;  /* 0x4b8000000a0ac820 */ /* 0x000fc80000400000 */
[----:B------:R0:W-:Y:S04]  /*2bf10*/  STL [R1+0x518], R5 ;  /* 0x0005180501007387 */ /* 0x0001e80000100800 */
[----:B------:R-:W-:Y:S01]  /*2bf20*/  STL [R1+0x510], R22 ;  /* 0x0005101601007387 */ /* 0x000fe20000100800 */
[C---:B0-----:R-:W-:Y:S01]  /*2bf30*/  FMUL R5, R2.reuse, R18 ;  /* 0x0000001202057220 */ /* 0x041fe20000400000 */
[C---:B------:R-:W-:Y:S01]  /*2bf40*/  FMUL R18, R2.reuse, R15 ;  /* 0x0000000f02127220 */ /* 0x040fe20000400000 */
[C---:B------:R-:W-:Y:S01]  /*2bf50*/  FMUL R15, R2.reuse, R14 ;  /* 0x0000000e020f7220 */ /* 0x040fe20000400000 */
[----:B------:R-:W-:Y:S01]  /*2bf60*/  STL [R1+0x508], R19 ;  /* 0x0005081301007387 */ /* 0x000fe20000100800 */
[C---:B------:R-:W-:Y:S01]  /*2bf70*/  FMUL R14, R2.reuse, R11 ;  /* 0x0000000b020e7220 */ /* 0x040fe20000400000 */
[----:B------:R-:W-:-:S02]  /*2bf80*/  FMUL R11, R2, R10 ;  /* 0x0000000a020b7220 */ /* 0x000fc40000400000 */
[----:B------:R0:W-:Y:S01]  /*2bf90*/  STL [R1+0x500], R5 ;  /* 0x0005000501007387 */ /* 0x0001e20000100800 */
[----:B------:R-:W-:-:S03]  /*2bfa0*/  @!P4 FMUL R244, R244, 16777216 ;  /* 0x4b800000f4f4c820 */ /* 0x000fc60000400000 */
[----:B0-----:R-:W4:Y:S04]  /*2bfb0*/  LDL.LU R5, [R1+0x86c] ;  /* 0x00086c0001057983 */ /* 0x001f280000300800 */
[----:B------:R0:W-:Y:S04]  /*2bfc0*/  STL [R1+0x4f8], R18 ;  /* 0x0004f81201007387 */ /* 0x0001e80000100800 */
[----:B------:R1:W-:Y:S01]  /*2bfd0*/  STL [R1+0x4f0], R15 ;  /* 0x0004f00f01007387 */ /* 0x0003e20000100800 */
[----:B------:R-:W-:-:S03]  /*2bfe0*/  FMUL R10, R2, R244 ;  /* 0x000000f4020a7220 */ /* 0x000fc60000400000 */
[----:B------:R-:W4:Y:S04]  /*2bff0*/  LDL.LU R22, [R1+0x868] ;  /* 0x0008680001167983 */ /* 0x000f280000300800 */
[----:B------:R2:W-:Y:S04]  /*2c000*/  STL [R1+0x4e8], R14 ;  /* 0x0004e80e01007387 */ /* 0x0005e80000100800 */
[----:B------:R3:W-:Y:S01]  /*2c010*/  STL [R1+0x4e0], R11 ;  /* 0x0004e00b01007387 */ /* 0x0007e20000100800 */
[----:B------:R-:W-:-:S03]  /*2c020*/  @!P4 FMUL R28, R28, 16777216 ;  /* 0x4b8000001c1cc820 */ /* 0x000fc60000400000 */
[----:B------:R-:W4:Y:S01]  /*2c030*/  LDL.LU R19, [R1+0x60] ;  /* 0x0000600001137983 */ /* 0x000f220000300800 */
[----:B------:R-:W-:-:S03]  /*2c040*/  @!P4 FMUL R27, R27, 16777216 ;  /* 0x4b8000001b1bc820 */ /* 0x000fc60000400000 */
[----:B------:R3:W-:Y:S01]  /*2c050*/  STL [R1+0x4d8], R10 ;  /* 0x0004d80a01007387 */ /* 0x0007e20000100800 */
[----:B------:R-:W-:Y:S01]  /*2c060*/  @!P4 FMUL R26, R26, 16777216 ;  /* 0x4b8000001a1ac820 */ /* 0x000fe20000400000 */
[----:B------:R-:W-:Y:S02]  /*2c070*/  FMUL R28, R2, R28 ;  /* 0x0000001c021c7220 */ /* 0x000fe40000400000 */
[----:B0-----:R-:W4:Y:S01]  /*2c080*/  LDL.LU R18, [R1+0x50] ;  /* 0x0000500001127983 */ /* 0x001f220000300800 */
[----:B------:R-:W-:-:S03]  /*2c090*/  @!P4 FMUL R25, R25, 16777216 ;  /* 0x4b8000001919c820 */ /* 0x000fc60000400000 */
[----:B-1----:R-:W4:Y:S01]  /*2c0a0*/  LDL.LU R15, [R1+0x48] ;  /* 0x00004800010f7983 */ /* 0x002f220000300800 */
[----:B------:R-:W-:-:S03]  /*2c0b0*/  FMUL R27, R2, R27 ;  /* 0x0000001b021b7220 */ /* 0x000fc60000400000 */
[----:B--2---:R-:W2:Y:S01]  /*2c0c0*/  LDL.LU R14, [R1+0x40] ;  /* 0x00004000010e7983 */ /* 0x004ea20000300800 */
[----:B------:R-:W-:-:S03]  /*2c0d0*/  MOV R247, R251 ;  /* 0x000000fb00f77202 */ /* 0x000fc60000000f00 */
[----:B---3--:R-:W3:Y:S01]  /*2c0e0*/  LDL.LU R11, [R1+0x38] ;  /* 0x00003800010b7983 */ /* 0x008ee20000300800 */
[----:B------:R-:W-:Y:S01]  /*2c0f0*/  @!P4 FMUL R24, R24, 16777216 ;  /* 0x4b8000001818c820 */ /* 0x000fe20000400000 */
[----:B------:R-:W-:Y:S02]  /*2c100*/  FMUL R26, R2, R26 ;  /* 0x0000001a021a7220 */ /* 0x000fe40000400000 */
[----:B------:R-:W3:Y:S01]  /*2c110*/  LDL.LU R10, [R1+0x30] ;  /* 0x00003000010a7983 */ /* 0x000ee20000300800 */
[----:B------:R-:W-:-:S03]  /*2c120*/  @!P4 FMUL R23, R23, 16777216 ;  /* 0x4b8000001717c820 */ /* 0x000fc60000400000 */
[----:B------:R-:W3:Y:S01]  /*2c130*/  LDL.LU R244, [R1+0x28] ;  /* 0x0000280001f47983 */ /* 0x000ee20000300800 */
[----:B------:R-:W-:-:S03]  /*2c140*/  FMUL R25, R2, R25 ;  /* 0x0000001902197220 */ /* 0x000fc60000400000 */
[----:B------:R-:W3:Y:S01]  /*2c150*/  LDL.LU R251, [R1+0x20] ;  /* 0x0000200001fb7983 */ /* 0x000ee20000300800 */
[----:B------:R-:W-:-:S03]  /*2c160*/  @!P4 FMUL R21, R21, 16777216 ;  /* 0x4b8000001515c820 */ /* 0x000fc60000400000 */
[----:B------:R0:W-:Y:S01]  /*2c170*/  STL [R1+0x470], R28 ;  /* 0x0004701c01007387 */ /* 0x0001e20000100800 */
[----:B------:R-:W-:Y:S01]  /*2c180*/  FMUL R24, R2, R24 ;  /* 0x0000001802187220 */ /* 0x000fe20000400000 */
[----:B------:R-:W-:Y:S01]  /*2c190*/  @!P4 FMUL R20, R20, 16777216 ;  /* 0x4b8000001414c820 */ /* 0x000fe20000400000 */
[C---:B------:R-:W-:Y:S01]  /*2c1a0*/  FMUL R23, R2.reuse, R23 ;  /* 0x0000001702177220 */ /* 0x040fe20000400000 */
[----:B------:R-:W-:Y:S01]  /*2c1b0*/  @!P4 FMUL R17, R17, 16777216 ;  /* 0x4b8000001111c820 */ /* 0x000fe20000400000 */
[----:B0-----:R-:W3:Y:S04]  /*2c1c0*/  LDL.LU R28, [R1+0xe3c] ;  /* 0x000e3c00011c7983 */ /* 0x001ee80000300800 */
[----:B------:R0:W-:Y:S01]  /*2c1d0*/  STL [R1+0x468], R27 ;  /* 0x0004681b01007387 */ /* 0x0001e20000100800 */
[----:B------:R-:W-:Y:S01]  /*2c1e0*/  FMUL R21, R2, R21 ;  /* 0x0000001502157220 */ /* 0x000fe20000400000 */
[----:B------:R-:W-:Y:S01]  /*2c1f0*/  @!P4 FMUL R16, R16, 16777216 ;  /* 0x4b8000001010c820 */ /* 0x000fe20000400000 */
[C---:B------:R-:W-:Y:S01]  /*2c200*/  FMUL R20, R2.reuse, R20 ;  /* 0x0000001402147220 */ /* 0x040fe20000400000 */
[----:B0-----:R-:W3:Y:S04]  /*2c210*/  LDL.LU R27, [R1+0xe38] ;  /* 0x000e3800011b7983 */ /* 0x001ee80000300800 */
[----:B------:R0:W-:Y:S01]  /*2c220*/  STL [R1+0x460], R26 ;  /* 0x0004601a01007387 */ /* 0x0001e20000100800 */
[----:B------:R-:W-:Y:S01]  /*2c230*/  @!P4 FMUL R13, R13, 16777216 ;  /* 0x4b8000000d0dc820 */ /* 0x000fe20000400000 */
[----:B------:R-:W-:-:S02]  /*2c240*/  FMUL R17, R2, R17 ;  /* 0x0000001102117220 */ /* 0x000fc40000400000 */
[----:B0-----:R-:W3:Y:S04]  /*2c250*/  LDL.LU R26, [R1+0xe34] ;  /* 0x000e3400011a7983 */ /* 0x001ee80000300800 */
[----:B------:R0:W-:Y:S01]  /*2c260*/  STL [R1+0x458], R25 ;  /* 0x0004581901007387 */ /* 0x0001e20000100800 */
[----:B------:R-:W-:Y:S01]  /*2c270*/  @!P4 FMUL R12, R12, 16777216 ;  /* 0x4b8000000c0cc820 */ /* 0x000fe20000400000 */
[C---:B------:R-:W-:Y:S02]  /*2c280*/  FMUL R16, R2.reuse, R16 ;  /* 0x0000001002107220 */ /* 0x040fe40000400000 */
        /* <DEDUP_REMOVED lines=22> */
[C---:B------:R-:W-:Y:S01]  /*2c3f0*/  FMUL R6, R2.reuse, R6 ;  /* 0x0000000602067220 */ /* 0x040fe20000400000 */
[----:B------:R-:W-:Y:S02]  /*2c400*/  FMUL R249, R2, R249 ;  /* 0x000000f902f97220 */ /* 0x000fe40000400000 */
[----:B0-----:R-:W3:Y:S04]  /*2c410*/  LDL.LU R16, [R1+0xe18] ;  /* 0x000e180001107983 */ /* 0x001ee80000300800 */
[----:B------:R0:W-:Y:S04]  /*2c420*/  STL [R1+0xa0], R13 ;  /* 0x0000a00d01007387 */ /* 0x0001e80000100800 */
        /* <DEDUP_REMOVED lines=12> */
[----:B0-----:R-:W3:Y:S01]  /*2c4f0*/  LDL.LU R249, [R1+0xdfc] ;  /* 0x000dfc0001f97983 */ /* 0x001ee20000300800 */
[C---:B------:R-:W-:Y:S01]  /*2c500*/  FSETP.GEU.AND P1, PT, |R3|.reuse, 1.175494350822287508e-38, PT ;  /* 0x008000000300780b */ /* 0x040fe20003f2e200 */
[----:B------:R-:W-:Y:S01]  /*2c510*/  @P3 FMUL R3, R3, 0.25 ;  /* 0x3e80000003033820 */ /* 0x000fe20000400000 */
[----:B------:R-:W-:Y:S01]  /*2c520*/  @!P4 FMUL R0, R0, 16777216 ;  /* 0x4b8000000000c820 */ /* 0x000fe20000400000 */
[----:B------:R-:W-:-:S03]  /*2c530*/  @!P4 FMUL R252, R252, 16777216 ;  /* 0x4b800000fcfcc820 */ /* 0x000fc60000400000 */
[C---:B------:R-:W-:Y:S01]  /*2c540*/  FMUL R0, R2.reuse, R0 ;  /* 0x0000000002007220 */ /* 0x040fe20000400000 */
[----:B------:R-:W-:-:S06]  /*2c550*/  FMUL R252, R2, R252 ;  /* 0x000000fc02fc7220 */ /* 0x000fcc0000400000 */
[----:B------:R-:W-:Y:S01]  /*2c560*/  @!P1 FMUL R3, R3, 16777216 ;  /* 0x4b80000003039820 */ /* 0x000fe20000400000 */
[----:B------:R-:W-:-:S03]  /*2c570*/  FSETP.GEU.AND P5, PT, |R4|, 1.175494350822287508e-38, PT ;  /* 0x008000000400780b */ /* 0x000fc60003fae200 */
[----:B------:R0:W1:Y:S01]  /*2c580*/  MUFU.RCP R2, R3 ;  /* 0x0000000300027308 */ /* 0x0000620000001000 */
[----:B------:R-:W-:Y:S01]  /*2c590*/  @!P1 FMUL R247, R247, 16777216 ;  /* 0x4b800000f7f79820 */ /* 0x000fe20000400000 */
[----:B------:R-:W-:-:S04]  /*2c5a0*/  @P2 FMUL R4, R4, 0.25 ;  /* 0x3e80000004042820 */ /* 0x000fc80000400000 */
[----:B0-----:R-:W-:-:S04]  /*2c5b0*/  MOV R3, R247 ;  /* 0x000000f700037202 */ /* 0x001fc80000000f00 */
[----:B----4-:R-:W-:Y:S01]  /*2c5c0*/  @!P5 FMUL R22, R22, 16777216 ;  /* 0x4b8000001616d820 */ /* 0x010fe20000400000 */
[----:B------:R-:W-:Y:S01]  /*2c5d0*/  @!P5 FMUL R4, R4, 16777216 ;  /* 0x4b8000000404d820 */ /* 0x000fe20000400000 */
[----:B------:R-:W-:-:S03]  /*2c5e0*/  @!P1 FMUL R19, R19, 16777216 ;  /* 0x4b80000013139820 */ /* 0x000fc60000400000 */
[----:B------:R0:W4:Y:S01]  /*2c5f0*/  MUFU.RCP R247, R4 ;  /* 0x0000000400f77308 */ /* 0x0001220000001000 */
[----:B-1----:R-:W-:Y:S01]  /*2c600*/  FMUL R3, R2, R3 ;  /* 0x0000000302037220 */ /* 0x002fe20000400000 */
[----:B0-----:R-:W-:Y:S02]  /*2c610*/  IMAD.MOV.U32 R4, RZ, RZ, R22 ;  /* 0x000000ffff047224 */ /* 0x001fe400078e0016 */
[----:B------:R-:W4:Y:S01]  /*2c620*/  LDL.LU R22, [R1+0xdf8] ;  /* 0x000df80001167983 */ /* 0x000f220000300800 */
[----:B------:R-:W-:-:S03]  /*2c630*/  @!P1 FMUL R18, R18, 16777216 ;  /* 0x4b80000012129820 */ /* 0x000fc60000400000 */
[----:B------:R0:W-:Y:S01]  /*2c640*/  STL [R1+0xc60], R3 ;  /* 0x000c600301007387 */ /* 0x0001e20000100800 */
[----:B------:R-:W-:Y:S01]  /*2c650*/  @!P1 FMUL R15, R15, 16777216 ;  /* 0x4b8000000f0f9820 */ /* 0x000fe20000400000 */
[----:B0-----:R-:W-:Y:S02]  /*2c660*/  FMUL R3, R2, R19 ;  /* 0x0000001302037220 */ /* 0x001fe40000400000 */
[----:B------:R-:W4:Y:S04]  /*2c670*/  LDL.LU R19, [R1+0xdf4] ;  /* 0x000df40001137983 */ /* 0x000f280000300800 */
[----:B------:R0:W-:Y:S01]  /*2c680*/  STL [R1+0xc5c], R3 ;  /* 0x000c5c0301007387 */ /* 0x0001e20000100800 */
[----:B--2---:R-:W-:Y:S01]  /*2c690*/  @!P1 FMUL R14, R14, 16777216 ;  /* 0x4b8000000e0e9820 */ /* 0x004fe20000400000 */
[----:B0-----:R-:W-:-:S02]  /*2c6a0*/  FMUL R3, R2, R18 ;  /* 0x0000001202037220 */ /* 0x001fc40000400000 */
[----:B------:R-:W2:Y:S04]  /*2c6b0*/  LDL.LU R18, [R1+0xdf0] ;  /* 0x000df00001127983 */ /* 0x000ea80000300800 */
[----:B------:R0:W-:Y:S01]  /*2c6c0*/  STL [R1+0xc58], R3 ;  /* 0x000c580301007387 */ /* 0x0001e20000100800 */
[----:B---3--:R-:W-:Y:S01]  /*2c6d0*/  @!P1 FMUL R11, R11, 16777216 ;  /* 0x4b8000000b0b9820 */ /* 0x008fe20000400000 */
[----:B0-----:R-:W-:Y:S02]  /*2c6e0*/  FMUL R3, R2, R15 ;  /* 0x0000000f02037220 */ /* 0x001fe40000400000 */
[----:B------:R-:W3:Y:S04]  /*2c6f0*/  LDL.LU R15, [R1+0xdec] ;  /* 0x000dec00010f7983 */ /* 0x000ee80000300800 */
[----:B------:R0:W-:Y:S01]  /*2c700*/  STL [R1+0xc50], R3 ;  /* 0x000c500301007387 */ /* 0x0001e20000100800 */
[----:B------:R-:W-:Y:S01]  /*2c710*/  @!P1 FMUL R10, R10, 16777216 ;  /* 0x4b8000000a0a9820 */ /* 0x000fe20000400000 */
[----:B0-----:R-:W-:-:S02]  /*2c720*/  FMUL R3, R2, R14 ;  /* 0x0000000e02037220 */ /* 0x001fc40000400000 */
[----:B------:R-:W2:Y:S04]  /*2c730*/  LDL.LU R14, [R1+0xde8] ;  /* 0x000de800010e7983 */ /* 0x000ea80000300800 */
[----:B------:R0:W-:Y:S01]  /*2c740*/  STL [R1+0xc30], R3 ;  /* 0x000c300301007387 */ /* 0x0001e20000100800 */
[----:B------:R-:W-:Y:S01]  /*2c750*/  @!P1 FMUL R244, R244, 16777216 ;  /* 0x4b800000f4f49820 */ /* 0x000fe20000400000 */
[C---:B0-----:R-:W-:Y:S02]  /*2c760*/  FMUL R3, R2.reuse, R11 ;  /* 0x0000000b02037220 */ /* 0x041fe40000400000 */
[----:B------:R-:W3:Y:S04]  /*2c770*/  LDL.LU R11, [R1+0xde4] ;  /* 0x000de400010b7983 */ /* 0x000ee80000300800 */
[----:B------:R0:W-:Y:S01]  /*2c780*/  STL [R1+0xc2c], R3 ;  /* 0x000c2c0301007387 */ /* 0x0001e20000100800 */
[----:B------:R-:W-:Y:S01]  /*2c790*/  @!P1 FMUL R251, R251, 16777216 ;  /* 0x4b800000fbfb9820 */ /* 0x000fe20000400000 */
[----:B0-----:R-:W-:-:S02]  /*2c7a0*/  FMUL R3, R2, R10 ;  /* 0x0000000a02037220 */ /* 0x001fc40000400000 */
[----:B------:R-:W2:Y:S04]  /*2c7b0*/  LDL.LU R10, [R1+0xde0] ;  /* 0x000de000010a7983 */ /* 0x000ea80000300800 */
[----:B------:R0:W-:Y:S02]  /*2c7c0*/  STL [R1+0xc28], R3 ;  /* 0x000c280301007387 */ /* 0x0001e40000100800 */
[C---:B0-----:R-:W-:Y:S02]  /*2c7d0*/  FMUL R3, R2.reuse, R244 ;  /* 0x000000f402037220 */ /* 0x041fe40000400000 */
[----:B------:R-:W3:Y:S04]  /*2c7e0*/  LDL.LU R244, [R1+0xddc] ;  /* 0x000ddc0001f47983 */ /* 0x000ee80000300800 */
[----:B------:R0:W-:Y:S02]  /*2c7f0*/  STL [R1+0xc20], R3 ;  /* 0x000c200301007387 */ /* 0x0001e40000100800 */
[----:B0-----:R-:W-:-:S02]  /*2c800*/  FMUL R3, R2, R251 ;  /* 0x000000fb02037220 */ /* 0x001fc40000400000 */
[----:B------:R-:W2:Y:S04]  /*2c810*/  LDL.LU R251, [R1+0xdd8] ;  /* 0x000dd80001fb7983 */ /* 0x000ea80000300800 */
[----:B------:R0:W-:Y:S01]  /*2c820*/  STL [R1+0xc00], R3 ;  /* 0x000c000301007387 */ /* 0x0001e20000100800 */
[----:B------:R-:W-:Y:S01]  /*2c830*/  @!P1 FMUL R20, R20, 16777216 ;  /* 0x4b80000014149820 */ /* 0x000fe20000400000 */
        /* <DEDUP_REMOVED lines=10> */
[----:B------:R-:W-:-:S04]  /*2c8e0*/  @!P1 FMUL R7, R7, 16777216 ;  /* 0x4b80000007079820 */ /* 0x000fc80000400000 */
[C---:B0-----:R-:W-:Y:S01]  /*2c8f0*/  FMUL R3, R2.reuse, R7 ;  /* 0x0000000702037220 */ /* 0x041fe20000400000 */
[----:B------:R-:W-:Y:S01]  /*2c900*/  FMUL R7, R2, R8 ;  /* 0x0000000802077220 */ /* 0x000fe20000400000 */
[----:B------:R-:W-:-:S04]  /*2c910*/  @!P1 FMUL R6, R6, 16777216 ;  /* 0x4b80000006069820 */ /* 0x000fc80000400000 */
[----:B------:R-:W-:Y:S01]  /*2c920*/  FMUL R6, R2, R6 ;  /* 0x0000000602067220 */ /* 0x000fe20000400000 */
[----:B------:R-:W-:-:S04]  /*2c930*/  @!P1 FMUL R249, R249, 16777216 ;  /* 0x4b800000f9f99820 */ /* 0x000fc80000400000 */
[----:B------:R-:W-:-:S05]  /*2c940*/  FMUL R249, R2, R249 ;  /* 0x000000f902f97220 */ /* 0x000fca0000400000 */
[----:B------:R-:W-:Y:S04]  /*2c950*/  STL [R1+0xbfc], R249 ;  /* 0x000bfcf901007387 */ /* 0x000fe80000100800 */
[----:B------:R0:W-:Y:S04]  /*2c960*/  STL [R1+0xbf8], R6 ;  /* 0x000bf80601007387 */ /* 0x0001e80000100800 */
[----:B------:R1:W-:Y:S04]  /*2c970*/  STL [R1+0xbf0], R3 ;  /* 0x000bf00301007387 */ /* 0x0003e80000100800 */
[----:B------:R1:W-:Y:S01]  /*2c980*/  STL [R1+0xbd0], R7 ;  /* 0x000bd00701007387 */ /* 0x0003e20000100800 */
[C---:B0-----:R-:W-:Y:S01]  /*2c990*/  FMUL R6, R2.reuse, R9 ;  /* 0x0000000902067220 */ /* 0x041fe20000400000 */
[----:B-1----:R-:W-:-:S04]  /*2c9a0*/  FMUL R3, R2, R12 ;  /* 0x0000000c02037220 */ /* 0x002fc80000400000 */
[----:B------:R0:W-:Y:S01]  /*2c9b0*/  STL [R1+0xbcc], R6 ;  /* 0x000bcc0601007387 */ /* 0x0001e20000100800 */
[----:B------:R-:W-:-:S03]  /*2c9c0*/  FMUL R7, R2, R13 ;  /* 0x0000000d02077220 */ /* 0x000fc60000400000 */
[----:B------:R1:W-:Y:S04]  /*2c9d0*/  STL [R1+0xbc8], R3 ;  /* 0x000bc80301007387 */ /* 0x0003e80000100800 */
[----:B------:R1:W-:Y:S01]  /*2c9e0*/  STL [R1+0xbc0], R7 ;  /* 0x000bc00701007387 */ /* 0x0003e20000100800 */
[C---:B0-----:R-:W-:Y:S01]  /*2c9f0*/  FMUL R6, R2.reuse, R16 ;  /* 0x0000001002067220 */ /* 0x041fe20000400000 */
[----:B-1----:R-:W-:-:S04]  /*2ca00*/  FMUL R3, R2, R17 ;  /* 0x0000001102037220 */ /* 0x002fc80000400000 */
[----:B------:R0:W-:Y:S01]  /*2ca10*/  STL [R1+0xba0], R6 ;  /* 0x000ba00601007387 */ /* 0x0001e20000100800 */
[----:B------:R-:W-:-:S03]  /*2ca20*/  FMUL R7, R2, R20 ;  /* 0x0000001402077220 */ /* 0x000fc60000400000 */
[----:B------:R1:W-:Y:S01]  /*2ca30*/  STL [R1+0xb9c], R3 ;  /* 0x000b9c0301007387 */ /* 0x0003e20000100800 */
[----:B------:R-:W-:-:S03]  /*2ca40*/  @!P1 FMUL R29, R29, 16777216 ;  /* 0x4b8000001d1d9820 */ /* 0x000fc60000400000 */
[----:B------:R4:W-:Y:S01]  /*2ca50*/  STL [R1+0xb98], R7 ;  /* 0x000b980701007387 */ /* 0x0009e20000100800 */
[C---:B0-----:R-:W-:Y:S01]  /*2ca60*/  FMUL R6, R2.reuse, R21 ;  /* 0x0000001502067220 */ /* 0x041fe20000400000 */
[----:B-1----:R-:W-:-:S04]  /*2ca70*/  FMUL R3, R2, R24 ;  /* 0x0000001802037220 */ /* 0x002fc80000400000 */
[----:B------:R0:W-:Y:S01]  /*2ca80*/  STL [R1+0x68], R6 ;  /* 0x0000680601007387 */ /* 0x0001e20000100800 */
[----:B----4-:R-:W-:-:S03]  /*2ca90*/  FMUL R7, R2, R25 ;  /* 0x0000001902077220 */ /* 0x010fc60000400000 */
[----:B------:R1:W-:Y:S04]  /*2caa0*/  STL [R1+0x60], R3 ;  /* 0x0000600301007387 */ /* 0x0003e80000100800 */
[----:B------:R-:W-:Y:S01]  /*2cab0*/  STL [R1+0x58], R7 ;  /* 0x0000580701007387 */ /* 0x000fe20000100800 */
[----:B0-----:R-:W-:-:S03]  /*2cac0*/  FMUL R6, R2, R28 ;  /* 0x0000001c02067220 */ /* 0x001fc60000400000 */
[----:B------:R-:W4:Y:S01]  /*2cad0*/  LDL.LU R20, [R1+0x64] ;  /* 0x0000640001147983 */ /* 0x000f220000300800 */
[----:B-1----:R-:W-:-:S03]  /*2cae0*/  FMUL R3, R2, R29 ;  /* 0x0000001d02037220 */ /* 0x002fc60000400000 */
[----:B------:R0:W-:Y:S04]  /*2caf0*/  STL [R1+0x50], R6 ;  /* 0x0000500601007387 */ /* 0x0001e80000100800 */
[----:B------:R-:W3:Y:S04]  /*2cb00*/  LDL.LU R16, [R1+0x5c] ;  /* 0x00005c0001107983 */ /* 0x000ee80000300800 */
[----:B------:R1:W-:Y:S04]  /*2cb10*/  STL [R1+0x48], R3 ;  /* 0x0000480301007387 */ /* 0x0003e80000100800 */
[----:B------:R-:W2:Y:S04]  /*2cb20*/  LDL.LU R12, [R1+0x4c] ;  /* 0x00004c00010c7983 */ /* 0x000ea80000300800 */
[----:B------:R-:W2:Y:S01]  /*2cb30*/  LDL.LU R8, [R1+0x44] ;  /* 0x0000440001087983 */ /* 0x000ea20000300800 */
[----:B0-----:R-:W-:-:S03]  /*2cb40*/  F2FP.BF16.F32.PACK_AB R6, R252, R0 ;  /* 0x00000000fc06723e */ /* 0x001fc600000010ff */
[----:B------:R-:W2:Y:S04]  /*2cb50*/  LDL.LU R249, [R1+0x3c] ;  /* 0x00003c0001f97983 */ /* 0x000ea80000300800 */
[----:B-1----:R-:W2:Y:S04]  /*2cb60*/  LDL.LU R3, [R1+0x34] ;  /* 0x0000340001037983 */ /* 0x002ea80000300800 */
[----:B------:R-:W2:Y:S04]  /*2cb70*/  LDL.LU R252, [R1+0xdd4] ;  /* 0x000dd40001fc7983 */ /* 0x000ea80000300800 */
[----:B------:R-:W2:Y:S01]  /*2cb80*/  LDL.LU R0, [R1+0xdd0] ;  /* 0x000dd00001007983 */ /* 0x000ea20000300800 */
        /* <DEDUP_REMOVED lines=104> */
[C---:B------:R-:W-:Y:S01]  /*2d210*/  FMUL R5, R2.reuse, R5 ;  /* 0x0000000502057220 */ /* 0x040fe20000400000 */
        /* <DEDUP_REMOVED lines=102> */
[----:B------:R-:W-:Y:S01]  /*2d880*/  FMUL R243, R2, R243 ;  /* 0x000000f302f37220 */ /* 0x000fe20000400000 */
[----:B------:R-:W-:-:S02]  /*2d890*/  F2FP.BF16.F32.PACK_AB R7, R250, R248 ;  /* 0x000000f8fa07723e */ /* 0x000fc400000010ff */
[----:B------:R-:W2:Y:S04]  /*2d8a0*/  LDL.LU R250, [R1+0xdcc] ;  /* 0x000dcc0001fa7983 */ /* 0x000ea80000300800 */
[----:B------:R-:W2:Y:S01]  /*2d8b0*/  LDL.LU R248, [R1+0xdc8] ;  /* 0x000dc80001f87983 */ /* 0x000ea20000300800 */
[----:B----4-:R-:W-:-:S04]  /*2d8c0*/  @!P5 FMUL R20, R20, 16777216 ;  /* 0x4b8000001414d820 */ /* 0x010fc80000400000 */
[----:B------:R-:W-:Y:S01]  /*2d8d0*/  FMUL R2, R247, R20 ;  /* 0x00000014f7027220 */ /* 0x000fe20000400000 */
[----:B---3--:R-:W-:-:S04]  /*2d8e0*/  @!P5 FMUL R16, R16, 16777216 ;  /* 0x4b8000001010d820 */ /* 0x008fc80000400000 */
[----:B------:R0:W-:Y:S01]  /*2d8f0*/  STL [R1+0x40], R2 ;  /* 0x0000400201007387 */ /* 0x0001e20000100800 */
[----:B------:R-:W-:Y:S01]  /*2d900*/  FMUL R16, R247, R16 ;  /* 0x00000010f7107220 */ /* 0x000fe20000400000 */
[----:B--2---:R-:W-:Y:S01]  /*2d910*/  @!P5 FMUL R12, R12, 16777216 ;  /* 0x4b8000000c0cd820 */ /* 0x004fe20000400000 */
[----:B------:R-:W-:-:S03]  /*2d920*/  @!P5 FMUL R8, R8, 16777216 ;  /* 0x4b8000000808d820 */ /* 0x000fc60000400000 */
[----:B------:R-:W-:Y:S01]  /*2d930*/  FMUL R12, R247, R12 ;  /* 0x0000000cf70c7220 */ /* 0x000fe20000400000 */
[----:B------:R-:W-:Y:S01]  /*2d940*/  @!P5 FMUL R249, R249, 16777216 ;  /* 0x4b800000f9f9d820 */ /* 0x000fe20000400000 */
[C---:B0-----:R-:W-:Y:S01]  /*2d950*/  FMUL R2, R247.reuse, R8 ;  /* 0x00000008f7027220 */ /* 0x041fe20000400000 */
[----:B------:R-:W-:Y:S02]  /*2d960*/  STL [R1+0x38], R16 ;  /* 0x0000381001007387 */ /* 0x000fe40000100800 */
[C---:B------:R-:W-:Y:S01]  /*2d970*/  FMUL R8, R247.reuse, R249 ;  /* 0x000000f9f7087220 */ /* 0x040fe20000400000 */
[----:B------:R-:W-:Y:S01]  /*2d980*/  @!P5 FMUL R252, R252, 16777216 ;  /* 0x4b800000fcfcd820 */ /* 0x000fe20000400000 */
[----:B------:R-:W-:Y:S04]  /*2d990*/  STL [R1+0x30], R12 ;  /* 0x0000300c01007387 */ /* 0x000fe80000100800 */
[----:B------:R0:W-:Y:S04]  /*2d9a0*/  STL [R1+0x28], R2 ;  /* 0x0000280201007387 */ /* 0x0001e80000100800 */
[----:B------:R-:W-:Y:S01]  /*2d9b0*/  STL [R1+0x20], R8 ;  /* 0x0000200801007387 */ /* 0x000fe20000100800 */
[----:B0-----:R-:W-:-:S03]  /*2d9c0*/  FMUL R2, R247, R252 ;  /* 0x000000fcf7027220 */ /* 0x001fc60000400000 */
[----:B------:R-:W2:Y:S01]  /*2d9d0*/  LDL.LU R252, [R1+0xdc4] ;  /* 0x000dc40001fc7983 */ /* 0x000ea20000300800 */
[----:B------:R-:W-:Y:S01]  /*2d9e0*/  @!P5 FMUL R3, R3, 16777216 ;  /* 0x4b8000000303d820 */ /* 0x000fe20000400000 */
[----:B------:R-:W-:-:S03]  /*2d9f0*/  @!P5 FMUL R0, R0, 16777216 ;  /* 0x4b8000000000d820 */ /* 0x000fc60000400000 */
[----:B------:R-:W-:Y:S01]  /*2da00*/  FMUL R3, R247, R3 ;  /* 0x00000003f7037220 */ /* 0x000fe20000400000 */
[----:B------:R-:W-:-:S04]  /*2da10*/  @!P5 FMUL R251, R251, 16777216 ;  /* 0x4b800000fbfbd820 */ /* 0x000fc80000400000 */
[----:B------:R0:W-:Y:S02]  /*2da20*/  STL [R1+0xc], R3 ;  /* 0x00000c0301007387 */ /* 0x0001e40000100800 */
[C---:B0-----:R-:W-:Y:S02]  /*2da30*/  FMUL R3, R247.reuse, R0 ;  /* 0x00000000f7037220 */ /* 0x041fe40000400000 */
[----:B------:R-:W3:Y:S04]  /*2da40*/  LDL.LU R0, [R1+0xdc0] ;  /* 0x000dc00001007983 */ /* 0x000ee80000300800 */
[----:B------:R0:W-:Y:S04]  /*2da50*/  STL [R1+0x8], R2 ;  /* 0x0000080201007387 */ /* 0x0001e80000100800 */
[----:B------:R-:W-:Y:S01]  /*2da60*/  STL [R1+0x4], R3 ;  /* 0x0000040301007387 */ /* 0x000fe20000100800 */
[C---:B0-----:R-:W-:Y:S01]  /*2da70*/  FMUL R2, R247.reuse, R251 ;  /* 0x000000fbf7027220 */ /* 0x041fe20000400000 */
[----:B------:R-:W-:Y:S01]  /*2da80*/  @!P5 FMUL R246, R246, 16777216 ;  /* 0x4b800000f6f6d820 */ /* 0x000fe20000400000 */
[----:B------:R-:W-:Y:S01]  /*2da90*/  FMUL R4, R247, R4 ;  /* 0x00000004f7047220 */ /* 0x000fe20000400000 */
[----:B------:R-:W-:Y:S01]  /*2daa0*/  F2FP.BF16.F32.PACK_AB R5, R245, R5 ;  /* 0x00000005f505723e */ /* 0x000fe200000010ff */
[----:B------:R-:W-:Y:S01]  /*2dab0*/  @!P5 FMUL R10, R10, 16777216 ;  /* 0x4b8000000a0ad820 */ /* 0x000fe20000400000 */
[----:B------:R0:W-:Y:S01]  /*2dac0*/  STL [R1], R2 ;  /* 0x0000000201007387 */ /* 0x0001e20000100800 */
[----:B------:R-:W-:Y:S01]  /*2dad0*/  @!P5 FMUL R11, R11, 16777216 ;  /* 0x4b8000000b0bd820 */ /* 0x000fe20000400000 */
[----:B------:R-:W-:Y:S01]  /*2dae0*/  @!P5 FMUL R14, R14, 16777216 ;  /* 0x4b8000000e0ed820 */ /* 0x000fe20000400000 */
[----:B------:R-:W-:Y:S01]  /*2daf0*/  @!P5 FMUL R15, R15, 16777216 ;  /* 0x4b8000000f0fd820 */ /* 0x000fe20000400000 */
[----:B------:R-:W4:Y:S01]  /*2db00*/  LDL.LU R231, [R1+0x1c] ;  /* 0x00001c0001e77983 */ /* 0x000f220000300800 */
[----:B------:R-:W-:Y:S01]  /*2db10*/  @!P5 FMUL R160, R160, 16777216 ;  /* 0x4b800000a0a0d820 */ /* 0x000fe20000400000 */
[----:B------:R-:W-:Y:S01]  /*2db20*/  @!P5 FMUL R161, R161, 16777216 ;  /* 0x4b800000a1a1d820 */ /* 0x000fe20000400000 */
[----:B------:R-:W-:Y:S01]  /*2db30*/  @!P5 FMUL R156, R156, 16777216 ;  /* 0x4b8000009c9cd820 */ /* 0x000fe20000400000 */
[----:B------:R-:W3:Y:S01]  /*2db40*/  LDL.LU R227, [R1+0x18] ;  /* 0x0000180001e37983 */ /* 0x000ee20000300800 */
[----:B------:R-:W-:Y:S01]  /*2db50*/  @!P5 FMUL R157, R157, 16777216 ;  /* 0x4b8000009d9dd820 */ /* 0x000fe20000400000 */
[----:B------:R-:W-:Y:S01]  /*2db60*/  @!P5 FMUL R152, R152, 16777216 ;  /* 0x4b8000009898d820 */ /* 0x000fe20000400000 */
[----:B------:R-:W-:Y:S01]  /*2db70*/  @!P5 FMUL R153, R153, 16777216 ;  /* 0x4b8000009999d820 */ /* 0x000fe20000400000 */
[----:B------:R-:W4:Y:S01]  /*2db80*/  LDL.LU R223, [R1+0x14] ;  /* 0x0000140001df7983 */ /* 0x000f220000300800 */
[----:B------:R-:W-:Y:S01]  /*2db90*/  @!P5 FMUL R148, R148, 16777216 ;  /* 0x4b8000009494d820 */ /* 0x000fe20000400000 */
[----:B------:R-:W-:Y:S01]  /*2dba0*/  @!P5 FMUL R149, R149, 16777216 ;  /* 0x4b8000009595d820 */ /* 0x000fe20000400000 */
[----:B------:R-:W-:Y:S01]  /*2dbb0*/  @!P5 FMUL R144, R144, 16777216 ;  /* 0x4b8000009090d820 */ /* 0x000fe20000400000 */
[----:B------:R-:W4:Y:S01]  /*2dbc0*/  LDL.LU R249, [R1+0x10] ;  /* 0x0000100001f97983 */ /* 0x000f220000300800 */
[C---:B------:R-:W-:Y:S01]  /*2dbd0*/  FMUL R246, R247.reuse, R246 ;  /* 0x000000f6f7f67220 */ /* 0x040fe20000400000 */
[----:B------:R-:W-:Y:S01]  /*2dbe0*/  FMUL R29, R247, R10 ;  /* 0x0000000af71d7220 */ /* 0x000fe20000400000 */
[----:B------:R-:W-:Y:S01]  /*2dbf0*/  @!P5 FMUL R145, R145, 16777216 ;  /* 0x4b8000009191d820 */ /* 0x000fe20000400000 */
[----:B------:R-:W-:Y:S01]  /*2dc00*/  @!P5 FMUL R140, R140, 16777216 ;  /* 0x4b8000008c8cd820 */ /* 0x000fe20000400000 */
[----:B------:R-:W-:Y:S01]  /*2dc10*/  @!P5 FMUL R141, R141, 16777216 ;  /* 0x4b8000008d8dd820 */ /* 0x000fe20000400000 */
[----:B------:R-:W-:Y:S01]  /*2dc20*/  F2FP.BF16.F32.PACK_AB R4, R246, R4 ;  /* 0x00000004f604723e */ /* 0x000fe200000010ff */
[----:B------:R-:W-:Y:S01]  /*2dc30*/  FMUL R28, R247, R11 ;  /* 0x0000000bf71c7220 */ /* 0x000fe20000400000 */
[----:B------:R-:W-:Y:S01]  /*2dc40*/  IADD3 R11, R235, -R242, RZ ;  /* 0x800000f2eb0b7210 */ /* 0x000fe20007ffe0ff */
[----:B------:R-:W-:Y:S01]  /*2dc50*/  @!P5 FMUL R136, R136, 16777216 ;  /* 0x4b8000008888d820 */ /* 0x000fe20000400000 */
[----:B------:R-:W-:Y:S01]  /*2dc60*/  IADD3 R10, R236, -R238, RZ ;  /* 0x800000eeec0a7210 */ /* 0x000fe20007ffe0ff */
[----:B------:R-:W-:Y:S01]  /*2dc70*/  @!P5 FMUL R137, R137, 16777216 ;  /* 0x4b8000008989d820 */ /* 0x000fe20000400000 */
[----:B0-----:R-:W-:Y:S01]  /*2dc80*/  MOV R2, 0x3dc6b27f ;  /* 0x3dc6b27f00027802 */ /* 0x001fe20000000f00 */
[----:B------:R-:W-:Y:S01]  /*2dc90*/  FADD R11, R11, -1 ;  /* 0xbf8000000b0b7421 */ /* 0x000fe20000000000 */
[C---:B------:R-:W-:Y:S01]  /*2dca0*/  FMUL R25, R247.reuse, R14 ;  /* 0x0000000ef7197220 */ /* 0x040fe20000400000 */
[----:B------:R-:W-:Y:S01]  /*2dcb0*/  FADD R10, R10, -1 ;  /* 0xbf8000000a0a7421 */ /* 0x000fe20000000000 */
[----:B------:R-:W-:Y:S01]  /*2dcc0*/  FMUL R24, R247, R15 ;  /* 0x0000000ff7187220 */ /* 0x000fe20000400000 */
[----:B------:R-:W-:Y:S01]  /*2dcd0*/  FFMA.FTZ R15, R11, R2, -0.16845393180847167969 ;  /* 0xbe2c7f300b0f7423 */ /* 0x000fe20000010002 */
[C---:B------:R-:W-:Y:S01]  /*2dce0*/  FMUL R160, R247.reuse, R160 ;  /* 0x000000a0f7a07220 */ /* 0x040fe20000400000 */
[C---:B------:R-:W-:Y:S01]  /*2dcf0*/  FFMA.FTZ R14, R10.reuse, R2, -0.16845393180847167969 ;  /* 0xbe2c7f300a0e7423 */ /* 0x040fe20000010002 */
[----:B------:R-:W-:Y:S01]  /*2dd00*/  FMUL R161, R247, R161 ;  /* 0x000000a1f7a17220 */ /* 0x000fe20000400000 */
[----:B------:R-:W-:Y:S01]  /*2dd10*/  FFMA.FTZ R15, R11, R15, 0.1716887056827545166 ;  /* 0x3e2fcf2a0b0f7423 */ /* 0x000fe2000001000f */
[C---:B------:R-:W-:Y:S01]  /*2dd20*/  FMUL R156, R247.reuse, R156 ;  /* 0x0000009cf79c7220 */ /* 0x040fe20000400000 */
[C---:B------:R-:W-:Y:S01]  /*2dd30*/  FMUL R157, R247.reuse, R157 ;  /* 0x0000009df79d7220 */ /* 0x040fe20000400000 */
[----:B------:R-:W-:Y:S01]  /*2dd40*/  FMUL R152, R247, R152 ;  /* 0x00000098f7987220 */ /* 0x000fe20000400000 */
[----:B------:R-:W-:Y:S01]  /*2dd50*/  FFMA.FTZ R15, R11, R15, -0.17900948226451873779 ;  /* 0xbe374e430b0f7423 */ /* 0x000fe2000001000f */
[C---:B------:R-:W-:Y:S01]  /*2dd60*/  FFMA.FTZ R14, R10.reuse, R14, 0.1716887056827545166 ;  /* 0x3e2fcf2a0a0e7423 */ /* 0x040fe2000001000e */
[----:B------:R-:W-:Y:S01]  /*2dd70*/  FMUL R153, R247, R153 ;  /* 0x00000099f7997220 */ /* 0x000fe20000400000 */
[----:B------:R-:W-:Y:S01]  /*2dd80*/  STL.64 [R1+0x10a8], R166 ;  /* 0x0010a8a601007387 */ /* 0x000fe20000100a00 */
[----:B------:R-:W-:Y:S01]  /*2dd90*/  FFMA.FTZ R15, R11, R15, 0.20512372255325317383 ;  /* 0x3e520bf40b0f7423 */ /* 0x000fe2000001000f */
[C---:B------:R-:W-:Y:S01]  /*2dda0*/  FFMA.FTZ R14, R10.reuse, R14, -0.17900948226451873779 ;  /* 0xbe374e430a0e7423 */ /* 0x040fe2000001000e */
[----:B------:R-:W-:Y:S01]  /*2ddb0*/  FMUL R148, R247, R148 ;  /* 0x00000094f7947220 */ /* 0x000fe20000400000 */
[----:B------:R-:W-:Y:S01]  /*2ddc0*/  STL.64 [R1+0x10a0], R160 ;  /* 0x0010a0a001007387 */ /* 0x000fe20000100a00 */
[----:B------:R-:W-:Y:S01]  /*2ddd0*/  FFMA.FTZ R15, R11, R15, -0.24046532809734344482 ;  /* 0xbe763c8b0b0f7423 */ /* 0x000fe2000001000f */
[C---:B------:R-:W-:Y:S01]  /*2dde0*/  FMUL R149, R247.reuse, R149 ;  /* 0x00000095f7957220 */ /* 0x040fe20000400000 */
[----:B------:R-:W-:Y:S01]  /*2ddf0*/  FFMA.FTZ R14, R10, R14, 0.20512372255325317383 ;  /* 0x3e520bf40a0e7423 */ /* 0x000fe2000001000e */
[----:B------:R-:W-:Y:S01]  /*2de00*/  STL.64 [R1+0x1098], R162 ;  /* 0x001098a201007387 */ /* 0x000fe20000100a00 */
[C---:B------:R-:W-:Y:S01]  /*2de10*/  FMUL R144, R247.reuse, R144 ;  /* 0x00000090f7907220 */ /* 0x040fe20000400000 */
[----:B------:R-:W-:Y:S01]  /*2de20*/  FMUL R145, R247, R145 ;  /* 0x00000091f7917220 */ /* 0x000fe20000400000 */
[----:B------:R-:W-:Y:S01]  /*2de30*/  FFMA.FTZ R15, R11, R15, 0.28857114911079406738 ;  /* 0x3e93bf990b0f7423 */ /* 0x000fe2000001000f */
[----:B------:R-:W-:Y:S01]  /*2de40*/  STL.64 [R1+0x1090], R156 ;  /* 0x0010909c01007387 */ /* 0x000fe20000100a00 */
[----:B------:R-:W-:Y:S01]  /*2de50*/  @!P5 FMUL R132, R132, 16777216 ;  /* 0x4b8000008484d820 */ /* 0x000fe20000400000 */
[----:B------:R-:W-:Y:S01]  /*2de60*/  @!P5 FMUL R133, R133, 16777216 ;  /* 0x4b8000008585d820 */ /* 0x000fe20000400000 */
[C---:B------:R-:W-:Y:S01]  /*2de70*/  FMUL R140, R247.reuse, R140 ;  /* 0x0000008cf78c7220 */ /* 0x040fe20000400000 */
[----:B------:R-:W-:Y:S01]  /*2de80*/  STL.64 [R1+0x1088], R158 ;  /* 0x0010889e01007387 */ /* 0x000fe20000100a00 */
[----:B------:R-:W-:Y:S01]  /*2de90*/  FMUL R141, R247, R141 ;  /* 0x0000008df78d7220 */ /* 0x000fe20000400000 */
[----:B------:R-:W-:Y:S01]  /*2dea0*/  FFMA.FTZ R14, R10, R14, -0.24046532809734344482 ;  /* 0xbe763c8b0a0e7423 */ /* 0x000fe2000001000e */
[----:B------:R-:W-:Y:S01]  /*2deb0*/  @!P5 FMUL R128, R128, 16777216 ;  /* 0x4b8000008080d820 */ /* 0x000fe20000400000 */
[----:B------:R-:W-:Y:S01]  /*2dec0*/  STL.64 [R1+0x1080], R152 ;  /* 0x0010809801007387 */ /* 0x000fe20000100a00 */
[----:B------:R-:W-:Y:S01]  /*2ded0*/  @!P5 FMUL R129, R129, 16777216 ;  /* 0x4b8000008181d820 */ /* 0x000fe20000400000 */
[C---:B------:R-:W-:Y:S01]  /*2dee0*/  FMUL R136, R247.reuse, R136 ;  /* 0x00000088f7887220 */ /* 0x040fe20000400000 */
[----:B------:R-:W-:Y:S01]  /*2def0*/  @!P5 FMUL R124, R124, 16777216 ;  /* 0x4b8000007c7cd820 */ /* 0x000fe20000400000 */
[----:B------:R-:W-:Y:S01]  /*2df00*/  STL.64 [R1+0x1078], R154 ;  /* 0x0010789a01007387 */ /* 0x000fe20000100a00 */
[----:B------:R-:W-:Y:S01]  /*2df10*/  FMUL R137, R247, R137 ;  /* 0x00000089f7897220 */ /* 0x000fe20000400000 */
[----:B------:R-:W-:Y:S01]  /*2df20*/  FFMA.FTZ R15, R11, R15, -0.36067417263984680176 ;  /* 0xbeb8aa490b0f7423 */ /* 0x000fe2000001000f */
[----:B------:R-:W-:Y:S01]  /*2df30*/  @!P5 FMUL R125, R125, 16777216 ;  /* 0x4b8000007d7dd820 */ /* 0x000fe20000400000 */
[----:B------:R-:W-:Y:S01]  /*2df40*/  STL.64 [R1+0x1070], R148 ;  /* 0x0010709401007387 */ /* 0x000fe20000100a00 */
[C---:B------:R-:W-:Y:S01]  /*2df50*/  FMUL R132, R247.reuse, R132 ;  /* 0x00000084f7847220 */ /* 0x040fe20000400000 */
[----:B------:R-:W-:Y:S01]  /*2df60*/  FMUL R133, R247, R133 ;  /* 0x00000085f7857220 */ /* 0x000fe20000400000 */
[----:B------:R-:W-:Y:S01]  /*2df70*/  @!P5 FMUL R120, R120, 16777216 ;  /* 0x4b8000007878d820 */ /* 0x000fe20000400000 */
[----:B------:R-:W-:Y:S01]  /*2df80*/  STL.64 [R1+0x1068], R150 ;  /* 0x0010689601007387 */ /* 0x000fe20000100a00 */
[----:B------:R-:W-:Y:S01]  /*2df90*/  FFMA.FTZ R14, R10, R14, 0.28857114911079406738 ;  /* 0x3e93bf990a0e7423 */ /* 0x000fe2000001000e */
[----:B------:R-:W-:Y:S01]  /*2dfa0*/  @!P5 FMUL R121, R121, 16777216 ;  /* 0x4b8000007979d820 */ /* 0x000fe20000400000 */
[C---:B------:R-:W-:Y:S01]  /*2dfb0*/  FMUL R128, R247.reuse, R128 ;  /* 0x00000080f7807220 */ /* 0x040fe20000400000 */
[----:B------:R-:W-:Y:S01]  /*2dfc0*/  STL.64 [R1+0x1060], R144 ;  /* 0x0010609001007387 */ /* 0x000fe20000100a00 */
[----:B------:R-:W-:Y:S01]  /*2dfd0*/  FMUL R129, R247, R129 ;  /* 0x00000081f7817220 */ /* 0x000fe20000400000 */
[----:B------:R-:W-:Y:S01]  /*2dfe0*/  FFMA.FTZ R15, R11, R15, 0.48089820146560668945 ;  /* 0x3ef6384a0b0f7423 */ /* 0x000fe2000001000f */
[----:B------:R-:W-:Y:S01]  /*2dff0*/  @!P5 FMUL R116, R116, 16777216 ;  /* 0x4b8000007474d820 */ /* 0x000fe20000400000 */
[----:B------:R-:W-:Y:S01]  /*2e000*/  STL.64 [R1+0x1058], R146 ;  /* 0x0010589201007387 */ /* 0x000fe20000100a00 */
[----:B------:R-:W-:Y:S01]  /*2e010*/  @!P5 FMUL R117, R117, 16777216 ;  /* 0x4b8000007575d820 */ /* 0x000fe20000400000 */
[C---:B------:R-:W-:Y:S01]  /*2e020*/  FMUL R124, R247.reuse, R124 ;  /* 0x0000007cf77c7220 */ /* 0x040fe20000400000 */
[----:B------:R-:W-:Y:S01]  /*2e030*/  FMUL R125, R247, R125 ;  /* 0x0000007df77d7220 */ /* 0x000fe20000400000 */
[----:B------:R-:W-:Y:S01]  /*2e040*/  STL.64 [R1+0x1050], R140 ;  /* 0x0010508c01007387 */ /* 0x000fe20000100a00 */
[----:B------:R-:W-:Y:S01]  /*2e050*/  FFMA.FTZ R14, R10, R14, -0.36067417263984680176 ;  /* 0xbeb8aa490a0e7423 */ /* 0x000fe2000001000e */
[----:B------:R-:W-:Y:S01]  /*2e060*/  @!P5 FMUL R114, R114, 16777216 ;  /* 0x4b8000007272d820 */ /* 0x000fe20000400000 */
[----:B------:R-:W-:Y:S01]  /*2e070*/  @!P5 FMUL R115, R115, 16777216 ;  /* 0x4b8000007373d820 */ /* 0x000fe20000400000 */
[----:B------:R-:W-:Y:S01]  /*2e080*/  STL.64 [R1+0x1048], R142 ;  /* 0x0010488e01007387 */ /* 0x000fe20000100a00 */
[C---:B------:R-:W-:Y:S01]  /*2e090*/  FMUL R120, R247.reuse, R120 ;  /* 0x00000078f7787220 */ /* 0x040fe20000400000 */
[----:B------:R-:W-:Y:S01]  /*2e0a0*/  FMUL R121, R247, R121 ;  /* 0x00000079f7797220 */ /* 0x000fe20000400000 */
[----:B------:R-:W-:Y:S01]  /*2e0b0*/  @!P5 FMUL R110, R110, 16777216 ;  /* 0x4b8000006e6ed820 */ /* 0x000fe20000400000 */
[----:B------:R-:W-:Y:S01]  /*2e0c0*/  STL.64 [R1+0x1040], R136 ;  /* 0x0010408801007387 */ /* 0x000fe20000100a00 */
[----:B------:R-:W-:Y:S01]  /*2e0d0*/  FFMA.FTZ R15, R11, R15, -0.72134751081466674805 ;  /* 0xbf38aa3b0b0f7423 */ /* 0x000fe2000001000f */
[----:B------:R-:W-:Y:S01]  /*2e0e0*/  @!P5 FMUL R111, R111, 16777216 ;  /* 0x4b8000006f6fd820 */ /* 0x000fe20000400000 */
[C---:B------:R-:W-:Y:S01]  /*2e0f0*/  FMUL R116, R247.reuse, R116 ;  /* 0x00000074f7747220 */ /* 0x040fe20000400000 */
[----:B------:R-:W-:Y:S01]  /*2e100*/  STL.64 [R1+0x1038], R138 ;  /* 0x0010388a01007387 */ /* 0x000fe20000100a00 */
[----:B------:R-:W-:Y:S01]  /*2e110*/  FMUL R117, R247, R117 ;  /* 0x00000075f7757220 */ /* 0x000fe20000400000 */
[----:B------:R-:W-:Y:S01]  /*2e120*/  @!P5 FMUL R106, R106, 16777216 ;  /* 0x4b8000006a6ad820 */ /* 0x000fe20000400000 */
[----:B------:R-:W-:Y:S01]  /*2e130*/  @!P5 FMUL R107, R107, 16777216 ;  /* 0x4b8000006b6bd820 */ /* 0x000fe20000400000 */
[----:B------:R-:W-:Y:S01]  /*2e140*/  STL.64 [R1+0x1030], R132 ;  /* 0x0010308401007387 */ /* 0x000fe20000100a00 */
[----:B------:R-:W-:Y:S01]  /*2e150*/  FFMA.FTZ R14, R10, R14, 0.48089820146560668945 ;  /* 0x3ef6384a0a0e7423 */ /* 0x000fe2000001000e */
[C---:B------:R-:W-:Y:S01]  /*2e160*/  FMUL R114, R247.reuse, R114 ;  /* 0x00000072f7727220 */ /* 0x040fe20000400000 */
[----:B------:R-:W-:Y:S01]  /*2e170*/  FMUL R115, R247, R115 ;  /* 0x00000073f7737220 */ /* 0x000fe20000400000 */
[----:B------:R-:W-:Y:S01]  /*2e180*/  STL.64 [R1+0x1028], R134 ;  /* 0x0010288601007387 */ /* 0x000fe20000100a00 */
[----:B------:R-:W-:Y:S01]  /*2e190*/  FMUL R15, R11, R15 ;  /* 0x0000000f0b0f7220 */ /* 0x000fe20000400000 */
[----:B------:R-:W-:Y:S01]  /*2e1a0*/  @!P5 FMUL R102, R102, 16777216 ;  /* 0x4b8000006666d820 */ /* 0x000fe20000400000 */
[----:B------:R-:W-:Y:S01]  /*2e1b0*/  @!P5 FMUL R103, R103, 16777216 ;  /* 0x4b8000006767d820 */ /* 0x000fe20000400000 */
[----:B------:R-:W-:Y:S01]  /*2e1c0*/  STL.64 [R1+0x1020], R128 ;  /* 0x0010208001007387 */ /* 0x000fe20000100a00 */
[C---:B------:R-:W-:Y:S01]  /*2e1d0*/  FMUL R110, R247.reuse, R110 ;  /* 0x0000006ef76e7220 */ /* 0x040fe20000400000 */
[----:B------:R-:W-:Y:S01]  /*2e1e0*/  FMUL R111, R247, R111 ;  /* 0x0000006ff76f7220 */ /* 0x000fe20000400000 */
[----:B------:R-:W-:Y:S01]  /*2e1f0*/  @!P5 FMUL R98, R98, 16777216 ;  /* 0x4b8000006262d820 */ /* 0x000fe20000400000 */
[----:B------:R-:W-:Y:S01]  /*2e200*/  STL.64 [R1+0x1018], R130 ;  /* 0x0010188201007387 */ /* 0x000fe20000100a00 */
[----:B------:R-:W-:Y:S01]  /*2e210*/  @!P5 FMUL R99, R99, 16777216 ;  /* 0x4b8000006363d820 */ /* 0x000fe20000400000 */
[C---:B------:R-:W-:Y:S01]  /*2e220*/  FMUL R106, R247.reuse, R106 ;  /* 0x0000006af76a7220 */ /* 0x040fe20000400000 */
[----:B------:R-:W-:Y:S01]  /*2e230*/  FMUL R107, R247, R107 ;  /* 0x0000006bf76b7220 */ /* 0x000fe20000400000 */
[----:B------:R-:W-:Y:S01]  /*2e240*/  STL.64 [R1+0x1010], R124 ;  /* 0x0010107c01007387 */ /* 0x000fe20000100a00 */
[----:B------:R-:W-:Y:S01]  /*2e250*/  FFMA.FTZ R14, R10, R14, -0.72134751081466674805 ;  /* 0xbf38aa3b0a0e7423 */ /* 0x000fe2000001000e */
[----:B------:R-:W-:Y:S01]  /*2e260*/  @!P5 FMUL R94, R94, 16777216 ;  /* 0x4b8000005e5ed820 */ /* 0x000fe20000400000 */
[----:B------:R-:W-:Y:S01]  /*2e270*/  @!P5 FMUL R95, R95, 16777216 ;  /* 0x4b8000005f5fd820 */ /* 0x000fe20000400000 */
[----:B------:R-:W-:Y:S01]  /*2e280*/  STL.64 [R1+0x1008], R126 ;  /* 0x0010087e01007387 */ /* 0x000fe20000100a00 */
[----:B------:R-:W-:Y:S01]  /*2e290*/  FMUL R15, R11, R15 ;  /* 0x0000000f0b0f7220 */ /* 0x000fe20000400000 */
[C---:B------:R-:W-:Y:S01]  /*2e2a0*/  FMUL R102, R247.reuse, R102 ;  /* 0x00000066f7667220 */ /* 0x040fe20000400000 */
[----:B------:R-:W-:Y:S01]  /*2e2b0*/  FMUL R103, R247, R103 ;  /* 0x00000067f7677220 */ /* 0x000fe20000400000 */
[----:B------:R-:W-:Y:S01]  /*2e2c0*/  STL.64 [R1+0x1000], R120 ;  /* 0x0010007801007387 */ /* 0x000fe20000100a00 */
[----:B------:R-:W-:Y:S01]  /*2e2d0*/  @!P5 FMUL R18, R18, 16777216 ;  /* 0x4b8000001212d820 */ /* 0x000fe20000400000 */
[----:B------:R-:W-:Y:S01]  /*2e2e0*/  @!P5 FMUL R90, R90, 16777216 ;  /* 0x4b8000005a5ad820 */ /* 0x000fe20000400000 */
[----:B------:R-:W-:Y:S01]  /*2e2f0*/  @!P5 FMUL R91, R91, 16777216 ;  /* 0x4b8000005b5bd820 */ /* 0x000fe20000400000 */
[----:B------:R-:W-:Y:S01]  /*2e300*/  STL.64 [R1+0xff8], R122 ;  /* 0x000ff87a01007387 */ /* 0x000fe20000100a00 */
[C---:B------:R-:W-:Y:S01]  /*2e310*/  FMUL R98, R247.reuse, R98 ;  /* 0x00000062f7627220 */ /* 0x040fe20000400000 */
[----:B------:R-:W-:Y:S01]  /*2e320*/  FMUL R99, R247, R99 ;  /* 0x00000063f7637220 */ /* 0x000fe20000400000 */
[----:B------:R-:W-:Y:S01]  /*2e330*/  @!P5 FMUL R86, R86, 16777216 ;  /* 0x4b8000005656d820 */ /* 0x000fe20000400000 */
[----:B------:R-:W-:Y:S01]  /*2e340*/  STL.64 [R1+0xff0], R116 ;  /* 0x000ff07401007387 */ /* 0x000fe20000100a00 */
[----:B------:R-:W-:Y:S01]  /*2e350*/  FMUL R14, R10, R14 ;  /* 0x0000000e0a0e7220 */ /* 0x000fe20000400000 */
[----:B------:R-:W-:Y:S01]  /*2e360*/  @!P5 FMUL R87, R87, 16777216 ;  /* 0x4b8000005757d820 */ /* 0x000fe20000400000 */
[----:B------:R-:W-:Y:S01]  /*2e370*/  FMUL R94, R247, R94 ;  /* 0x0000005ef75e7220 */ /* 0x000fe20000400000 */
[----:B------:R-:W-:Y:S01]  /*2e380*/  STL.64 [R1+0xfe8], R118 ;  /* 0x000fe87601007387 */ /* 0x000fe20000100a00 */
[----:B------:R-:W-:Y:S01]  /*2e390*/  FFMA.FTZ R11, R11, 1.4426950216293334961, R15 ;  /* 0x3fb8aa3b0b0b7823 */ /* 0x000fe2000001000f */
[----:B------:R-:W-:Y:S01]  /*2e3a0*/  FMUL R95, R247, R95 ;  /* 0x0000005ff75f7220 */ /* 0x000fe20000400000 */
[----:B------:R-:W-:Y:S01]  /*2e3b0*/  @!P5 FMUL R82, R82, 16777216 ;  /* 0x4b8000005252d820 */ /* 0x000fe20000400000 */
[----:B------:R-:W-:Y:S01]  /*2e3c0*/  STL.64 [R1+0xfe0], R114 ;  /* 0x000fe07201007387 */ /* 0x000fe20000100a00 */
[----:B------:R-:W-:Y:S01]  /*2e3d0*/  @!P5 FMUL R83, R83, 16777216 ;  /* 0x4b8000005353d820 */ /* 0x000fe20000400000 */
[C---:B------:R-:W-:Y:S01]  /*2e3e0*/  FMUL R21, R247.reuse, R18 ;  /* 0x00000012f7157220 */ /* 0x040fe20000400000 */
[C---:B------:R-:W-:Y:S01]  /*2e3f0*/  FMUL R90, R247.reuse, R90 ;  /* 0x0000005af75a7220 */ /* 0x040fe20000400000 */
[----:B------:R-:W-:Y:S01]  /*2e400*/  STL.64 [R1+0xfd8], R112 ;  /* 0x000fd87001007387 */ /* 0x000fe20000100a00 */
[----:B------:R-:W-:Y:S01]  /*2e410*/  FMUL R91, R247, R91 ;  /* 0x0000005bf75b7220 */ /* 0x000fe20000400000 */
        /* <DEDUP_REMOVED lines=9> */
[C---:B------:R-:W-:Y:S01]  /*2e4b0*/  FMUL R82, R247.reuse, R82 ;  /* 0x00000052f7527220 */ /* 0x040fe20000400000 */
[----:B------:R-:W-:Y:S01]  /*2e4c0*/  STL.64 [R1+0xfc0], R106 ;  /* 0x000fc06a01007387 */ /* 0x000fe20000100a00 */
[----:B------:R-:W-:Y:S01]  /*2e4d0*/  FMUL R83, R247, R83 ;  /* 0x00000053f7537220 */ /* 0x000fe20000400000 */
[----:B------:R-:W-:Y:S01]  /*2e4e0*/  @!P5 FMUL R70, R70, 16777216 ;  /* 0x4b8000004646d820 */ /* 0x000fe20000400000 */
[----:B------:R-:W-:Y:S01]  /*2e4f0*/  @!P5 FMUL R71, R71, 16777216 ;  /* 0x4b8000004747d820 */ /* 0x000fe20000400000 */
[----:B------:R-:W-:Y:S01]  /*2e500*/  STL.64 [R1+0xfb8], R104 ;  /* 0x000fb86801007387 */ /* 0x000fe20000100a00 */
[----:B------:R-:W-:Y:S01]  /*2e510*/  @!P5 FMUL R66, R66, 16777216 ;  /* 0x4b8000004242d820 */ /* 0x000fe20000400000 */
[----:B------:R-:W-:Y:S01]  /*2e520*/  @!P5 FMUL R67, R67, 16777216 ;  /* 0x4b8000004343d820 */ /* 0x000fe20000400000 */
[----:B------:R-:W-:Y:S01]  /*2e530*/  @!P5 FMUL R62, R62, 16777216 ;  /* 0x4b8000003e3ed820 */ /* 0x000fe20000400000 */
[----:B------:R-:W-:Y:S01]  /*2e540*/  STL.64 [R1+0xfb0], R102 ;  /* 0x000fb06601007387 */ /* 0x000fe20000100a00 */
[----:B------:R-:W-:Y:S01]  /*2e550*/  FFMA.FTZ R10, R10, 1.4426950216293334961, R14 ;  /* 0x3fb8aa3b0a0a7823 */ /* 0x000fe2000001000e */
[C---:B------:R-:W-:Y:S01]  /*2e560*/  FMUL R78, R247.reuse, R78 ;  /* 0x0000004ef74e7220 */ /* 0x040fe20000400000 */
[C---:B------:R-:W-:Y:S01]  /*2e570*/  FMUL R79, R247.reuse, R79 ;  /* 0x0000004ff74f7220 */ /* 0x040fe20000400000 */
[----:B------:R-:W-:Y:S01]  /*2e580*/  STL.64 [R1+0xfa8], R100 ;  /* 0x000fa86401007387 */ /* 0x000fe20000100a00 */
[C---:B------:R-:W-:Y:S01]  /*2e590*/  FMUL R74, R247.reuse, R74 ;  /* 0x0000004af74a7220 */ /* 0x040fe20000400000 */
[----:B------:R-:W-:Y:S01]  /*2e5a0*/  FMUL R75, R247, R75 ;  /* 0x0000004bf74b7220 */ /* 0x000fe20000400000 */
        /* <DEDUP_REMOVED lines=10> */
[----:B------:R-:W-:Y:S01]  /*2e650*/  @!P5 FMUL R54, R54, 16777216 ;  /* 0x4b8000003636d820 */ /* 0x000fe20000400000 */
[----:B------:R-:W-:Y:S01]  /*2e660*/  @!P5 FMUL R55, R55, 16777216 ;  /* 0x4b8000003737d820 */ /* 0x000fe20000400000 */
[----:B------:R-:W-:Y:S01]  /*2e670*/  @!P5 FMUL R50, R50, 16777216 ;  /* 0x4b8000003232d820 */ /* 0x000fe20000400000 */
[----:B------:R-:W-:Y:S01]  /*2e680*/  STL.64 [R1+0xf88], R92 ;  /* 0x000f885c01007387 */ /* 0x000fe20000100a00 */
[----:B------:R-:W-:Y:S01]  /*2e690*/  @!P5 FMUL R51, R51, 16777216 ;  /* 0x4b8000003333d820 */ /* 0x000fe20000400000 */
[----:B------:R-:W-:Y:S01]  /*2e6a0*/  @!P5 FMUL R46, R46, 16777216 ;  /* 0x4b8000002e2ed820 */ /* 0x000fe20000400000 */
[----:B------:R-:W-:Y:S01]  /*2e6b0*/  @!P5 FMUL R47, R47, 16777216 ;  /* 0x4b8000002f2fd820 */ /* 0x000fe20000400000 */
[----:B------:R-:W-:Y:S01]  /*2e6c0*/  STL.64 [R1+0xf80], R90 ;  /* 0x000f805a01007387 */ /* 0x000fe20000100a00 */
[----:B------:R-:W-:Y:S01]  /*2e6d0*/  ISETP.GE.U32.AND P1, PT, R235, 0x7f800000, PT ;  /* 0x7f800000eb00780c */ /* 0x000fe20003f26070 */
[----:B------:R-:W-:Y:S01]  /*2e6e0*/  @!P5 FMUL R42, R42, 16777216 ;  /* 0x4b8000002a2ad820 */ /* 0x000fe20000400000 */
[----:B------:R-:W-:Y:S01]  /*2e6f0*/  @!P5 FMUL R43, R43, 16777216 ;  /* 0x4b8000002b2bd820 */ /* 0x000fe20000400000 */
[----:B------:R-:W-:Y:S01]  /*2e700*/  ISETP.GE.U32.AND P2, PT, R236, 0x7f800000, PT ;  /* 0x7f800000ec00780c */ /* 0x000fe20003f46070 */
        /* <DEDUP_REMOVED lines=50> */
[C---:B------:R-:W-:Y:S01]  /*2ea30*/  ISETP.GE.U32.AND P4, PT, R232.reuse, 0x7f800000, PT ;  /* 0x7f800000e800780c */ /* 0x040fe20003f86070 */
[----:B------:R-:W0:Y:S01]  /*2ea40*/  LDC R251, c[0x0][0x278] ;  /* 0x00009e00fffb7b82 */ /* 0x000e220000000800 */
[----:B--2---:R1:W-:Y:S01]  /*2ea50*/  STSM.16.M88.4 [R252], R4 ;  /* 0x00000004fc007844 */ /* 0x0043e20000000200 */
[C---:B------:R-:W-:Y:S01]  /*2ea60*/  FMUL R62, R247.reuse, R62 ;  /* 0x0000003ef73e7220 */ /* 0x040fe20000400000 */
[C---:B------:R-:W-:Y:S01]  /*2ea70*/  FMUL R63, R247.reuse, R63 ;  /* 0x0000003ff73f7220 */ /* 0x040fe20000400000 */
[C---:B------:R-:W-:Y:S01]  /*2ea80*/  FMUL R58, R247.reuse, R58 ;  /* 0x0000003af73a7220 */ /* 0x040fe20000400000 */
[C---:B------:R-:W-:Y:S01]  /*2ea90*/  FMUL R59, R247.reuse, R59 ;  /* 0x0000003bf73b7220 */ /* 0x040fe20000400000 */
[C---:B------:R-:W-:Y:S01]  /*2eaa0*/  FMUL R54, R247.reuse, R54 ;  /* 0x00000036f7367220 */ /* 0x040fe20000400000 */
[C---:B------:R-:W-:Y:S01]  /*2eab0*/  FMUL R55, R247.reuse, R55 ;  /* 0x00000037f7377220 */ /* 0x040fe20000400000 */
[----:B------:R-:W-:Y:S01]  /*2eac0*/  FMUL R50, R247, R50 ;  /* 0x00000032f7327220 */ /* 0x000fe20000400000 */
[----:B------:R-:W2:Y:S01]  /*2ead0*/  LDC R14, c[0x0][0x278] ;  /* 0x00009e00ff0e7b82 */ /* 0x000ea20000000800 */
[----:B-1----:R-:W-:Y:S01]  /*2eae0*/  IMAD.IADD R7, R237, 0x1, -R239 ;  /* 0x00000001ed077824 */ /* 0x002fe200078e0aef */
[----:B------:R-:W-:Y:S01]  /*2eaf0*/  IADD3 R6, R232, -R240, RZ ;  /* 0x800000f0e8067210 */ /* 0x000fe20007ffe0ff */
[----:B------:R-:W-:Y:S05]  /*2eb00*/  STL.64 [R1+0xf78], R88 ;  /* 0x000f785801007387 */ /* 0x000fea0000100a00 */
[----:B------:R-:W1:Y:S01]  /*2eb10*/  LDC.64 R4, c[0x0][0x270] ;  /* 0x00009c00ff047b82 */ /* 0x000e620000000a00 */
[----:B------:R-:W-:Y:S01]  /*2eb20*/  FADD R7, R7, -1 ;  /* 0xbf80000007077421 */ /* 0x000fe20000000000 */
[----:B------:R-:W-:-:S03]  /*2eb30*/  FADD R6, R6, -1 ;  /* 0xbf80000006067421 */ /* 0x000fc60000000000 */
[-C--:B------:R-:W-:Y:S01]  /*2eb40*/  FFMA.FTZ R3, R7, R2.reuse, -0.16845393180847167969 ;  /* 0xbe2c7f3007037423 */ /* 0x080fe20000010002 */
[C---:B------:R-:W-:Y:S01]  /*2eb50*/  FFMA.FTZ R2, R6.reuse, R2, -0.16845393180847167969 ;  /* 0xbe2c7f3006027423 */ /* 0x040fe20000010002 */
[C---:B------:R-:W-:Y:S01]  /*2eb60*/  FMUL R51, R247.reuse, R51 ;  /* 0x00000033f7337220 */ /* 0x040fe20000400000 */
[C---:B------:R-:W-:Y:S01]  /*2eb70*/  FMUL R46, R247.reuse, R46 ;  /* 0x0000002ef72e7220 */ /* 0x040fe20000400000 */
[----:B------:R-:W-:Y:S01]  /*2eb80*/  FMUL R47, R247, R47 ;  /* 0x0000002ff72f7220 */ /* 0x000fe20000400000 */
[C---:B------:R-:W-:Y:S01]  /*2eb90*/  FFMA.FTZ R2, R6.reuse, R2, 0.1716887056827545166 ;  /* 0x3e2fcf2a06027423 */ /* 0x040fe20000010002 */
[----:B------:R-:W-:Y:S01]  /*2eba0*/  FFMA.FTZ R3, R7, R3, 0.1716887056827545166 ;  /* 0x3e2fcf2a07037423 */ /* 0x000fe20000010003 */
[----:B------:R-:W-:Y:S01]  /*2ebb0*/  FMUL R42, R247, R42 ;  /* 0x0000002af72a7220 */ /* 0x000fe20000400000 */
[----:B------:R-:W-:Y:S01]  /*2ebc0*/  FSETP.NEU.AND P0, PT, R235, RZ, PT ;  /* 0x000000ffeb00720b */ /* 0x000fe20003f0d000 */
[C---:B------:R-:W-:Y:S01]  /*2ebd0*/  FFMA.FTZ R2, R6.reuse, R2, -0.17900948226451873779 ;  /* 0xbe374e4306027423 */ /* 0x040fe20000010002 */
[C---:B------:R-:W-:Y:S01]  /*2ebe0*/  FFMA.FTZ R3, R7.reuse, R3, -0.17900948226451873779 ;  /* 0xbe374e4307037423 */ /* 0x040fe20000010003 */
[----:B------:R-:W0:Y:S02]  /*2ebf0*/  LDC R242, c[0x0][0x278] ;  /* 0x00009e00fff27b82 */ /* 0x000e240000000800 */
[----:B------:R-:W-:Y:S01]  /*2ec00*/  FFMA.FTZ R2, R6, R2, 0.20512372255325317383 ;  /* 0x3e520bf406027423 */ /* 0x000fe20000010002 */
[----:B------:R-:W-:-:S03]  /*2ec10*/  FFMA.FTZ R3, R7, R3, 0.20512372255325317383 ;  /* 0x3e520bf407037423 */ /* 0x000fc60000010003 */
[C---:B------:R-:W-:Y:S01]  /*2ec20*/  FFMA.FTZ R2, R6.reuse, R2, -0.24046532809734344482 ;  /* 0xbe763c8b06027423 */ /* 0x040fe20000010002 */
[C---:B------:R-:W-:Y:S01]  /*2ec30*/  FFMA.FTZ R3, R7.reuse, R3, -0.24046532809734344482 ;  /* 0xbe763c8b07037423 */ /* 0x040fe20000010003 */
[----:B------:R-:W0:Y:S02]  /*2ec40*/  LDC R238, c[0x0][0x278] ;  /* 0x00009e00ffee7b82 */ /* 0x000e240000000800 */
[----:B------:R-:W-:Y:S01]  /*2ec50*/  FFMA.FTZ R2, R6, R2, 0.28857114911079406738 ;  /* 0x3e93bf9906027423 */ /* 0x000fe20000010002 */
[----:B------:R-:W-:-:S03]  /*2ec60*/  FFMA.FTZ R3, R7, R3, 0.28857114911079406738 ;  /* 0x3e93bf9907037423 */ /* 0x000fc60000010003 */
[C---:B------:R-:W-:Y:S01]  /*2ec70*/  FFMA.FTZ R2, R6.reuse, R2, -0.36067417263984680176 ;  /* 0xbeb8aa4906027423 */ /* 0x040fe20000010002 */
[----:B------:R-:W-:Y:S01]  /*2ec80*/  FFMA.FTZ R3, R7, R3, -0.36067417263984680176 ;  /* 0xbeb8aa4907037423 */ /* 0x000fe20000010003 */
[----:B---3--:R-:W-:Y:S01]  /*2ec90*/  FADD R10, R227, R10 ;  /* 0x0000000ae30a7221 */ /* 0x008fe20000000000 */
[----:B------:R-:W-:Y:S01]  /*2eca0*/  FMUL R43, R247, R43 ;  /* 0x0000002bf72b7220 */ /* 0x000fe20000400000 */
[C---:B------:R-:W-:Y:S01]  /*2ecb0*/  FFMA.FTZ R2, R6.reuse, R2, 0.48089820146560668945 ;  /* 0x3ef6384a06027423 */ /* 0x040fe20000010002 */
[----:B------:R-:W-:Y:S01]  /*2ecc0*/  FFMA.FTZ R3, R7, R3, 0.48089820146560668945 ;  /* 0x3ef6384a07037423 */ /* 0x000fe20000010003 */
[C---:B------:R-:W-:Y:S01]  /*2ecd0*/  FMUL R38, R247.reuse, R38 ;  /* 0x00000026f7267220 */ /* 0x040fe20000400000 */
[----:B------:R-:W-:Y:S01]  /*2ece0*/  FMUL R39, R247, R39 ;  /* 0x00000027f7277220 */ /* 0x000fe20000400000 */
[C---:B------:R-:W-:Y:S01]  /*2ecf0*/  FFMA.FTZ R2, R6.reuse, R2, -0.72134751081466674805 ;  /* 0xbf38aa3b06027423 */ /* 0x040fe20000010002 */
[----:B------:R-:W-:Y:S01]  /*2ed00*/  FFMA.FTZ R3, R7, R3, -0.72134751081466674805 ;  /* 0xbf38aa3b07037423 */ /* 0x000fe20000010003 */
[C---:B------:R-:W-:Y:S01]  /*2ed10*/  FMUL R34, R247.reuse, R34 ;  /* 0x00000022f7227220 */ /* 0x040fe20000400000 */
[----:B------:R-:W-:Y:S01]  /*2ed20*/  FMUL R35, R247, R35 ;  /* 0x00000023f7237220 */ /* 0x000fe20000400000 */
[C---:B------:R-:W-:Y:S01]  /*2ed30*/  FMUL R2, R6.reuse, R2 ;  /* 0x0000000206027220 */ /* 0x040fe20000400000 */
[----:B------:R-:W-:Y:S01]  /*2ed40*/  FMUL R3, R7, R3 ;  /* 0x0000000307037220 */ /* 0x000fe20000400000 */
[C---:B------:R-:W-:Y:S01]  /*2ed50*/  FMUL R30, R247.reuse, R30 ;  /* 0x0000001ef71e7220 */ /* 0x040fe20000400000 */
[----:B------:R-:W-:Y:S01]  /*2ed60*/  FMUL R31, R247, R31 ;  /* 0x0000001ff71f7220 */ /* 0x000fe20000400000 */
[C---:B------:R-:W-:Y:S01]  /*2ed70*/  FMUL R2, R6.reuse, R2 ;  /* 0x0000000206027220 */ /* 0x040fe20000400000 */
[----:B------:R-:W-:Y:S01]  /*2ed80*/  FMUL R3, R7, R3 ;  /* 0x0000000307037220 */ /* 0x000fe20000400000 */
[----:B------:R-:W-:Y:S01]  /*2ed90*/  ISETP.GE.U32.AND P5, PT, R237, 0x7f800000, PT ;  /* 0x7f800000ed00780c */ /* 0x000fe20003fa6070 */
[----:B------:R-:W-:Y:S01]  /*2eda0*/  FMUL R26, R247, R26 ;  /* 0x0000001af71a7220 */ /* 0x000fe20000400000 */
[----:B------:R-:W-:Y:S01]  /*2edb0*/  FFMA.FTZ R6, R6, 1.4426950216293334961, R2 ;  /* 0x3fb8aa3b06067823 */ /* 0x000fe20000010002 */
[----:B------:R-:W-:Y:S01]  /*2edc0*/  FFMA.FTZ R7, R7, 1.4426950216293334961, R3 ;  /* 0x3fb8aa3b07077823 */ /* 0x000fe20000010003 */
[----:B------:R-:W-:Y:S01]  /*2edd0*/  STL.64 [R1+0xf70], R86 ;  /* 0x000f705601007387 */ /* 0x000fe20000100a00 */
[----:B------:R-:W3:Y:S01]  /*2ede0*/  LDC.64 R2, c[0x0][0x228] ;  /* 0x00008a00ff027b82 */ /* 0x000ee20000000a00 */
[----:B----4-:R-:W-:-:S02]  /*2edf0*/  FADD R15, R249, R6 ;  /* 0x00000006f90f7221 */ /* 0x010fc40000000000 */
[----:B------:R-:W4:Y:S01]  /*2ee00*/  S2R R249, SR_CTAID.X ;  /* 0x0000000000f97919 */ /* 0x000f220000002500 */
[----:B------:R-:W-:Y:S02]  /*2ee10*/  FADD R18, R223, R7 ;  /* 0x00000007df127221 */ /* 0x000fe40000000000 */
[----:B------:R-:W2:Y:S01]  /*2ee20*/  S2R R223, SR_TID.X ;  /* 0x0000000000df7919 */ /* 0x000ea20000002100 */
[C---:B------:R-:W-:Y:S01]  /*2ee30*/  FMUL R27, R247.reuse, R27 ;  /* 0x0000001bf71b7220 */ /* 0x040fe20000400000 */
[C---:B------:R-:W-:Y:S01]  /*2ee40*/  FMUL R22, R247.reuse, R22 ;  /* 0x00000016f7167220 */ /* 0x040fe20000400000 */
[C---:B------:R-:W-:Y:S01]  /*2ee50*/  FMUL R23, R247.reuse, R23 ;  /* 0x00000017f7177220 */ /* 0x040fe20000400000 */
[----:B------:R-:W-:Y:S01]  /*2ee60*/  STL.64 [R1+0xf68], R84 ;  /* 0x000f685401007387 */ /* 0x000fe20000100a00 */
[C---:B------:R-:W-:Y:S01]  /*2ee70*/  FMUL R20, R247.reuse, R19 ;  /* 0x00000013f7147220 */ /* 0x040fe20000400000 */
[C---:B------:R-:W-:Y:S01]  /*2ee80*/  FMUL R245, R247.reuse, R248 ;  /* 0x000000f8f7f57220 */ /* 0x040fe20000400000 */
[C---:B------:R-:W-:Y:S01]  /*2ee90*/  FMUL R244, R247.reuse, R244 ;  /* 0x000000f4f7f47220 */ /* 0x040fe20000400000 */
[----:B------:R-:W1:Y:S01]  /*2eea0*/  S2R R227, SR_CTAID.Y ;  /* 0x0000000000e37919 */ /* 0x000e620000002600 */
[C---:B------:R-:W-:Y:S01]  /*2eeb0*/  FMUL R8, R247.reuse, R221 ;  /* 0x000000ddf7087220 */ /* 0x040fe20000400000 */
[C---:B------:R-:W-:Y:S01]  /*2eec0*/  FMUL R12, R247.reuse, R225 ;  /* 0x000000e1f70c7220 */ /* 0x040fe20000400000 */
[----:B------:R-:W-:Y:S01]  /*2eed0*/  FMUL R16, R247, R229 ;  /* 0x000000e5f7107220 */ /* 0x000fe20000400000 */
[----:B------:R-:W-:Y:S01]  /*2eee0*/  STL.64 [R1+0xf60], R82 ;  /* 0x000f605201007387 */ /* 0x000fe20000100a00 */
[----:B------:R-:W-:Y:S01]  /*2eef0*/  @P1 MOV R7, 0x7f800000 ;  /* 0x7f80000000071802 */ /* 0x000fe20000000f00 */
[----:B------:R-:W-:-:S02]  /*2ef00*/  @P2 IMAD.MOV.U32 R6, RZ, RZ, 0x7f800000 ;  /* 0x7f800000ff062424 */ /* 0x000fc400078e00ff */
[----:B------:R-:W-:Y:S01]  /*2ef10*/  FADD R19, R231, R11 ;  /* 0x0000000be7137221 */ /* 0x000fe20000000000 */
[----:B------:R-:W-:Y:S01]  /*2ef20*/  STL.64 [R1+0xf58], R80 ;  /* 0x000f585001007387 */ /* 0x000fe20000100a00 */
[----:B------:R-:W0:Y:S03]  /*2ef30*/  LDC R221, c[0x0][0x278] ;  /* 0x00009e00ffdd7b82 */ /* 0x000e260000000800 */
[----:B------:R-:W-:Y:S04]  /*2ef40*/  STL.64 [R1+0xf50], R78 ;  /* 0x000f504e01007387 */ /* 0x000fe80000100a00 */
[----:B------:R-:W-:Y:S01]  /*2ef50*/  STL.64 [R1+0xf48], R76 ;  /* 0x000f484c01007387 */ /* 0x000fe20000100a00 */
[C---:B------:R-:W-:Y:S01]  /*2ef60*/  FSETP.NEU.AND P3, PT, R236.reuse, RZ, PT ;  /* 0x000000ffec00720b */ /* 0x040fe20003f6d000 */
[----:B------:R-:W0:Y:S02]  /*2ef70*/  LDC R240, c[0x0][0x278] ;  /* 0x00009e00fff07b82 */ /* 0x000e240000000800 */
[----:B------:R-:W-:Y:S04]  /*2ef80*/  STL.64 [R1+0xf40], R74 ;  /* 0x000f404a01007387 */ /* 0x000fe80000100a00 */
[----:B------:R-:W-:Y:S01]  /*2ef90*/  STL.64 [R1+0xf38], R72 ;  /* 0x000f384801007387 */ /* 0x000fe20000100a00 */
[----:B----4-:R-:W-:Y:S01]  /*2efa0*/  SHF.L.U32 R249, R249, 0x7, RZ ;  /* 0x00000007f9f97819 */ /* 0x010fe200000006ff */
[----:B------:R-:W-:Y:S01]  /*2efb0*/  @P1 FFMA.FTZ R19, R235, R7, +INF ;  /* 0x7f800000eb131423 */ /* 0x000fe20000010007 */
[----:B------:R-:W-:Y:S01]  /*2efc0*/  @P2 FFMA.FTZ R10, R236, R6, +INF ;  /* 0x7f800000ec0a2423 */ /* 0x000fe20000010006 */
[----:B------:R-:W-:Y:S01]  /*2efd0*/  STL.64 [R1+0xf30], R70 ;  /* 0x000f304601007387 */ /* 0x000fe20000100a00 */
[----:B--2---:R-:W-:Y:S01]  /*2efe0*/  LOP3.LUT R223, R249, 0x7f, R223, 0xf8, !PT ;  /* 0x0000007ff9df7812 */ /* 0x004fe200078ef8df */
[----:B------:R-:W2:Y:S02]  /*2eff0*/  LDC R11, c[0x0][0x278] ;  /* 0x00009e00ff0b7b82 */ /* 0x000ea40000000800 */
[----:B------:R-:W-:Y:S04]  /*2f000*/  STL.64 [R1+0xf28], R68 ;  /* 0x000f284401007387 */ /* 0x000fe80000100a00 */
[----:B------:R-:W-:Y:S01]  /*2f010*/  STL.64 [R1+0xf20], R66 ;  /* 0x000f204201007387 */ /* 0x000fe20000100a00 */
[----:B-1----:R-:W-:Y:S01]  /*2f020*/  IMAD R4, R227, R4, RZ ;  /* 0x00000004e3047224 */ /* 0x002fe200078e02ff */
[----:B------:R-:W-:Y:S01]  /*2f030*/  @P5 MOV R6, 0x7f800000 ;  /* 0x7f80000000065802 */ /* 0x000fe20000000f00 */
[----:B------:R-:W-:Y:S01]  /*2f040*/  IMAD R5, R223, R5, RZ ;  /* 0x00000005df057224 */ /* 0x000fe200078e02ff */
[----:B------:R-:W-:Y:S01]  /*2f050*/  STL.64 [R1+0xf18], R64 ;  /* 0x000f184001007387 */ /* 0x000fe20000100a00 */
[----:B------:R-:W1:Y:S03]  /*2f060*/  LDC R223, c[0x0][0x278] ;  /* 0x00009e00ffdf7b82 */ /* 0x000e660000000800 */
[----:B------:R-:W-:Y:S04]  /*2f070*/  STL.64 [R1+0xf10], R62 ;  /* 0x000f103e01007387 */ /* 0x000fe80000100a00 */
[----:B------:R-:W-:Y:S01]  /*2f080*/  STL.64 [R1+0xf08], R60 ;  /* 0x000f083c01007387 */ /* 0x000fe20000100a00 */
[----:B------:R-:W4:Y:S03]  /*2f090*/  LDC R225, c[0x0][0x278] ;  /* 0x00009e00ffe17b82 */ /* 0x000f260000000800 */
[----:B------:R-:W-:Y:S04]  /*2f0a0*/  STL.64 [R1+0xf00], R58 ;  /* 0x000f003a01007387 */ /* 0x000fe80000100a00 */
[----:B------:R-:W-:Y:S01]  /*2f0b0*/  STL.64 [R1+0xef8], R56 ;  /* 0x000ef83801007387 */ /* 0x000fe20000100a00 */
[----:B------:R-:W-:Y:S01]  /*2f0c0*/  SHF.L.U32 R7, R4, 0x1, RZ ;  /* 0x0000000104077819 */ /* 0x000fe200000006ff */
[----:B------:R-:W-:Y:S01]  /*2f0d0*/  @P5 FFMA.FTZ R18, R237, R6, +INF ;  /* 0x7f800000ed125423 */ /* 0x000fe20000010006 */
[----:B------:R-:W4:Y:S01]  /*2f0e0*/  LDC R229, c[0x0][0x278] ;  /* 0x00009e00ffe57b82 */ /* 0x000f220000000800 */
[----:B------:R-:W-:Y:S04]  /*2f0f0*/  STL.64 [R1+0xef0], R54 ;  /* 0x000ef03601007387 */ /* 0x000fe80000100a00 */
[----:B------:R-:W-:Y:S03]  /*2f100*/  STL.64 [R1+0xee8], R52 ;  /* 0x000ee83401007387 */ /* 0x000fe60000100a00 */
[----:B------:R-:W4:Y:S01]  /*2f110*/  LDC R227, c[0x0][0x278] ;  /* 0x00009e00ffe37b82 */ /* 0x000f220000000800 */
[----:B------:R-:W-:Y:S04]  /*2f120*/  STL.64 [R1+0xee0], R50 ;  /* 0x000ee03201007387 */ /* 0x000fe80000100a00 */
[----:B------:R-:W-:Y:S01]  /*2f130*/  STL.64 [R1+0xed8], R48 ;  /* 0x000ed83001007387 */ /* 0x000fe20000100a00 */
[----:B------:R-:W-:-:S02]  /*2f140*/  @P4 IMAD.MOV.U32 R6, RZ, RZ, 0x7f800000 ;  /* 0x7f800000ff064424 */ /* 0x000fc400078e00ff */
[----:B------:R-:W-:Y:S01]  /*2f150*/  IMAD.HI R4, R4, 0x2, RZ ;  /* 0x0000000204047827 */ /* 0x000fe200078e02ff */
[----:B------:R-:W-:Y:S01]  /*2f160*/  STL.64 [R1+0xed0], R46 ;  /* 0x000ed02e01007387 */ /* 0x000fe20000100a00 */
[----:B------:R-:W4:Y:S03]  /*2f170*/  LDC R235, c[0x0][0x278] ;  /* 0x00009e00ffeb7b82 */ /* 0x000f260000000800 */
[----:B------:R-:W-:Y:S04]  /*2f180*/  STL.64 [R1+0xec8], R44 ;  /* 0x000ec82c01007387 */ /* 0x000fe80000100a00 */
[----:B------:R-:W-:Y:S01]  /*2f190*/  STL.64 [R1+0xec0], R42 ;  /* 0x000ec02a01007387 */ /* 0x000fe20000100a00 */
[C---:B------:R-:W-:Y:S01]  /*2f1a0*/  FSETP.NEU.AND P1, PT, R232.reuse, RZ, PT ;  /* 0x000000ffe800720b */ /* 0x040fe20003f2d000 */
[----:B------:R-:W4:Y:S02]  /*2f1b0*/  LDC R248, c[0x0][0x278] ;  /* 0x00009e00fff87b82 */ /* 0x000f240000000800 */
[----:B------:R-:W-:Y:S04]  /*2f1c0*/  STL.64 [R1+0xeb8], R40 ;  /* 0x000eb82801007387 */ /* 0x000fe80000100a00 */
[----:B------:R-:W-:Y:S01]  /*2f1d0*/  STL.64 [R1+0xeb0], R38 ;  /* 0x000eb02601007387 */ /* 0x000fe20000100a00 */
[----:B------:R-:W-:Y:S01]  /*2f1e0*/  @P4 FFMA.FTZ R15, R232, R6, +INF ;  /* 0x7f800000e80f4423 */ /* 0x000fe20000010006 */
[----:B------:R-:W-:Y:S01]  /*2f1f0*/  FSETP.NEU.AND P2, PT, R237, RZ, PT ;  /* 0x000000ffed00720b */ /* 0x000fe20003f4d000 */
[----:B------:R-:W1:Y:S01]  /*2f200*/  LDC R6, c[0x0][0x278] ;  /* 0x00009e00ff067b82 */ /* 0x000e620000000800 */
[----:B------:R-:W-:Y:S04]  /*2f210*/  STL.64 [R1+0xea8], R36 ;  /* 0x000ea82401007387 */ /* 0x000fe80000100a00 */
[----:B------:R-:W-:Y:S03]  /*2f220*/  STL.64 [R1+0xea0], R34 ;  /* 0x000ea02201007387 */ /* 0x000fe60000100a00 */
[----:B------:R-:W4:Y:S01]  /*2f230*/  LDC R232, c[0x0][0x278] ;  /* 0x00009e00ffe87b82 */ /* 0x000f220000000800 */
        /* <DEDUP_REMOVED lines=12> */
[----:B------:R-:W-:Y:S04]  /*2f300*/  STL [R1+0xa6c], R19 ;  /* 0x000a6c1301007387 */ /* 0x000fe80000100800 */
[----:B------:R3:W-:Y:S03]  /*2f310*/  STL [R1+0xa68], R10 ;  /* 0x000a680a01007387 */ /* 0x0007e60000100800 */
[----:B------:R-:W4:Y:S01]  /*2f320*/  LDC R249, c[0x0][0x278] ;  /* 0x00009e00fff97b82 */ /* 0x000f220000000800 */
[----:B---3--:R-:W-:-:S07]  /*2f330*/  SHF.L.U32 R10, R5, 0x1, RZ ;  /* 0x00000001050a7819 */ /* 0x008fce00000006ff */
[----:B------:R-:W3:Y:S01]  /*2f340*/  LDC R19, c[0x0][0x278] ;  /* 0x00009e00ff137b82 */ /* 0x000ee20000000800 */
[----:B------:R-:W-:-:S07]  /*2f350*/  IADD3 R2, P5, P6, R10, R2, R7 ;  /* 0x000000020a027210 */ /* 0x000fce0007ebe007 */
[----:B------:R-:W1:Y:S01]  /*2f360*/  LDC R10, c[0x0][0x278] ;  /* 0x00009e00ff0a7b82 */ /* 0x000e620000000800 */
[----:B------:R-:W-:-:S07]  /*2f370*/  IMAD.HI R5, R5, 0x2, RZ ;  /* 0x0000000205057827 */ /* 0x000fce00078e02ff */
[----:B------:R-:W4:Y:S01]  /*2f380*/  LDC R7, c[0x0][0x278] ;  /* 0x00009e00ff077b82 */ /* 0x000f220000000800 */
[----:B------:R-:W-:Y:S02]  /*2f390*/  IADD3.X R3, R5, R3, R4, P5, P6 ;  /* 0x0000000305037210 */ /* 0x000fe40002fec404 */
[----:B0-----:R-:W-:-:S05]  /*2f3a0*/  SHF.L.U32 R4, R221, 0x1, RZ ;  /* 0x00000001dd047819 */ /* 0x001fca00000006ff */
[----:B------:R-:W0:Y:S01]  /*2f3b0*/  LDC R5, c[0x0][0x278] ;  /* 0x00009e00ff057b82 */ /* 0x000e220000000800 */
[-C--:B--2---:R-:W-:Y:S02]  /*2f3c0*/  LEA RZ, P5, R11, R2.reuse, 0x8 ;  /* 0x000000020bff7211 */ /* 0x084fe400078a40ff */
[-C--:B------:R-:W-:Y:S02]  /*2f3d0*/  LEA RZ, P6, R14, R2.reuse, 0x9 ;  /* 0x000000020eff7211 */ /* 0x080fe400078c48ff */
[----:B------:R-:W-:-:S03]  /*2f3e0*/  IADD3 R110, P4, R4, R2, RZ ;  /* 0x00000002046e7210 */ /* 0x000fc60007f9e0ff */
[----:B------:R-:W2:Y:S01]  /*2f3f0*/  LDC R11, c[0x0][0x278] ;  /* 0x00009e00ff0b7b82 */ /* 0x000ea20000000800 */
[----:B-1----:R-:W-:Y:S01]  /*2f400*/  LEA.HI.X.SX32 R111, R10, R3, 0x1, P4 ;  /* 0x000000030a6f7211 */ /* 0x002fe200020f0eff */
[----:B------:R1:W-:Y:S06]  /*2f410*/  STL [R1+0xa64], R18 ;  /* 0x000a641201007387 */ /* 0x0003ec0000100800 */
[----:B------:R-:W3:Y:S01]  /*2f420*/  LDC R14, c[0x0][0x278] ;  /* 0x00009e00ff0e7b82 */ /* 0x000ee20000000800 */
[----:B------:R4:W-:Y:S04]  /*2f430*/  STL [R1+0xa60], R15 ;  /* 0x000a600f01007387 */ /* 0x0009e80000100800 */
[----:B------:R2:W-:Y:S03]  /*2f440*/  STL.64 [R1+0x438], R110 ;  /* 0x0004386e01007387 */ /* 0x0005e60000100a00 */
[----:B-1----:R-:W1:Y:S01]  /*2f450*/  LDC R18, c[0x0][0x278] ;  /* 0x00009e00ff127b82 */ /* 0x002e620000000800 */
[----:B0-----:R-:W-:-:S07]  /*2f460*/  SHF.L.U32 R5, R5, 0x2, RZ ;  /* 0x0000000205057819 */ /* 0x001fce00000006ff */
[----:B----4-:R-:W0:Y:S01]  /*2f470*/  LDC R15, c[0x0][0x278] ;  /* 0x00009e00ff0f7b82 */ /* 0x010e220000000800 */
[----:B--2---:R-:W-:-:S04]  /*2f480*/  LEA R110, P4, R7, R2, 0x2 ;  /* 0x00000002076e7211 */ /* 0x004fc800078810ff */
[-C--:B------:R-:W-:Y:S02]  /*2f490*/  LEA.HI.X.SX32 R111, R4, R3.reuse, 0x1, P4 ;  /* 0x00000003046f7211 */ /* 0x080fe400020f0eff */
[----:B------:R-:W-:Y:S01]  /*2f4a0*/  LEA R6, P4, R6, R2, 0x3 ;  /* 0x0000000206067211 */ /* 0x000fe200078818ff */
[----:B------:R-:W2:Y:S03]  /*2f4b0*/  LDC R221, c[0x0][0x278] ;  /* 0x00009e00ffdd7b82 */ /* 0x000ea60000000800 */
[----:B------:R-:W-:Y:S01]  /*2f4c0*/  LEA.HI.X.SX32 R7, R5, R3, 0x1, P4 ;  /* 0x0000000305077211 */ /* 0x000fe200020f0eff */
[----:B------:R-:W-:Y:S01]  /*2f4d0*/  STL.64 [R1+0x430], R110 ;  /* 0x0004306e01007387 */ /* 0x000fe20000100a00 */
[----:B------:R-:W-:-:S03]  /*2f4e0*/  SHF.L.U32 R4, R11, 0x3, RZ ;  /* 0x000000030b047819 */ /* 0x000fc600000006ff */
[----:B------:R3:W-:Y:S01]  /*2f4f0*/  STL.64 [R1+0x420], R6 ;  /* 0x0004200601007387 */ /* 0x0007e20000100a00 */
[C---:B------:R-:W-:Y:S01]  /*2f500*/  FMUL R246, R247.reuse, R250 ;  /* 0x000000faf7f67220 */ /* 0x040fe20000400000 */
[C---:B------:R-:W-:Y:S01]  /*2f510*/  FMUL R164, R247.reuse, R164 ;  /* 0x000000a4f7a47220 */ /* 0x040fe20000400000 */
[C---:B------:R-:W-:Y:S01]  /*2f520*/  FMUL R165, R247.reuse, R165 ;  /* 0x000000a5f7a57220 */ /* 0x040fe20000400000 */
[C---:B------:R-:W-:Y:S01]  /*2f530*/  FMUL R168, R247.reuse, R168 ;  /* 0x000000a8f7a87220 */ /* 0x040fe20000400000 */
[C---:B------:R-:W-:Y:S01]  /*2f540*/  FMUL R169, R247.reuse, R169 ;  /* 0x000000a9f7a97220 */ /* 0x040fe20000400000 */
[C---:B------:R-:W-:Y:S01]  /*2f550*/  FMUL R172, R247.reuse, R172 ;  /* 0x000000acf7ac7220 */ /* 0x040fe20000400000 */
[----:B------:R-:W-:Y:S01]  /*2f560*/  FMUL R173, R247, R173 ;  /* 0x000000adf7ad7220 */ /* 0x000fe20000400000 */
[----:B0-----:R-:W-:Y:S02]  /*2f570*/  IMAD.SHL.U32 R5, R15, 0x10, RZ ;  /* 0x000000100f057824 */ /* 0x001fe400078e00ff */
[C---:B------:R-:W-:Y:S01]  /*2f580*/  FMUL R176, R247.reuse, R176 ;  /* 0x000000b0f7b07220 */ /* 0x040fe20000400000 */
[C---:B------:R-:W-:Y:S01]  /*2f590*/  FMUL R177, R247.reuse, R177 ;  /* 0x000000b1f7b17220 */ /* 0x040fe20000400000 */
[C---:B------:R-:W-:Y:S01]  /*2f5a0*/  FMUL R180, R247.reuse, R180 ;  /* 0x000000b4f7b47220 */ /* 0x040fe20000400000 */
[----:B---3--:R-:W-:Y:S01]  /*2f5b0*/  LEA R6, P4, R14, R2, 0x4 ;  /* 0x000000020e067211 */ /* 0x008fe200078820ff */
[----:B------:R-:W-:Y:S01]  /*2f5c0*/  FMUL R181, R247, R181 ;  /* 0x000000b5f7b57220 */ /* 0x000fe20000400000 */
[----:B------:R-:W0:Y:S02]  /*2f5d0*/  LDC R14, c[0x0][0x278] ;  /* 0x00009e00ff0e7b82 */ /* 0x000e240000000800 */
[----:B------:R-:W-:-:S05]  /*2f5e0*/  LEA.HI.X.SX32 R7, R4, R3, 0x1, P4 ;  /* 0x0000000304077211 */ /* 0x000fca00020f0eff */
[----:B------:R1:W-:Y:S01]  /*2f5f0*/  STL.64 [R1+0x400], R6 ;  /* 0x0004000601007387 */ /* 0x0003e20000100a00 */
[----:B------:R-:W-:Y:S01]  /*2f600*/  SHF.L.U32 R4, R19, 0x5, RZ ;  /* 0x0000000513047819 */ /* 0x000fe200000006ff */
        /* <DEDUP_REMOVED lines=10> */
[----:B-1----:R-:W-:Y:S01]  /*2f6b0*/  LEA R6, P4, R18, R2, 0x5 ;  /* 0x0000000212067211 */ /* 0x002fe200078828ff */
[C---:B------:R-:W-:Y:S01]  /*2f6c0*/  FMUL R204, R247.reuse, R204 ;  /* 0x000000ccf7cc7220 */ /* 0x040fe20000400000 */
[C---:B------:R-:W-:Y:S01]  /*2f6d0*/  FMUL R205, R247.reuse, R205 ;  /* 0x000000cdf7cd7220 */ /* 0x040fe20000400000 */
[----:B------:R-:W-:Y:S01]  /*2f6e0*/  FMUL R208, R247, R208 ;  /* 0x000000d0f7d07220 */ /* 0x000fe20000400000 */
[----:B------:R-:W-:Y:S01]  /*2f6f0*/  LEA.HI.X.SX32 R7, R5, R3, 0x1, P4 ;  /* 0x0000000305077211 */ /* 0x000fe200020f0eff */
[----:B------:R-:W-:Y:S01]  /*2f700*/  FMUL R209, R247, R209 ;  /* 0x000000d1f7d17220 */ /* 0x000fe20000400000 */
[----:B------:R-:W-:Y:S01]  /*2f710*/  LEA R10, P4, R223, R2, 0x6 ;  /* 0x00000002df0a7211 */ /* 0x000fe200078830ff */
[----:B--2---:R-:W-:-:S02]  /*2f720*/  IMAD R5, R221, 0x202, RZ ;  /* 0x00000202dd057824 */ /* 0x004fc400078e02ff */
[C---:B------:R-:W-:Y:S01]  /*2f730*/  FMUL R212, R247.reuse, R212 ;  /* 0x000000d4f7d47220 */ /* 0x040fe20000400000 */
[----:B------:R1:W-:Y:S01]  /*2f740*/  STL.64 [R1+0x3c0], R6 ;  /* 0x0003c00601007387 */ /* 0x0003e20000100a00 */
[----:B------:R-:W-:Y:S01]  /*2f750*/  LEA.HI.X.SX32 R11, R4, R3, 0x1, P4 ;  /* 0x00000003040b7211 */ /* 0x000fe200020f0eff */
[----:B------:R-:W-:Y:S01]  /*2f760*/  FMUL R213, R247, R213 ;  /* 0x000000d5f7d57220 */ /* 0x000fe20000400000 */
[----:B------:R-:W-:Y:S01]  /*2f770*/  LEA R18, P4, R229, R2, 0x7 ;  /* 0x00000002e5127211 */ /* 0x000fe200078838ff */
[----:B------:R-:W-:Y:S02]  /*2f780*/  IMAD R4, R235, 0x204, RZ ;  /* 0x00000204eb047824 */ /* 0x000fe400078e02ff */
[C---:B------:R-:W-:Y:S01]  /*2f790*/  FMUL R216, R247.reuse, R216 ;  /* 0x000000d8f7d87220 */ /* 0x040fe20000400000 */
[C---:B------:R-:W-:Y:S01]  /*2f7a0*/  FMUL R217, R247.reuse, R217 ;  /* 0x000000d9f7d97220 */ /* 0x040fe20000400000 */
[C---:B------:R-:W-:Y:S01]  /*2f7b0*/  FMUL R220, R247.reuse, R220 ;  /* 0x000000dcf7dc7220 */ /* 0x040fe20000400000 */
[C---:B------:R-:W-:Y:S01]  /*2f7c0*/  FMUL R224, R247.reuse, R224 ;  /* 0x000000e0f7e07220 */ /* 0x040fe20000400000 */
[C---:B------:R-:W-:Y:S01]  /*2f7d0*/  FMUL R228, R247.reuse, R228 ;  /* 0x000000e4f7e47220 */ /* 0x040fe20000400000 */
[C---:B------:R-:W-:Y:S01]  /*2f7e0*/  FMUL R233, R247.reuse, R233 ;  /* 0x000000e9f7e97220 */ /* 0x040fe20000400000 */
[----:B------:R-:W-:Y:S01]  /*2f7f0*/  FMUL R234, R247, R234 ;  /* 0x000000eaf7ea7220 */ /* 0x000fe20000400000 */
[----:B-1----:R-:W-:Y:S01]  /*2f800*/  SHF.L.U32 R7, R225, 0x6, RZ ;  /* 0x00000006e1077819 */ /* 0x002fe200000006ff */
[----:B------:R-:W1:Y:S01]  /*2f810*/  LDC R221, c[0x0][0x278] ;  /* 0x00009e00ffdd7b82 */ /* 0x000e620000000800 */
[----:B------:R-:W-:-:S02]  /*2f820*/  SHF.L.U32 R6, R227, 0x7, RZ ;  /* 0x00000007e3067819 */ /* 0x000fc400000006ff */
[-C--:B------:R-:W-:Y:S02]  /*2f830*/  LEA.HI.X.SX32 R19, R7, R3.reuse, 0x1, P4 ;  /* 0x0000000307137211 */ /* 0x080fe400020f0eff */
[----:B------:R-:W-:Y:S01]  /*2f840*/  LEA.HI.X.SX32 R7, R6, R3, 0x1, P5 ;  /* 0x0000000306077211 */ /* 0x000fe200028f0eff */
[----:B------:R2:W-:Y:S01]  /*2f850*/  STL.64 [R1+0x340], R10 ;  /* 0x0003400a01007387 */ /* 0x0005e20000100a00 */
[-C--:B------:R-:W-:Y:S01]  /*2f860*/  IADD3 RZ, P5, R4, R2.reuse, RZ ;  /* 0x0000000204ff7210 */ /* 0x080fe20007fbe0ff */
[----:B------:R-:W3:Y:S02]  /*2f870*/  LDC R247, c[0x0][0x278] ;  /* 0x00009e00fff77b82 */ /* 0x000ee40000000800 */
[----:B------:R4:W-:Y:S01]  /*2f880*/  STL.64 [R1+0x240], R18 ;  /* 0x0002401201007387 */ /* 0x0009e20000100a00 */
[----:B------:R-:W-:Y:S01]  /*2f890*/  IADD3 RZ, P4, R5, R2, RZ ;  /* 0x0000000205ff7210 */ /* 0x000fe20007f9e0ff */
[----:B------:R-:W-:Y:S02]  /*2f8a0*/  IMAD R4, R248, 0x102, RZ ;  /* 0x00000102f8047824 */ /* 0x000fe400078e02ff */
[----:B------:R0:W-:Y:S01]  /*2f8b0*/  STL [R1+0x994], R7 ;  /* 0x0009940701007387 */ /* 0x0001e20000100800 */
[----:B------:R-:W-:Y:S01]  /*2f8c0*/  IMAD R6, R238, 0x82, RZ ;  /* 0x00000082ee067824 */ /* 0x000fe200078e02ff */
[----:B------:R-:W1:Y:S01]  /*2f8d0*/  LDC R229, c[0x0][0x278] ;  /* 0x00009e00ffe57b82 */ /* 0x000e620000000800 */
[----:B--2---:R-:W-:-:S07]  /*2f8e0*/  IMAD.SHL.U32 R10, R232, 0x100, RZ ;  /* 0x00000100e80a7824 */ /* 0x004fce00078e00ff */
[----:B----4-:R-:W2:Y:S01]  /*2f8f0*/  LDC R19, c[0x0][0x278] ;  /* 0x00009e00ff137b82 */ /* 0x010ea20000000800 */
[----:B0-----:R-:W-:Y:S01]  /*2f900*/  IMAD R7, R237, 0x101, RZ ;  /* 0x00000101ed077824 */ /* 0x001fe200078e02ff */
[----:B------:R-:W-:Y:S01]  /*2f910*/  LEA.HI.X.SX32 R5, R10, R3, 0x1, P6 ;  /* 0x000000030a057211 */ /* 0x000fe200030f0eff */
[----:B------:R-:W-:-:S03]  /*2f920*/  IMAD R10, R242, 0x81, RZ ;  /* 0x00000081f20a7824 */ /* 0x000fc600078e02ff */
[-C--:B------:R-:W-:Y:S01]  /*2f930*/  LEA.HI.X.SX32 R117, R7, R3.reuse, 0x1, P4 ;  /* 0x0000000307757211 */ /* 0x080fe200020f0eff */
[----:B------:R-:W-:Y:S01]  /*2f940*/  IMAD R11, R231, 0x206, RZ ;  /* 0x00000206e70b7824 */ /* 0x000fe200078e02ff */
[-C--:B------:R-:W-:Y:S01]  /*2f950*/  IADD3 R110, P4, R4, R2.reuse, RZ ;  /* 0x00000002046e7210 */ /* 0x080fe20007f9e0ff */
[----:B------:R-:W0:Y:S01]  /*2f960*/  LDC R232, c[0x0][0x278] ;  /* 0x00009e00ffe87b82 */ /* 0x000e220000000800 */
[----:B------:R-:W-:Y:S01]  /*2f970*/  IMAD R18, R236, 0x41, RZ ;  /* 0x00000041ec127824 */ /* 0x000fe200078e02ff */
[----:B------:R4:W-:Y:S01]  /*2f980*/  STL [R1+0xa0c], R5 ;  /* 0x000a0c0501007387 */ /* 0x0009e20000100800 */
[----:B------:R-:W-:Y:S02]  /*2f990*/  LEA.HI.X.SX32 R111, R10, R3, 0x1, P4 ;  /* 0x000000030a6f7211 */ /* 0x000fe400020f0eff */
[-C--:B------:R-:W-:Y:S02]  /*2f9a0*/  IADD3 R116, P4, R6, R2.reuse, RZ ;  /* 0x0000000206747210 */ /* 0x080fe40007f9e0ff */
[----:B------:R-:W-:Y:S01]  /*2f9b0*/  IADD3 RZ, P6, R11, R2, RZ ;  /* 0x000000020bff7210 */ /* 0x000fe20007fde0ff */
[----:B------:R-:W0:Y:S01]  /*2f9c0*/  LDC R231, c[0x0][0x278] ;  /* 0x00009e00ffe77b82 */ /* 0x000e220000000800 */
[----:B------:R-:W-:Y:S01]  /*2f9d0*/  IMAD R11, R240, 0x103, RZ ;  /* 0x00000103f00b7824 */ /* 0x000fe200078e02ff */
[----:B------:R3:W-:Y:S01]  /*2f9e0*/  STL [R1+0xa04], R117 ;  /* 0x000a047501007387 */ /* 0x0007e20000100800 */
[----:B----4-:R-:W-:-:S02]  /*2f9f0*/  IMAD R5, R14, 0x104, RZ ;  /* 0x000001040e057824 */ /* 0x010fc400078e02ff */
[----:B------:R-:W-:Y:S02]  /*2fa00*/  IMAD R14, R239, 0x20a, RZ ;  /* 0x0000020aef0e7824 */ /* 0x000fe400078e02ff */
[----:B------:R-:W-:Y:S01]  /*2fa10*/  IMAD R15, R249, 0x208, RZ ;  /* 0x00000208f90f7824 */ /* 0x000fe200078e02ff */
[-C--:B------:R-:W-:Y:S01]  /*2fa20*/  LEA.HI.X.SX32 R119, R4, R3.reuse, 0x1, P5 ;  /* 0x0000000304777211 */ /* 0x080fe200028f0eff */
[----:B------:R4:W-:Y:S01]  /*2fa30*/  STL.64 [R1+0x988], R110 ;  /* 0x0009886e01007387 */ /* 0x0009e20000100a00 */
[-C--:B------:R-:W-:Y:S01]  /*2fa40*/  LEA.HI.X.SX32 R11, R11, R3.reuse, 0x1, P6 ;  /* 0x000000030b0b7211 */ /* 0x080fe200030f0eff */
[----:B------:R-:W0:Y:S01]  /*2fa50*/  LDC R223, c[0x0][0x278] ;  /* 0x00009e00ffdf7b82 */ /* 0x000e220000000800 */
[----:B---3--:R-:W-:Y:S02]  /*2fa60*/  LEA.HI.X.SX32 R117, R18, R3, 0x1, P4 ;  /* 0x0000000312757211 */ /* 0x008fe400020f0eff */
[-C--:B------:R-:W-:Y:S02]  /*2fa70*/  IADD3 RZ, P4, R14, R2.reuse, RZ ;  /* 0x000000020eff7210 */ /* 0x080fe40007f9e0ff */
[----:B------:R-:W-:-:S03]  /*2fa80*/  IADD3 RZ, P6, R15, R2, RZ ;  /* 0x000000020fff7210 */ /* 0x000fc60007fde0ff */
[----:B------:R-:W3:Y:S01]  /*2fa90*/  LDC R18, c[0x0][0x278] ;  /* 0x00009e00ff127b82 */ /* 0x000ee20000000800 */
[----:B----4-:R-:W-:-:S04]  /*2faa0*/  IADD3 R110, P5, R5, R2, RZ ;  /* 0x00000002056e7210 */ /* 0x010fc80007fbe0ff */
[----:B------:R-:W-:-:S03]  /*2fab0*/  LEA.HI.X.SX32 R111, R6, R3, 0x1, P5 ;  /* 0x00000003066f7211 */ /* 0x000fc600028f0eff */
[----:B------:R-:W4:Y:S01]  /*2fac0*/  LDC R14, c[0x0][0x278] ;  /* 0x00009e00ff0e7b82 */ /* 0x000f220000000800 */
[----:B--2---:R-:W-:-:S07]  /*2fad0*/  IMAD R6, R19, 0x105, RZ ;  /* 0x0000010513067824 */ /* 0x004fce00078e02ff */
[----:B------:R-:W2:Y:S01]  /*2fae0*/  LDC R15, c[0x0][0x278] ;  /* 0x00009e00ff0f7b82 */ /* 0x000ea20000000800 */
[----:B------:R-:W-:-:S07]  /*2faf0*/  IMAD R7, R247, 0x20c, RZ ;  /* 0x0000020cf7077824 */ /* 0x000fce00078e02ff */
[----:B------:R-:W2:Y:S01]  /*2fb00*/  LDC R225, c[0x0][0x278] ;  /* 0x00009e00ffe17b82 */ /* 0x000ea20000000800 */
[----:B-1----:R-:W-:-:S07]  /*2fb10*/  IMAD R4, R221, 0x106, RZ ;  /* 0x00000106dd047824 */ /* 0x002fce00078e02ff */
[----:B------:R-:W1:Y:S01]  /*2fb20*/  LDC R19, c[0x0][0x278] ;  /* 0x00009e00ff137b82 */ /* 0x000e620000000800 */
[----:B------:R-:W-:Y:S01]  /*2fb30*/  STL [R1+0xa24], R119 ;  /* 0x000a247701007387 */ /* 0x000fe20000100800 */
[----:B------:R-:W-:-:S03]  /*2fb40*/  IADD3 RZ, P5, R7, R2, RZ ;  /* 0x0000000207ff7210 */ /* 0x000fc60007fbe0ff */
[----:B------:R3:W-:Y:S01]  /*2fb50*/  STL [R1+0xa1c], R11 ;  /* 0x000a1c0b01007387 */ /* 0x0007e20000100800 */
[----:B------:R-:W-:Y:S02]  /*2fb60*/  LEA.HI.X.SX32 R115, R5, R3, 0x1, P6 ;  /* 0x0000000305737211 */ /* 0x000fe400030f0eff */
[----:B------:R-:W1:Y:S01]  /*2fb70*/  LDC R221, c[0x0][0x278] ;  /* 0x00009e00ffdd7b82 */ /* 0x000e620000000800 */
[----:B------:R-:W-:Y:S01]  /*2fb80*/  STL.64 [R1+0x238], R116 ;  /* 0x0002387401007387 */ /* 0x000fe20000100a00 */
[----:B0-----:R-:W-:-:S03]  /*2fb90*/  IMAD R7, R232, 0x210, RZ ;  /* 0x00000210e8077824 */ /* 0x001fc600078e02ff */
[----:B------:R0:W-:Y:S01]  /*2fba0*/  STL.64 [R1+0x980], R110 ;  /* 0x0009806e01007387 */ /* 0x0001e20000100a00 */
[----:B---3--:R-:W-:Y:S02]  /*2fbb0*/  IMAD R11, R229, 0x83, RZ ;  /* 0x00000083e50b7824 */ /* 0x008fe400078e02ff */
[----:B------:R-:W3:Y:S01]  /*2fbc0*/  LDC R227, c[0x0][0x278] ;  /* 0x00009e00ffe37b82 */ /* 0x000ee20000000800 */
[----:B------:R-:W-:Y:S01]  /*2fbd0*/  IMAD R10, R231, 0x20e, RZ ;  /* 0x0000020ee70a7824 */ /* 0x000fe200078e02ff */
[----:B------:R-:W-:-:S06]  /*2fbe0*/  LEA.HI.X.SX32 R113, R6, R3, 0x1, P4 ;  /* 0x0000000306717211 */ /* 0x000fcc00020f0eff */
[----:B------:R-:W3:Y:S01]  /*2fbf0*/  LDC R232, c[0x0][0x278] ;  /* 0x00009e00ffe87b82 */ /* 0x000ee20000000800 */
[----:B0-----:R-:W-:-:S04]  /*2fc00*/  IADD3 R110, P6, R4, R2, RZ ;  /* 0x00000002046e7210 */ /* 0x001fc80007fde0ff */
[----:B------:R-:W-:-:S03]  /*2fc10*/  LEA.HI.X.SX32 R111, R11, R3, 0x1, P6 ;  /* 0x000000030b6f7211 */ /* 0x000fc600030f0eff */
[----:B------:R-:W0:Y:S01]  /*2fc20*/  LDC R229, c[0x0][0x278] ;  /* 0x00009e00ffe57b82 */ /* 0x000e220000000800 */
[-C--:B------:R-:W-:Y:S01]  /*2fc30*/  IADD3 RZ, P6, R7, R2.reuse, RZ ;  /* 0x0000000207ff7210 */ /* 0x080fe20007fde0ff */
[----:B------:R-:W-:Y:S01]  /*2fc40*/  IMAD R7, R18, 0x42, RZ ;  /* 0x0000004212077824 */ /* 0x000fe200078e02ff */
[----:B------:R-:W-:Y:S01]  /*2fc50*/  STL [R1+0xa34], R115 ;  /* 0x000a347301007387 */ /* 0x000fe20000100800 */
[----:B------:R-:W-:Y:S01]  /*2fc60*/  IADD3 RZ, P4, R10, R2, RZ ;  /* 0x000000020aff7210 */ /* 0x000fe20007f9e0ff */
[----:B----4-:R-:W-:Y:S01]  /*2fc70*/  IMAD R10, R14, 0x107, RZ ;  /* 0x000001070e0a7824 */ /* 0x010fe200078e02ff */
[----:B------:R-:W-:Y:S01]  /*2fc80*/  LEA.HI.X.SX32 R91, R4, R3, 0x1, P5 ;  /* 0x00000003045b7211 */ /* 0x000fe200028f0eff */
[----:B------:R-:W-:Y:S01]  /*2fc90*/  STL [R1+0xa2c], R113 ;  /* 0x000a2c7101007387 */ /* 0x000fe20000100800 */
[----:B------:R-:W4:Y:S01]  /*2fca0*/  LDC R231, c[0x0][0x278] ;  /* 0x00009e00ffe77b82 */ /* 0x000f220000000800 */
[----:B--2---:R-:W-:Y:S02]  /*2fcb0*/  IMAD R11, R15, 0x21, RZ ;  /* 0x000000210f0b7824 */ /* 0x004fe400078e02ff */
[----:B------:R2:W-:Y:S01]  /*2fcc0*/  STL.64 [R1+0x978], R110 ;  /* 0x0009786e01007387 */ /* 0x0005e20000100a00 */
[----:B------:R-:W-:-:S02]  /*2fcd0*/  IMAD R6, R223, 0x84, RZ ;  /* 0x00000084df067824 */ /* 0x000fc400078e02ff */
[----:B------:R-:W-:Y:S02]  /*2fce0*/  IMAD R5, R225, 0x108, RZ ;  /* 0x00000108e1057824 */ /* 0x000fe400078e02ff */
[----:B------:R-:W0:Y:S01]  /*2fcf0*/  LDC R237, c[0x0][0x278] ;  /* 0x00009e00ffed7b82 */ /* 0x000e220000000800 */
[----:B-1----:R-:W-:Y:S01]  /*2fd00*/  IMAD R14, R19, 0x214, RZ ;  /* 0x00000214130e7824 */ /* 0x002fe200078e02ff */
[----:B------:R-:W-:Y:S02]  /*2fd10*/  LEA.HI.X.SX32 R19, R10, R3, 0x1, P4 ;  /* 0x000000030a137211 */ /* 0x000fe400020f0eff */
[----:B--2---:R-:W-:-:S04]  /*2fd20*/  IADD3 R110, P5, R7, R2, RZ ;  /* 0x00000002076e7210 */ /* 0x004fc80007fbe0ff */
[----:B------:R-:W1:Y:S01]  /*2fd30*/  LDC R236, c[0x0][0x278] ;  /* 0x00009e00ffec7b82 */ /* 0x000e620000000800 */
[-C--:B------:R-:W-:Y:S02]  /*2fd40*/  IADD3 R90, P4, R6, R2.reuse, RZ ;  /* 0x00000002065a7210 */ /* 0x080fe40007f9e0ff */
[----:B------:R-:W-:Y:S02]  /*2fd50*/  LEA.HI.X.SX32 R111, R11, R3, 0x1, P5 ;  /* 0x000000030b6f7211 */ /* 0x000fe400028f0eff */
[----:B------:R-:W-:-:S03]  /*2fd60*/  IADD3 R18, P5, R5, R2, RZ ;  /* 0x0000000205127210 */ /* 0x000fc60007fbe0ff */
[----:B------:R-:W2:Y:S01]  /*2fd70*/  LDC R240, c[0x0][0x278] ;  /* 0x00009e00fff07b82 */ /* 0x000ea20000000800 */
[----:B------:R3:W-:Y:S01]  /*2fd80*/  STL [R1+0xa4c], R91 ;  /* 0x000a4c5b01007387 */ /* 0x0007e20000100800 */
[----:B------:R-:W-:-:S03]  /*2fd90*/  IMAD R4, R221, 0x216, RZ ;  /* 0x00000216dd047824 */ /* 0x000fc600078e02ff */
[----:B------:R4:W-:Y:S03]  /*2fda0*/  STL [R1+0xa44], R19 ;  /* 0x000a441301007387 */ /* 0x0009e60000100800 */
[----:B------:R-:W2:Y:S01]  /*2fdb0*/  LDC R235, c[0x0][0x278] ;  /* 0x00009e00ffeb7b82 */ /* 0x000ea20000000800 */
[-C--:B---3--:R-:W-:Y:S02]  /*2fdc0*/  LEA.HI.X.SX32 R91, R7, R3.reuse, 0x1, P4 ;  /* 0x00000003075b7211 */ /* 0x088fe400020f0eff */
[----:B------:R-:W-:-:S05]  /*2fdd0*/  LEA.HI.X.SX32 R7, R5, R3, 0x1, P6 ;  /* 0x0000000305077211 */ /* 0x000fca00030f0eff */
[----:B------:R-:W3:Y:S01]  /*2fde0*/  LDC R239, c[0x0][0x278] ;  /* 0x00009e00ffef7b82 */ /* 0x000ee20000000800 */
[----:B----4-:R-:W-:Y:S01]  /*2fdf0*/  LEA.HI.X.SX32 R19, R6, R3, 0x1, P5 ;  /* 0x0000000306137211 */ /* 0x010fe200028f0eff */
[----:B------:R-:W-:Y:S01]  /*2fe00*/  IMAD R15, R227, 0x212, RZ ;  /* 0x00000212e30f7824 */ /* 0x000fe200078e02ff */
[----:B------:R-:W-:Y:S01]  /*2fe10*/  STL.64 [R1+0x338], R110 ;  /* 0x0003386e01007387 */ /* 0x000fe20000100a00 */
[----:B------:R-:W-:-:S03]  /*2fe20*/  IADD3 RZ, P6, R4, R2, RZ ;  /* 0x0000000204ff7210 */ /* 0x000fc60007fde0ff */
[----:B------:R-:W-:Y:S01]  /*2fe30*/  STL.64 [R1+0x230], R90 ;  /* 0x0002305a01007387 */ /* 0x000fe20000100a00 */
[----:B------:R-:W4:Y:S03]  /*2fe40*/  LDC R238, c[0x0][0x278] ;  /* 0x00009e00ffee7b82 */ /* 0x000f260000000800 */
[----:B------:R-:W-:Y:S01]  /*2fe50*/  STL.64 [R1+0x970], R18 ;  /* 0x0009701201007387 */ /* 0x000fe20000100a00 */
[----:B------:R-:W-:Y:S01]  /*2fe60*/  IADD3 RZ, P4, R15, R2, RZ ;  /* 0x000000020fff7210 */ /* 0x000fe20007f9e0ff */
[----:B------:R-:W-:Y:S02]  /*2fe70*/  IMAD R4, R232, 0x10a, RZ ;  /* 0x0000010ae8047824 */ /* 0x000fe400078e02ff */
[----:B------:R1:W-:Y:S01]  /*2fe80*/  STL [R1+0xa5c], R7 ;  /* 0x000a5c0701007387 */ /* 0x0003e20000100800 */
[----:B------:R-:W-:Y:S01]  /*2fe90*/  IMAD R10, R231, 0x85, RZ ;  /* 0x00000085e70a7824 */ /* 0x000fe200078e02ff */
[----:B------:R-:W4:Y:S01]  /*2fea0*/  LDC R247, c[0x0][0x278] ;  /* 0x00009e00fff77b82 */ /* 0x000f220000000800 */
[----:B0-----:R-:W-:-:S02]  /*2feb0*/  IMAD R6, R237, 0x86, RZ ;  /* 0x00000086ed067824 */ /* 0x001fc400078e02ff */
[----:B-1----:R-:W-:Y:S01]  /*2fec0*/  IMAD R7, R229, 0x109, RZ ;  /* 0x00000109e5077824 */ /* 0x002fe200078e02ff */
[----:B------:R-:W-:-:S04]  /*2fed0*/  IADD3 RZ, P5, R14, R2, RZ ;  /* 0x000000020eff7210 */ /* 0x000fc80007fbe0ff */
[----:B------:R-:W0:Y:S01]  /*2fee0*/  LDC R227, c[0x0][0x278] ;  /* 0x00009e00ffe37b82 */ /* 0x000e220000000800 */
[----:B------:R-:W-:Y:S02]  /*2fef0*/  LEA.HI.X.SX32 R107, R7, R3, 0x1, P4 ;  /* 0x00000003076b7211 */ /* 0x000fe400020f0eff */
[----:B------:R-:W-:Y:S01]  /*2ff00*/  IADD3 R90, P4, R4, R2, RZ ;  /* 0x00000002045a7210 */ /* 0x000fe20007f9e0ff */
[----:B------:R-:W-:-:S04]  /*2ff10*/  IMAD R18, R236, 0x43, RZ ;  /* 0x00000043ec127824 */ /* 0x000fc800078e02ff */
[----:B------:R-:W1:Y:S01]  /*2ff20*/  LDC R248, c[0x0][0x278] ;  /* 0x00009e00fff87b82 */ /* 0x000e620000000800 */
[----:B------:R-:W-:Y:S01]  /*2ff30*/  LEA.HI.X.SX32 R91, R10, R3, 0x1, P4 ;  /* 0x000000030a5b7211 */ /* 0x000fe200020f0eff */
[----:B--2---:R-:W-:Y:S01]  /*2ff40*/  IMAD R14, R240, 0x21a, RZ ;  /* 0x0000021af00e7824 */ /* 0x004fe200078e02ff */
[----:B------:R-:W-:Y:S01]  /*2ff50*/  IADD3 R106, P4, R6, R2, RZ ;  /* 0x00000002066a7210 */ /* 0x000fe20007f9e0ff */
[----:B------:R-:W-:Y:S01]  /*2ff60*/  IMAD R11, R235, 0x10b, RZ ;  /* 0x0000010beb0b7824 */ /* 0x000fe200078e02ff */
[----:B------:R2:W-:Y:S03]  /*2ff70*/  STL [R1+0xa54], R107 ;  /* 0x000a546b01007387 */ /* 0x0005e60000100800 */
[----:B------:R-:W1:Y:S01]  /*2ff80*/  LDC R242, c[0x0][0x278] ;  /* 0x00009e00fff27b82 */ /* 0x000e620000000800 */
[----:B---3--:R-:W-:-:S07]  /*2ff90*/  IMAD R15, R239, 0x218, RZ ;  /* 0x00000218ef0f7824 */ /* 0x008fce00078e02ff */
[----:B------:R-:W3:Y:S01]  /*2ffa0*/  LDC R249, c[0x0][0x278] ;  /* 0x00009e00fff97b82 */ /* 0x000ee20000000800 */
[-C--:B--2---:R-:W-:Y:S02]  /*2ffb0*/  LEA.HI.X.SX32 R107, R18, R3.reuse, 0x1, P4 ;  /* 0x00000003126b7211 */ /* 0x084fe400020f0eff */
[----:B------:R-:W-:Y:S02]  /*2ffc0*/  IADD3 RZ, P4, R14, R2, RZ ;  /* 0x000000020eff7210 */ /* 0x000fe40007f9e0ff */
[----:B------:R-:W-:-:S03]  /*2ffd0*/  LEA.HI.X.SX32 R11, R11, R3, 0x1, P6 ;  /* 0x000000030b0b7211 */ /* 0x000fc600030f0eff */
[----:B------:R-:W2:Y:S01]  /*2ffe0*/  LDC R14, c[0x0][0x278] ;  /* 0x00009e00ff0e7b82 */ /* 0x000ea20000000800 */
[----:B------:R-:W-:Y:S01]  /*2fff0*/  IADD3 RZ, P6, R15, R2, RZ ;  /* 0x000000020fff7210 */ /* 0x000fe20007fde0ff */
[----:B----4-:R-:W-:-:S06]  /*30000*/  IMAD R5, R238, 0x10c, RZ ;  /* 0x0000010cee057824 */ /* 0x010fcc00078e02ff */
[----:B------:R-:W4:Y:S01]  /*30010*/  LDC R18, c[0x0][0x278] ;  /* 0x00009e00ff127b82 */ /* 0x000f220000000800 */
[----:B------:R-:W-:-:S07]  /*30020*/  LEA.HI.X.SX32 R109, R4, R3, 0x1, P5 ;  /* 0x00000003046d7211 */ /* 0x000fce00028f0eff */
[----:B------:R-:W2:Y:S01]  /*30030*/  LDC R19, c[0x0][0x278] ;  /* 0x00009e00ff137b82 */ /* 0x000ea20000000800 */
[----:B------:R0:W-:Y:S07]  /*30040*/  STL.64 [R1+0x968], R90 ;  /* 0x0009685a01007387 */ /* 0x0001ee0000100a00 */
[----:B------:R-:W2:Y:S08]  /*30050*/  LDC R250, c[0x0][0x278] ;  /* 0x00009e00fffa7b82 */ /* 0x000eb00000000800 */
[----:B------:R-:W2:Y:S01]  /*30060*/  LDC R15, c[0x0][0x278] ;  /* 0x00009e00ff0f7b82 */ /* 0x000ea20000000800 */
[----:B0-----:R-:W-:Y:S01]  /*30070*/  IADD3 R90, P5, R5, R2, RZ ;  /* 0x00000002055a7210 */ /* 0x001fe20007fbe0ff */
[----:B------:R-:W-:Y:S01]  /*30080*/  IMAD R4, R247, 0x10e, RZ ;  /* 0x0000010ef7047824 */ /* 0x000fe200078e02ff */
[----:B------:R-:W-:Y:S02]  /*30090*/  STL [R1+0xa3c], R109 ;  /* 0x000a3c6d01007387 */ /* 0x000fe40000100800 */
[----:B------:R-:W-:-:S03]  /*300a0*/  LEA.HI.X.SX32 R91, R6, R3, 0x1, P5 ;  /* 0x00000003065b7211 */ /* 0x000fc600028f0eff */
[----:B------:R-:W0:Y:S01]  /*300b0*/  LDC R221, c[0x0][0x278] ;  /* 0x00009e00ffdd7b82 */ /* 0x000e220000000800 */
[----:B------:R1:W-:Y:S01]  /*300c0*/  STL [R1+0xa14], R11 ;  /* 0x000a140b01007387 */ /* 0x0003e20000100800 */
[----:B------:R-:W-:-:S06]  /*300d0*/  IMAD R6, R227, 0x10d, RZ ;  /* 0x0000010de3067824 */ /* 0x000fcc00078e02ff */
[----:B------:R-:W0:Y:S01]  /*300e0*/  LDC R223, c[0x0][0x278] ;  /* 0x00009e00ffdf7b82 */ /* 0x000e220000000800 */
[----:B------:R-:W-:Y:S01]  /*300f0*/  STL.64 [R1+0x228], R106 ;  /* 0x0002286a01007387 */ /* 0x000fe20000100a00 */
[-C--:B------:R-:W-:Y:S01]  /*30100*/  LEA.HI.X.SX32 R105, R5, R3.reuse, 0x1, P6 ;  /* 0x0000000305697211 */ /* 0x080fe200030f0eff */
[----:B-1----:R-:W-:Y:S02]  /*30110*/  IMAD R11, R248, 0x87, RZ ;  /* 0x00000087f80b7824 */ /* 0x002fe400078e02ff */
[----:B------:R1:W-:Y:S01]  /*30120*/  STL.64 [R1+0x960], R90 ;  /* 0x0009605a01007387 */ /* 0x0003e20000100a00 */
[----:B------:R-:W-:Y:S02]  /*30130*/  IMAD R7, R242, 0x21c, RZ ;  /* 0x0000021cf2077824 */ /* 0x000fe400078e02ff */
[----:B---3--:R-:W-:Y:S01]  /*30140*/  IMAD R10, R249, 0x21e, RZ ;  /* 0x0000021ef90a7824 */ /* 0x008fe200078e02ff */
[----:B------:R-:W-:Y:S01]  /*30150*/  LEA.HI.X.SX32 R103, R6, R3, 0x1, P4 ;  /* 0x0000000306677211 */ /* 0x000fe200020f0eff */
[----:B------:R-:W3:Y:S01]  /*30160*/  LDC R229, c[0x0][0x278] ;  /* 0x00009e00ffe57b82 */ /* 0x000ee20000000800 */
[-C--:B------:R-:W-:Y:S01]  /*30170*/  IADD3 RZ, P5, R7, R2.reuse, RZ ;  /* 0x0000000207ff7210 */ /* 0x080fe20007fbe0ff */
[----:B----4-:R-:W-:Y:S01]  /*30180*/  IMAD R5, R18, 0x22, RZ ;  /* 0x0000002212057824 */ /* 0x010fe200078e02ff */
[----:B-1----:R-:W-:-:S05]  /*30190*/  IADD3 R90, P6, R4, R2, RZ ;  /* 0x00000002045a7210 */ /* 0x002fca0007fde0ff */
[----:B------:R-:W1:Y:S01]  /*301a0*/  LDC R225, c[0x0][0x278] ;  /* 0x00009e00ffe17b82 */ /* 0x000e620000000800 */
[-C--:B------:R-:W-:Y:S02]  /*301b0*/  IADD3 RZ, P4, R10, R2.reuse, RZ ;  /* 0x000000020aff7210 */ /* 0x080fe40007f9e0ff */
[-C--:B------:R-:W-:Y:S01]  /*301c0*/  LEA.HI.X.SX32 R91, R11, R3.reuse, 0x1, P6 ;  /* 0x000000030b5b7211 */ /* 0x080fe200030f0eff */
[----:B--2---:R-:W-:Y:S01]  /*301d0*/  IMAD R11, R14, 0x10f, RZ ;  /* 0x0000010f0e0b7824 */ /* 0x004fe200078e02ff */
[----:B------:R-:W-:Y:S01]  /*301e0*/  STL [R1+0x9ec], R105 ;  /* 0x0009ec6901007387 */ /* 0x000fe20000100800 */
[----:B------:R-:W-:Y:S01]  /*301f0*/  IMAD R10, R19, 0x44, RZ ;  /* 0x00000044130a7824 */ /* 0x000fe200078e02ff */
[-C--:B------:R-:W-:Y:S01]  /*30200*/  LEA.HI.X.SX32 R19, R4, R3.reuse, 0x1, P5 ;  /* 0x0000000304137211 */ /* 0x080fe200028f0eff */
[----:B------:R-:W2:Y:S01]  /*30210*/  LDC R231, c[0x0][0x278] ;  /* 0x00009e00ffe77b82 */ /* 0x000ea20000000800 */
[----:B------:R-:W-:Y:S01]  /*30220*/  STL [R1+0x9cc], R103 ;  /* 0x0009cc6701007387 */ /* 0x000fe20000100800 */
[----:B------:R-:W-:Y:S01]  /*30230*/  IMAD R7, R250, 0x220, RZ ;  /* 0x00000220fa077824 */ /* 0x000fe200078e02ff */
[----:B------:R-:W-:Y:S01]  /*30240*/  LEA.HI.X.SX32 R101, R11, R3, 0x1, P4 ;  /* 0x000000030b657211 */ /* 0x000fe200020f0eff */
[----:B------:R-:W-:Y:S01]  /*30250*/  IMAD R14, R15, 0x11, RZ ;  /* 0x000000110f0e7824 */ /* 0x000fe200078e02ff */
[----:B------:R4:W-:Y:S01]  /*30260*/  STL.64 [R1+0x958], R90 ;  /* 0x0009585a01007387 */ /* 0x0009e20000100a00 */
[----:B------:R-:W-:-:S02]  /*30270*/  IADD3 R18, P4, R10, R2, RZ ;  /* 0x000000020a127210 */ /* 0x000fc40007f9e0ff */
[----:B------:R-:W2:Y:S01]  /*30280*/  LDC R235, c[0x0][0x278] ;  /* 0x00009e00ffeb7b82 */ /* 0x000ea20000000800 */
[----:B------:R-:W-:Y:S01]  /*30290*/  IADD3 RZ, P6, R7, R2, RZ ;  /* 0x0000000207ff7210 */ /* 0x000fe20007fde0ff */
[----:B------:R4:W-:Y:S01]  /*302a0*/  STL [R1+0x5c4], R19 ;  /* 0x0005c41301007387 */ /* 0x0009e20000100800 */
[----:B0-----:R-:W-:-:S05]  /*302b0*/  IMAD R7, R221, 0x88, RZ ;  /* 0x00000088dd077824 */ /* 0x001fca00078e02ff */
[----:B------:R-:W0:Y:S01]  /*302c0*/  LDC R227, c[0x0][0x278] ;  /* 0x00009e00ffe37b82 */ /* 0x000e220000000800 */
[----:B----4-:R-:W-:Y:S01]  /*302d0*/  IADD3 R90, P5, R5, R2, RZ ;  /* 0x00000002055a7210 */ /* 0x010fe20007fbe0ff */
[----:B------:R-:W-:Y:S01]  /*302e0*/  IMAD R6, R223, 0x110, RZ ;  /* 0x00000110df067824 */ /* 0x000fe200078e02ff */
[-C--:B------:R-:W-:Y:S02]  /*302f0*/  LEA.HI.X.SX32 R19, R5, R3.reuse, 0x1, P4 ;  /* 0x0000000305137211 */ /* 0x080fe400020f0eff */
[----:B------:R-:W-:-:S03]  /*30300*/  LEA.HI.X.SX32 R91, R14, R3, 0x1, P5 ;  /* 0x000000030e5b7211 */ /* 0x000fc600028f0eff */
[----:B------:R-:W4:Y:S01]  /*30310*/  LDC R232, c[0x0][0x278] ;  /* 0x00009e00ffe87b82 */ /* 0x000f220000000800 */
[----:B------:R-:W-:Y:S07]  /*30320*/  STL [R1+0x5bc], R101 ;  /* 0x0005bc6501007387 */ /* 0x000fee0000100800 */
[----:B------:R-:W4:Y:S01]  /*30330*/  LDC R238, c[0x0][0x278] ;  /* 0x00009e00ffee7b82 */ /* 0x000f220000000800 */
[----:B------:R3:W-:Y:S04]  /*30340*/  STL.64 [R1+0x3b8], R90 ;  /* 0x0003b85a01007387 */ /* 0x0007e80000100a00 */
[----:B------:R1:W-:Y:S03]  /*30350*/  STL.64 [R1+0x330], R18 ;  /* 0x0003301201007387 */ /* 0x0003e60000100a00 */
[----:B------:R-:W4:Y:S01]  /*30360*/  LDC R237, c[0x0][0x278] ;  /* 0x00009e00ffed7b82 */ /* 0x000f220000000800 */
[----:B---3--:R-:W-:-:S07]  /*30370*/  IADD3 R90, P5, R7, R2, RZ ;  /* 0x00000002075a7210 */ /* 0x008fce0007fbe0ff */
[----:B------:R-:W3:Y:S01]  /*30380*/  LDC R236, c[0x0][0x278] ;  /* 0x00009e00ffec7b82 */ /* 0x000ee20000000800 */
[----:B-1----:R-:W-:Y:S02]  /*30390*/  IADD3 R18, P4, R6, R2, RZ ;  /* 0x0000000206127210 */ /* 0x002fe40007f9e0ff */
[----:B------:R-:W-:-:S05]  /*303a0*/  LEA.HI.X.SX32 R91, R10, R3, 0x1, P5 ;  /* 0x000000030a5b7211 */ /* 0x000fca00028f0eff */
[----:B------:R-:W1:Y:S01]  /*303b0*/  LDC R247, c[0x0][0x278] ;  /* 0x00009e00fff77b82 */ /* 0x000e620000000800 */
[-C--:B------:R-:W-:Y:S01]  /*303c0*/  LEA.HI.X.SX32 R19, R7, R3.reuse, 0x1, P4 ;  /* 0x0000000307137211 */ /* 0x080fe200020f0eff */
[----:B------:R-:W-:Y:S01]  /*303d0*/  IMAD R4, R229, 0x226, RZ ;  /* 0x00000226e5047824 */ /* 0x000fe200078e02ff */
[----:B------:R-:W-:-:S05]  /*303e0*/  LEA.HI.X.SX32 R7, R6, R3, 0x1, P6 ;  /* 0x0000000306077211 */ /* 0x000fca00030f0eff */
[----:B------:R-:W3:Y:S01]  /*303f0*/  LDC R240, c[0x0][0x278] ;  /* 0x00009e00fff07b82 */ /* 0x000ee20000000800 */
[----:B------:R-:W-:Y:S01]  /*30400*/  IMAD R15, R225, 0x222, RZ ;  /* 0x00000222e10f7824 */ /* 0x000fe200078e02ff */
[----:B------:R-:W-:Y:S01]  /*30410*/  STL.64 [R1+0x220], R90 ;  /* 0x0002205a01007387 */ /* 0x000fe20000100a00 */
[----:B------:R-:W-:-:S05]  /*30420*/  IADD3 RZ, P6, R4, R2, RZ ;  /* 0x0000000204ff7210 */ /* 0x000fca0007fde0ff */
[----:B------:R-:W3:Y:S01]  /*30430*/  LDC R239, c[0x0][0x278] ;  /* 0x00009e00ffef7b82 */ /* 0x000ee20000000800 */
[----:B------:R-:W-:Y:S01]  /*30440*/  STL.64 [R1+0x950], R18 ;  /* 0x0009501201007387 */ /* 0x000fe20000100a00 */
[----:B------:R-:W-:Y:S01]  /*30450*/  IADD3 RZ, P5, R15, R2, RZ ;  /* 0x000000020fff7210 */ /* 0x000fe20007fbe0ff */
[----:B--2---:R-:W-:Y:S02]  /*30460*/  IMAD R4, R235, 0x112, RZ ;  /* 0x00000112eb047824 */ /* 0x004fe400078e02ff */
[----:B------:R2:W-:Y:S01]  /*30470*/  STL [R1+0x5b4], R7 ;  /* 0x0005b40701007387 */ /* 0x0005e20000100800 */
[----:B0-----:R-:W-:Y:S02]  /*30480*/  IMAD R11, R227, 0x224, RZ ;  /* 0x00000224e30b7824 */ /* 0x001fe400078e02ff */
[----:B------:R-:W0:Y:S01]  /*30490*/  LDC R249, c[0x0][0x278] ;  /* 0x00009e00fff97b82 */ /* 0x000e220000000800 */
[----:B----4-:R-:W-:Y:S02]  /*304a0*/  IMAD R10, R232, 0x89, RZ ;  /* 0x00000089e80a7824 */ /* 0x010fe400078e02ff */
[----:B--2---:R-:W-:-:S05]  /*304b0*/  IMAD R7, R231, 0x111, RZ ;  /* 0x00000111e7077824 */ /* 0x004fca00078e02ff */
[----:B------:R-:W2:Y:S01]  /*304c0*/  LDC R227, c[0x0][0x278] ;  /* 0x00009e00ffe37b82 */ /* 0x000ea20000000800 */
[----:B------:R-:W-:Y:S01]  /*304d0*/  IMAD R6, R238, 0x8a, RZ ;  /* 0x0000008aee067824 */ /* 0x000fe200078e02ff */
[----:B------:R-:W-:Y:S02]  /*304e0*/  LEA.HI.X.SX32 R97, R7, R3, 0x1, P5 ;  /* 0x0000000307617211 */ /* 0x000fe400028f0eff */
[----:B------:R-:W-:Y:S01]  /*304f0*/  IADD3 R90, P5, R4, R2, RZ ;  /* 0x00000002045a7210 */ /* 0x000fe20007fbe0ff */
[----:B------:R-:W-:-:S03]  /*30500*/  IMAD R18, R237, 0x45, RZ ;  /* 0x00000045ed127824 */ /* 0x000fc600078e02ff */
[----:B------:R-:W4:Y:S01]  /*30510*/  LDC R229, c[0x0][0x278] ;  /* 0x00009e00ffe57b82 */ /* 0x000f220000000800 */
[----:B------:R-:W-:Y:S02]  /*30520*/  LEA.HI.X.SX32 R91, R10, R3, 0x1, P5 ;  /* 0x000000030a5b7211 */ /* 0x000fe400028f0eff */
[-C--:B------:R-:W-:Y:S01]  /*30530*/  IADD3 R96, P5, R6, R2.reuse, RZ ;  /* 0x0000000206607210 */ /* 0x080fe20007fbe0ff */
[----:B-1----:R-:W-:Y:S01]  /*30540*/  IMAD R14, R247, 0x22a, RZ ;  /* 0x0000022af70e7824 */ /* 0x002fe200078e02ff */
[----:B------:R-:W-:-:S03]  /*30550*/  IADD3 RZ, P4, R11, R2, RZ ;  /* 0x000000020bff7210 */ /* 0x000fc60007f9e0ff */
[----:B------:R-:W1:Y:S01]  /*30560*/  LDC R248, c[0x0][0x278] ;  /* 0x00009e00fff87b82 */ /* 0x000e620000000800 */
[----:B---3--:R-:W-:Y:S01]  /*30570*/  IMAD R11, R236, 0x113, RZ ;  /* 0x00000113ec0b7824 */ /* 0x008fe200078e02ff */
[----:B------:R3:W-:Y:S01]  /*30580*/  STL [R1+0x5ac], R97 ;  /* 0x0005ac6101007387 */ /* 0x0007e20000100800 */
[----:B------:R-:W-:-:S05]  /*30590*/  IMAD R15, R240, 0x228, RZ ;  /* 0x00000228f00f7824 */ /* 0x000fca00078e02ff */
[----:B------:R-:W4:Y:S01]  /*305a0*/  LDC R225, c[0x0][0x278] ;  /* 0x00009e00ffe17b82 */ /* 0x000f220000000800 */
[-C--:B------:R-:W-:Y:S02]  /*305b0*/  LEA.HI.X.SX32 R11, R11, R3.reuse, 0x1, P6 ;  /* 0x000000030b0b7211 */ /* 0x080fe400030f0eff */
[----:B---3--:R-:W-:-:S05]  /*305c0*/  LEA.HI.X.SX32 R97, R18, R3, 0x1, P5 ;  /* 0x0000000312617211 */ /* 0x008fca00028f0eff */
[----:B------:R-:W3:Y:S01]  /*305d0*/  LDC R242, c[0x0][0x278] ;  /* 0x00009e00fff27b82 */ /* 0x000ee20000000800 */
[-C--:B------:R-:W-:Y:S01]  /*305e0*/  IADD3 RZ, P5, R14, R2.reuse, RZ ;  /* 0x000000020eff7210 */ /* 0x080fe20007fbe0ff */
[----:B------:R-:W-:Y:S01]  /*305f0*/  IMAD R5, R239, 0x114, RZ ;  /* 0x00000114ef057824 */ /* 0x000fe200078e02ff */
[----:B------:R-:W-:-:S05]  /*30600*/  IADD3 RZ, P6, R15, R2, RZ ;  /* 0x000000020fff7210 */ /* 0x000fca0007fde0ff */
[----:B------:R-:W3:Y:S01]  /*30610*/  LDC R18, c[0x0][0x278] ;  /* 0x00009e00ff127b82 */ /* 0x000ee20000000800 */
[----:B------:R-:W-:Y:S01]  /*30620*/  LEA.HI.X.SX32 R99, R4, R3, 0x1, P4 ;  /* 0x0000000304637211 */ /* 0x000fe200020f0eff */
[----:B------:R0:W-:Y:S06]  /*30630*/  STL.64 [R1+0x948], R90 ;  /* 0x0009485a01007387 */ /* 0x0001ec0000100a00 */
[----:B------:R-:W3:Y:S08]  /*30640*/  LDC R14, c[0x0][0x278] ;  /* 0x00009e00ff0e7b82 */ /* 0x000ef00000000800 */
[----:B------:R-:W3:Y:S01]  /*30650*/  LDC R15, c[0x0][0x278] ;  /* 0x00009e00ff0f7b82 */ /* 0x000ee20000000800 */
[----:B0-----:R-:W-:Y:S01]  /*30660*/  IADD3 R90, P4, R5, R2, RZ ;  /* 0x00000002055a7210 */ /* 0x001fe20007f9e0ff */
[----:B------:R-:W-:-:S06]  /*30670*/  IMAD R7, R249, 0x22c, RZ ;  /* 0x0000022cf9077824 */ /* 0x000fcc00078e02ff */
[----:B------:R-:W0:Y:S01]  /*30680*/  LDC R19, c[0x0][0x278] ;  /* 0x00009e00ff137b82 */ /* 0x000e220000000800 */
[-C--:B------:R-:W-:Y:S01]  /*30690*/  LEA.HI.X.SX32 R91, R6, R3.reuse, 0x1, P4 ;  /* 0x00000003065b7211 */ /* 0x080fe200020f0eff */
[----:B--2---:R-:W-:Y:S01]  /*306a0*/  IMAD R4, R227, 0x116, RZ ;  /* 0x00000116e3047824 */ /* 0x004fe200078e02ff */
[----:B------:R-:W-:Y:S05]  /*306b0*/  STL [R1+0x5a4], R99 ;  /* 0x0005a46301007387 */ /* 0x000fea0000100800 */
[----:B------:R-:W2:Y:S01]  /*306c0*/  LDC R221, c[0x0][0x278] ;  /* 0x00009e00ffdd7b82 */ /* 0x000ea20000000800 */
[----:B------:R3:W-:Y:S01]  /*306d0*/  STL [R1+0x59c], R11 ;  /* 0x00059c0b01007387 */ /* 0x0007e20000100800 */
[----:B------:R-:W-:Y:S01]  /*306e0*/  IADD3 RZ, P4, R7, R2, RZ ;  /* 0x0000000207ff7210 */ /* 0x000fe20007f9e0ff */
[----:B-1----:R-:W-:Y:S01]  /*306f0*/  IMAD R7, R248, 0x230, RZ ;  /* 0x00000230f8077824 */ /* 0x002fe200078e02ff */
[----:B------:R-:W-:Y:S01]  /*30700*/  LEA.HI.X.SX32 R95, R5, R3, 0x1, P6 ;  /* 0x00000003055f7211 */ /* 0x000fe200030f0eff */
[----:B------:R-:W-:Y:S01]  /*30710*/  STL.64 [R1+0x218], R96 ;  /* 0x0002186001007387 */ /* 0x000fe20000100a00 */
[----:B----4-:R-:W-:-:S02]  /*30720*/  IMAD R6, R225, 0x115, RZ ;  /* 0x00000115e1067824 */ /* 0x010fc400078e02ff */
[----:B---3--:R-:W-:Y:S01]  /*30730*/  IMAD R10, R242, 0x22e, RZ ;  /* 0x0000022ef20a7824 */ /* 0x008fe200078e02ff */
[----:B------:R1:W-:Y:S01]  /*30740*/  STL.64 [R1+0x940], R90 ;  /* 0x0009405a01007387 */ /* 0x0003e20000100a00 */
[----:B------:R-:W3:Y:S01]  /*30750*/  LDC R227, c[0x0][0x278] ;  /* 0x00009e00ffe37b82 */ /* 0x000ee20000000800 */
[----:B------:R-:W-:Y:S01]  /*30760*/  IMAD R11, R229, 0x8b, RZ ;  /* 0x0000008be50b7824 */ /* 0x000fe200078e02ff */
[----:B------:R-:W-:-:S06]  /*30770*/  LEA.HI.X.SX32 R93, R6, R3, 0x1, P5 ;  /* 0x00000003065d7211 */ /* 0x000fcc00028f0eff */
[----:B------:R-:W4:Y:S01]  /*30780*/  LDC R223, c[0x0][0x278] ;  /* 0x00009e00ffdf7b82 */ /* 0x000f220000000800 */
[----:B-1----:R-:W-:-:S04]  /*30790*/  IADD3 R90, P6, R4, R2, RZ ;  /* 0x00000002045a7210 */ /* 0x002fc80007fde0ff */
[----:B------:R-:W-:-:S03]  /*307a0*/  LEA.HI.X.SX32 R91, R11, R3, 0x1, P6 ;  /* 0x000000030b5b7211 */ /* 0x000fc600030f0eff */
[----:B------:R-:W1:Y:S01]  /*307b0*/  LDC R229, c[0x0][0x278] ;  /* 0x00009e00ffe57b82 */ /* 0x000e620000000800 */
[-C--:B------:R-:W-:Y:S01]  /*307c0*/  IADD3 RZ, P6, R7, R2.reuse, RZ ;  /* 0x0000000207ff7210 */ /* 0x080fe20007fde0ff */
[----:B------:R-:W-:Y:S01]  /*307d0*/  IMAD R7, R18, 0x46, RZ ;  /* 0x0000004612077824 */ /* 0x000fe200078e02ff */
[-C--:B------:R-:W-:Y:S01]  /*307e0*/  IADD3 RZ, P5, R10, R2.reuse, RZ ;  /* 0x000000020aff7210 */ /* 0x080fe20007fbe0ff */
[----:B------:R-:W-:Y:S01]  /*307f0*/  IMAD R10, R14, 0x117, RZ ;  /* 0x000001170e0a7824 */ /* 0x000fe200078e02ff */
[-C--:B------:R-:W-:Y:S01]  /*30800*/  LEA.HI.X.SX32 R67, R4, R3.reuse, 0x1, P4 ;  /* 0x0000000304437211 */ /* 0x080fe200020f0eff */
[----:B------:R-:W-:Y:S02]  /*30810*/  IMAD R11, R15, 0x23, RZ ;  /* 0x000000230f0b7824 */ /* 0x000fe400078e02ff */
[----:B------:R-:W1:Y:S01]  /*30820*/  LDC R232, c[0x0][0x278] ;  /* 0x00009e00ffe87b82 */ /* 0x000e620000000800 */
[----:B------:R-:W-:Y:S01]  /*30830*/  IADD3 R18, P4, R7, R2, RZ ;  /* 0x0000000207127210 */ /* 0x000fe20007f9e0ff */
[----:B0-----:R-:W-:Y:S01]  /*30840*/  IMAD R6, R19, 0x8c, RZ ;  /* 0x0000008c13067824 */ /* 0x001fe200078e02ff */
[-C--:B------:R-:W-:Y:S01]  /*30850*/  LEA.HI.X.SX32 R89, R10, R3.reuse, 0x1, P5 ;  /* 0x000000030a597211 */ /* 0x080fe200028f0eff */
[----:B------:R-:W-:Y:S01]  /*30860*/  STL [R1+0x594], R95 ;  /* 0x0005945f01007387 */ /* 0x000fe20000100800 */
[----:B------:R-:W-:-:S03]  /*30870*/  LEA.HI.X.SX32 R19, R11, R3, 0x1, P4 ;  /* 0x000000030b137211 */ /* 0x000fc600020f0eff */
[----:B------:R-:W0:Y:S01]  /*30880*/  LDC R231, c[0x0][0x278] ;  /* 0x00009e00ffe77b82 */ /* 0x000e220000000800 */
[----:B------:R-:W-:Y:S01]  /*30890*/  STL [R1+0x58c], R93 ;  /* 0x00058c5d01007387 */ /* 0x000fe20000100800 */
[----:B--2---:R-:W-:-:S03]  /*308a0*/  IMAD R5, R221, 0x118, RZ ;  /* 0x00000118dd057824 */ /* 0x004fc600078e02ff */
[----:B------:R-:W-:Y:S03]  /*308b0*/  STL.64 [R1+0x938], R90 ;  /* 0x0009385a01007387 */ /* 0x000fe60000100a00 */
[----:B------:R-:W2:Y:S01]  /*308c0*/  LDC R237, c[0x0][0x278] ;  /* 0x00009e00ffed7b82 */ /* 0x000ea20000000800 */
[----:B------:R3:W-:Y:S01]  /*308d0*/  STL [R1+0x584], R67 ;  /* 0x0005844301007387 */ /* 0x0007e20000100800 */
[----:B------:R-:W-:-:S06]  /*308e0*/  IADD3 R66, P5, R6, R2, RZ ;  /* 0x0000000206427210 */ /* 0x000fcc0007fbe0ff */
[----:B------:R-:W2:Y:S01]  /*308f0*/  LDC R225, c[0x0][0x278] ;  /* 0x00009e00ffe17b82 */ /* 0x000ea20000000800 */
[----:B------:R-:W-:Y:S04]  /*30900*/  STL [R1+0x57c], R89 ;  /* 0x00057c5901007387 */ /* 0x000fe80000100800 */
[----:B------:R4:W-:Y:S03]  /*30910*/  STL.64 [R1+0x328], R18 ;  /* 0x0003281201007387 */ /* 0x0009e60000100a00 */
[----:B------:R-:W2:Y:S01]  /*30920*/  LDC R236, c[0x0][0x278] ;  /* 0x00009e00ffec7b82 */ /* 0x000ea20000000800 */
[-C--:B---3--:R-:W-:Y:S01]  /*30930*/  LEA.HI.X.SX32 R67, R7, R3.reuse, 0x1, P5 ;  /* 0x0000000307437211 */ /* 0x088fe200028f0eff */
[----:B------:R-:W-:Y:S01]  /*30940*/  IMAD R4, R227, 0x236, RZ ;  /* 0x00000236e3047824 */ /* 0x000fe200078e02ff */
[----:B------:R-:W-:-:S05]  /*30950*/  LEA.HI.X.SX32 R7, R5, R3, 0x1, P6 ;  /* 0x0000000305077211 */ /* 0x000fca00030f0eff */
[----:B------:R-:W3:Y:S01]  /*30960*/  LDC R235, c[0x0][0x278] ;  /* 0x00009e00ffeb7b82 */ /* 0x000ee20000000800 */
[----:B----4-:R-:W-:-:S07]  /*30970*/  IADD3 R18, P4, R5, R2, RZ ;  /* 0x0000000205127210 */ /* 0x010fce0007f9e0ff */
[----:B------:R-:W4:Y:S01]  /*30980*/  LDC R240, c[0x0][0x278] ;  /* 0x00009e00fff07b82 */ /* 0x000f220000000800 */
[----:B------:R-:W-:Y:S01]  /*30990*/  LEA.HI.X.SX32 R19, R6, R3, 0x1, P4 ;  /* 0x0000000306137211 */ /* 0x000fe200020f0eff */
[----:B------:R-:W-:-:S06]  /*309a0*/  IMAD R15, R223, 0x232, RZ ;  /* 0x00000232df0f7824 */ /* 0x000fcc00078e02ff */
[----:B------:R-:W4:Y:S01]  /*309b0*/  LDC R239, c[0x0][0x278] ;  /* 0x00009e00ffef7b82 */ /* 0x000f220000000800 */
[----:B------:R-:W-:Y:S01]  /*309c0*/  STL.64 [R1+0x210], R66 ;  /* 0x0002104201007387 */ /* 0x000fe20000100a00 */
[----:B------:R-:W-:-:S03]  /*309d0*/  IADD3 RZ, P6, R4, R2, RZ ;  /* 0x0000000204ff7210 */ /* 0x000fc60007fde0ff */
[----:B------:R-:W-:Y:S03]  /*309e0*/  STL.64 [R1+0x930], R18 ;  /* 0x0009301201007387 */ /* 0x000fe60000100a00 */
[----:B------:R-:W4:Y:S01]  /*309f0*/  LDC R238, c[0x0][0x278] ;  /* 0x00009e00ffee7b82 */ /* 0x000f220000000800 */
[----:B------:R2:W-:Y:S01]  /*30a00*/  STL [R1+0x574], R7 ;  /* 0x0005740701007387 */ /* 0x0005e20000100800 */
[----:B------:R-:W-:Y:S01]  /*30a10*/  IADD3 RZ, P5, R15, R2, RZ ;  /* 0x000000020fff7210 */ /* 0x000fe20007fbe0ff */
[----:B-1----:R-:W-:Y:S02]  /*30a20*/  IMAD R4, R232, 0x11a, RZ ;  /* 0x0000011ae8047824 */ /* 0x002fe400078e02ff */
[----:B0-----:R-:W-:Y:S02]  /*30a30*/  IMAD R10, R231, 0x8d, RZ ;  /* 0x0000008de70a7824 */ /* 0x001fe400078e02ff */
[----:B--2---:R-:W-:Y:S01]  /*30a40*/  IMAD R6, R237, 0x8e, RZ ;  /* 0x0000008eed067824 */ /* 0x004fe200078e02ff */
[----:B------:R-:W0:Y:S01]  /*30a50*/  LDC R247, c[0x0][0x278] ;  /* 0x00009e00fff77b82 */ /* 0x000e220000000800 */
[----:B------:R-:W-:-:S02]  /*30a60*/  IMAD R7, R229, 0x119, RZ ;  /* 0x00000119e5077824 */ /* 0x000fc400078e02ff */
[----:B------:R-:W-:-:S03]  /*30a70*/  IMAD R14, R225, 0x234, RZ ;  /* 0x00000234e10e7824 */ /* 0x000fc600078e02ff */
[-C--:B------:R-:W-:Y:S02]  /*30a80*/  LEA.HI.X.SX32 R85, R7, R3.reuse, 0x1, P5 ;  /* 0x0000000307557211 */ /* 0x080fe400028f0eff */
[----:B------:R-:W1:Y:S01]  /*30a90*/  LDC R227, c[0x0][0x278] ;  /* 0x00009e00ffe37b82 */ /* 0x000e620000000800 */
[-C--:B------:R-:W-:Y:S01]  /*30aa0*/  IADD3 R66, P5, R4, R2.reuse, RZ ;  /* 0x0000000204427210 */ /* 0x080fe20007fbe0ff */
[----:B------:R-:W-:Y:S01]  /*30ab0*/  IMAD R18, R236, 0x47, RZ ;  /* 0x00000047ec127824 */ /* 0x000fe200078e02ff */
[-C--:B------:R-:W-:Y:S02]  /*30ac0*/  IADD3 RZ, P4, R14, R2.reuse, RZ ;  /* 0x000000020eff7210 */ /* 0x080fe40007f9e0ff */
[----:B------:R-:W-:Y:S02]  /*30ad0*/  LEA.HI.X.SX32 R67, R10, R3, 0x1, P5 ;  /* 0x000000030a437211 */ /* 0x000fe400028f0eff */
[----:B------:R-:W-:Y:S01]  /*30ae0*/  IADD3 R84, P5, R6, R2, RZ ;  /* 0x0000000206547210 */ /* 0x000fe20007fbe0ff */
[----:B------:R-:W2:Y:S01]  /*30af0*/  LDC R248, c[0x0][0x278] ;  /* 0x00009e00fff87b82 */ /* 0x000ea20000000800 */
[----:B---3--:R-:W-:Y:S01]  /*30b00*/  IMAD R11, R235, 0x11b, RZ ;  /* 0x0000011beb0b7824 */ /* 0x008fe200078e02ff */
[----:B------:R3:W-:Y:S01]  /*30b10*/  STL [R1+0x56c], R85 ;  /* 0x00056c5501007387 */ /* 0x0007e20000100800 */
[----:B----4-:R-:W-:-:S02]  /*30b20*/  IMAD R14, R240, 0x23a, RZ ;  /* 0x0000023af00e7824 */ /* 0x010fc400078e02ff */
[----:B------:R-:W-:-:S03]  /*30b30*/  IMAD R15, R239, 0x238, RZ ;  /* 0x00000238ef0f7824 */ /* 0x000fc600078e02ff */
        /* <DEDUP_REMOVED lines=16> */
[----:B------:R-:W-:Y:S06]  /*30c40*/  STL [R1+0x564], R87 ;  /* 0x0005645701007387 */ /* 0x000fec0000100800 */
[----:B------:R-:W0:Y:S01]  /*30c50*/  LDC R221, c[0x0][0x278] ;  /* 0x00009e00ffdd7b82 */ /* 0x000e220000000800 */
[----:B------:R2:W-:Y:S01]  /*30c60*/  STL [R1+0x55c], R11 ;  /* 0x00055c0b01007387 */ /* 0x0005e20000100800 */
[----:B-1----:R-:W-:Y:S01]  /*30c70*/  IMAD R6, R227, 0x11d, RZ ;  /* 0x0000011de3067824 */ /* 0x002fe200078e02ff */
[----:B------:R-:W-:-:S02]  /*30c80*/  LEA.HI.X.SX32 R83, R5, R3, 0x1, P6 ;  /* 0x0000000305537211 */ /* 0x000fc400030f0eff */
[----:B------:R-:W-:Y:S03]  /*30c90*/  STL.64 [R1+0x208], R84 ;  /* 0x0002085401007387 */ /* 0x000fe60000100a00 */
[----:B------:R-:W1:Y:S01]  /*30ca0*/  LDC R250, c[0x0][0x278] ;  /* 0x00009e00fffa7b82 */ /* 0x000e620000000800 */
[----:B------:R3:W-:Y:S01]  /*30cb0*/  STL.64 [R1+0x920], R66 ;  /* 0x0009204201007387 */ /* 0x0007e20000100a00 */
[----:B----4-:R-:W-:Y:S02]  /*30cc0*/  IMAD R7, R242, 0x23c, RZ ;  /* 0x0000023cf2077824 */ /* 0x010fe400078e02ff */
[----:B--2---:R-:W-:Y:S01]  /*30cd0*/  IMAD R11, R248, 0x8f, RZ ;  /* 0x0000008ff80b7824 */ /* 0x004fe200078e02ff */
[----:B------:R-:W-:-:S03]  /*30ce0*/  LEA.HI.X.SX32 R81, R6, R3, 0x1, P5 ;  /* 0x0000000306517211 */ /* 0x000fc600028f0eff */
[----:B------:R-:W2:Y:S01]  /*30cf0*/  LDC R223, c[0x0][0x278] ;  /* 0x00009e00ffdf7b82 */ /* 0x000ea20000000800 */
[----:B---3--:R-:W-:Y:S01]  /*30d00*/  IMAD R10, R249, 0x23e, RZ ;  /* 0x0000023ef90a7824 */ /* 0x008fe200078e02ff */
[----:B------:R-:W-:-:S06]  /*30d10*/  IADD3 R66, P6, R4, R2, RZ ;  /* 0x0000000204427210 */ /* 0x000fcc0007fde0ff */
[----:B------:R-:W3:Y:S01]  /*30d20*/  LDC R225, c[0x0][0x278] ;  /* 0x00009e00ffe17b82 */ /* 0x000ee20000000800 */
[-C--:B------:R-:W-:Y:S01]  /*30d30*/  LEA.HI.X.SX32 R67, R11, R3.reuse, 0x1, P6 ;  /* 0x000000030b437211 */ /* 0x080fe200030f0eff */
[----:B------:R-:W-:Y:S01]  /*30d40*/  IMAD R5, R18, 0x12, RZ ;  /* 0x0000001212057824 */ /* 0x000fe200078e02ff */
[-C--:B------:R-:W-:Y:S01]  /*30d50*/  IADD3 RZ, P4, R7, R2.reuse, RZ ;  /* 0x0000000207ff7210 */ /* 0x080fe20007f9e0ff */
[----:B------:R-:W-:Y:S01]  /*30d60*/  STL [R1+0x554], R83 ;  /* 0x0005545301007387 */ /* 0x000fe20000100800 */
[----:B------:R-:W-:Y:S01]  /*30d70*/  IMAD R14, R14, 0x11f, RZ ;  /* 0x0000011f0e0e7824 */ /* 0x000fe200078e02ff */
[----:B------:R-:W-:Y:S01]  /*30d80*/  IADD3 RZ, P5, R10, R2, RZ ;  /* 0x000000020aff7210 */ /* 0x000fe20007fbe0ff */
[----:B------:R-:W-:Y:S01]  /*30d90*/  IMAD R15, R15, 0x9, RZ ;  /* 0x000000090f0f7824 */ /* 0x000fe200078e02ff */
[----:B------:R-:W-:Y:S01]  /*30da0*/  STL [R1+0x54c], R81 ;  /* 0x00054c5101007387 */ /* 0x000fe20000100800 */
[-C--:B------:R-:W-:Y:S01]  /*30db0*/  LEA.HI.X.SX32 R77, R4, R3.reuse, 0x1, P4 ;  /* 0x00000003044d7211 */ /* 0x080fe200020f0eff */
[----:B------:R-:W4:Y:S02]  /*30dc0*/  LDC R231, c[0x0][0x278] ;  /* 0x00009e00ffe77b82 */ /* 0x000f240000000800 */
[----:B------:R1:W-:Y:S01]  /*30dd0*/  STL.64 [R1+0x918], R66 ;  /* 0x0009184201007387 */ /* 0x0003e20000100a00 */
[----:B------:R-:W-:Y:S01]  /*30de0*/  LEA.HI.X.SX32 R79, R14, R3, 0x1, P5 ;  /* 0x000000030e4f7211 */ /* 0x000fe200028f0eff */
[----:B0-----:R-:W-:-:S02]  /*30df0*/  IMAD R6, R19, 0x24, RZ ;  /* 0x0000002413067824 */ /* 0x001fc400078e02ff */
[----:B------:R-:W-:Y:S02]  /*30e00*/  IMAD R11, R221, 0x48, RZ ;  /* 0x00000048dd0b7824 */ /* 0x000fe400078e02ff */
[----:B------:R-:W0:Y:S01]  /*30e10*/  LDC R227, c[0x0][0x278] ;  /* 0x00009e00ffe37b82 */ /* 0x000e220000000800 */
[-C--:B-1----:R-:W-:Y:S01]  /*30e20*/  IADD3 R66, P4, R5, R2.reuse, RZ ;  /* 0x0000000205427210 */ /* 0x082fe20007f9e0ff */
[----:B------:R1:W-:Y:S06]  /*30e30*/  STL [R1+0x544], R77 ;  /* 0x0005444d01007387 */ /* 0x0003ec0000100800 */
[----:B------:R-:W0:Y:S01]  /*30e40*/  LDC R232, c[0x0][0x278] ;  /* 0x00009e00ffe87b82 */ /* 0x000e220000000800 */
[----:B------:R-:W-:Y:S01]  /*30e50*/  LEA.HI.X.SX32 R67, R15, R3, 0x1, P4 ;  /* 0x000000030f437211 */ /* 0x000fe200020f0eff */
[----:B------:R-:W-:Y:S01]  /*30e60*/  STL [R1+0x53c], R79 ;  /* 0x00053c4f01007387 */ /* 0x000fe20000100800 */
[----:B------:R-:W-:Y:S01]  /*30e70*/  IMAD R7, R250, 0x240, RZ ;  /* 0x00000240fa077824 */ /* 0x000fe200078e02ff */
[----:B------:R-:W-:-:S02]  /*30e80*/  IADD3 R76, P5, R6, R2, RZ ;  /* 0x00000002064c7210 */ /* 0x000fc40007fbe0ff */
[----:B------:R3:W-:Y:S02]  /*30e90*/  STL.64 [R1+0x3f8], R66 ;  /* 0x0003f84201007387 */ /* 0x0007e40000100a00 */
[----:B------:R-:W0:Y:S01]  /*30ea0*/  LDC R236, c[0x0][0x278] ;  /* 0x00009e00ffec7b82 */ /* 0x000e220000000800 */
[----:B-1----:R-:W-:Y:S01]  /*30eb0*/  LEA.HI.X.SX32 R77, R5, R3, 0x1, P5 ;  /* 0x00000003054d7211 */ /* 0x002fe200028f0eff */
[----:B--2---:R-:W-:Y:S01]  /*30ec0*/  IMAD R10, R223, 0x90, RZ ;  /* 0x00000090df0a7824 */ /* 0x004fe200078e02ff */
[----:B------:R-:W-:Y:S01]  /*30ed0*/  IADD3 RZ, P6, R7, R2, RZ ;  /* 0x0000000207ff7210 */ /* 0x000fe20007fde0ff */
[----:B---3--:R-:W-:-:S04]  /*30ee0*/  IMAD R7, R225, 0x120, RZ ;  /* 0x00000120e1077824 */ /* 0x008fc800078e02ff */
[----:B------:R-:W1:Y:S01]  /*30ef0*/  LDC R235, c[0x0][0x278] ;  /* 0x00009e00ffeb7b82 */ /* 0x000e620000000800 */
[----:B------:R-:W-:-:S04]  /*30f00*/  IADD3 R66, P4, R11, R2, RZ ;  /* 0x000000020b427210 */ /* 0x000fc80007f9e0ff */
[----:B------:R-:W-:-:S03]  /*30f10*/  LEA.HI.X.SX32 R67, R6, R3, 0x1, P4 ;  /* 0x0000000306437211 */ /* 0x000fc600020f0eff */
[----:B------:R-:W2:Y:S01]  /*30f20*/  LDC R239, c[0x0][0x278] ;  /* 0x00009e00ffef7b82 */ /* 0x000ea20000000800 */
[----:B------:R3:W-:Y:S07]  /*30f30*/  STL.64 [R1+0x3b0], R76 ;  /* 0x0003b04c01007387 */ /* 0x0007ee0000100a00 */
[----:B------:R-:W2:Y:S01]  /*30f40*/  LDC R229, c[0x0][0x278] ;  /* 0x00009e00ffe57b82 */ /* 0x000ea20000000800 */
[----:B------:R4:W-:Y:S01]  /*30f50*/  STL.64 [R1+0x320], R66 ;  /* 0x0003204201007387 */ /* 0x0009e20000100a00 */
[----:B---3--:R-:W-:-:S06]  /*30f60*/  IADD3 R76, P5, R10, R2, RZ ;  /* 0x000000020a4c7210 */ /* 0x008fcc0007fbe0ff */
[----:B------:R-:W3:Y:S01]  /*30f70*/  LDC R238, c[0x0][0x278] ;  /* 0x00009e00ffee7b82 */ /* 0x000ee20000000800 */
[----:B------:R-:W-:Y:S02]  /*30f80*/  LEA.HI.X.SX32 R77, R11, R3, 0x1, P5 ;  /* 0x000000030b4d7211 */ /* 0x000fe400028f0eff */
[----:B----4-:R-:W-:-:S05]  /*30f90*/  IADD3 R66, P4, R7, R2, RZ ;  /* 0x0000000207427210 */ /* 0x010fca0007f9e0ff */
[----:B------:R-:W4:Y:S01]  /*30fa0*/  LDC R237, c[0x0][0x278] ;  /* 0x00009e00ffed7b82 */ /* 0x000f220000000800 */
[-C--:B------:R-:W-:Y:S01]  /*30fb0*/  LEA.HI.X.SX32 R67, R10, R3.reuse, 0x1, P4 ;  /* 0x000000030a437211 */ /* 0x080fe200020f0eff */
[----:B------:R-:W-:Y:S01]  /*30fc0*/  IMAD R4, R231, 0x246, RZ ;  /* 0x00000246e7047824 */ /* 0x000fe200078e02ff */
[----:B------:R-:W-:-:S05]  /*30fd0*/  LEA.HI.X.SX32 R7, R7, R3, 0x1, P6 ;  /* 0x0000000307077211 */ /* 0x000fca00030f0eff */
[----:B------:R-:W4:Y:S01]  /*30fe0*/  LDC R248, c[0x0][0x278] ;  /* 0x00009e00fff87b82 */ /* 0x000f220000000800 */
[----:B0-----:R-:W-:-:S07]  /*30ff0*/  IMAD R18, R227, 0x242, RZ ;  /* 0x00000242e3127824 */ /* 0x001fce00078e02ff */
[----:B------:R-:W0:Y:S01]  /*31000*/  LDC R247, c[0x0][0x278] ;  /* 0x00009e00fff77b82 */ /* 0x000e220000000800 */
[----:B------:R-:W-:Y:S01]  /*31010*/  STL.64 [R1+0x200], R76 ;  /* 0x0002004c01007387 */ /* 0x000fe20000100a00 */
[----:B------:R-:W-:-:S03]  /*31020*/  IADD3 RZ, P6, R4, R2, RZ ;  /* 0x0000000204ff7210 */ /* 0x000fc60007fde0ff */
[----:B------:R-:W-:Y:S03]  /*31030*/  STL.64 [R1+0x910], R66 ;  /* 0x0009104201007387 */ /* 0x000fe60000100a00 */
[----:B------:R-:W0:Y:S01]  /*31040*/  LDC R240, c[0x0][0x278] ;  /* 0x00009e00fff07b82 */ /* 0x000e220000000800 */
[----:B------:R2:W-:Y:S01]  /*31050*/  STL [R1+0x534], R7 ;  /* 0x0005340701007387 */ /* 0x0005e20000100800 */
[----:B------:R-:W-:Y:S01]  /*31060*/  IADD3 RZ, P5, R18, R2, RZ ;  /* 0x0000000212ff7210 */ /* 0x000fe20007fbe0ff */
[----:B------:R-:W-:Y:S02]  /*31070*/  IMAD R4, R236, 0x122, RZ ;  /* 0x00000122ec047824 */ /* 0x000fe400078e02ff */
[----:B-1----:R-:W-:-:S03]  /*31080*/  IMAD R10, R235, 0x91, RZ ;  /* 0x00000091eb0a7824 */ /* 0x002fc600078e02ff */
[----:B------:R-:W1:Y:S01]  /*31090*/  LDC R249, c[0x0][0x278] ;  /* 0x00009e00fff97b82 */ /* 0x000e620000000800 */
[----:B--2---:R-:W-:Y:S02]  /*310a0*/  IMAD R7, R232, 0x121, RZ ;  /* 0x00000121e8077824 */ /* 0x004fe400078e02ff */
[----:B------:R-:W-:-:S05]  /*310b0*/  IMAD R6, R239, 0x92, RZ ;  /* 0x00000092ef067824 */ /* 0x000fca00078e02ff */
[----:B------:R-:W2:Y:S01]  /*310c0*/  LDC R227, c[0x0][0x278] ;  /* 0x00009e00ffe37b82 */ /* 0x000ea20000000800 */
[----:B------:R-:W-:Y:S01]  /*310d0*/  LEA.HI.X.SX32 R73, R7, R3, 0x1, P5 ;  /* 0x0000000307497211 */ /* 0x000fe200028f0eff */
[----:B------:R-:W-:Y:S01]  /*310e0*/  IMAD R14, R229, 0x244, RZ ;  /* 0x00000244e50e7824 */ /* 0x000fe200078e02ff */
[----:B------:R-:W-:Y:S01]  /*310f0*/  IADD3 R66, P5, R4, R2, RZ ;  /* 0x0000000204427210 */ /* 0x000fe20007fbe0ff */
[----:B---3--:R-:W-:-:S03]  /*31100*/  IMAD R18, R238, 0x49, RZ ;  /* 0x00000049ee127824 */ /* 0x008fc600078e02ff */
[----:B------:R-:W-:Y:S01]  /*31110*/  LEA.HI.X.SX32 R67, R10, R3, 0x1, P5 ;  /* 0x000000030a437211 */ /* 0x000fe200028f0eff */
[----:B------:R-:W3:Y:S01]  /*31120*/  LDC R229, c[0x0][0x278] ;  /* 0x00009e00ffe57b82 */ /* 0x000ee20000000800 */
[-C--:B------:R-:W-:Y:S01]  /*31130*/  IADD3 R72, P5, R6, R2.reuse, RZ ;  /* 0x0000000206487210 */ /* 0x080fe20007fbe0ff */
[----:B----4-:R-:W-:Y:S01]  /*31140*/  IMAD R11, R237, 0x123, RZ ;  /* 0x00000123ed0b7824 */ /* 0x010fe200078e02ff */
[----:B------:R-:W-:Y:S01]  /*31150*/  IADD3 RZ, P4, R14, R2, RZ ;  /* 0x000000020eff7210 */ /* 0x000fe20007f9e0ff */
[----:B------:R-:W-:-:S04]  /*31160*/  IMAD R14, R248, 0x24a, RZ ;  /* 0x0000024af80e7824 */ /* 0x000fc800078e02ff */
[----:B------:R-:W4:Y:S01]  /*31170*/  LDC R242, c[0x0][0x278] ;  /* 0x00009e00fff27b82 */ /* 0x000f220000000800 */
[----:B0-----:R-:W-:Y:S01]  /*31180*/  IMAD R15, R247, 0x248, RZ ;  /* 0x00000248f70f7824 */ /* 0x001fe200078e02ff */
[----:B------:R0:W-:Y:S06]  /*31190*/  STL [R1+0x52c], R73 ;  /* 0x00052c4901007387 */ /* 0x0001ec0000100800 */
[----:B------:R-:W3:Y:S01]  /*311a0*/  LDC R225, c[0x0][0x278] ;  /* 0x00009e00ffe17b82 */ /* 0x000ee20000000800 */
[-C--:B------:R-:W-:Y:S02]  /*311b0*/  LEA.HI.X.SX32 R11, R11, R3.reuse, 0x1, P6 ;  /* 0x000000030b0b7211 */ /* 0x080fe400030f0eff */
[----:B0-----:R-:W-:-:S05]  /*311c0*/  LEA.HI.X.SX32 R73, R18, R3, 0x1, P5 ;  /* 0x0000000312497211 */ /* 0x001fca00028f0eff */
[----:B------:R-:W0:Y:S01]  /*311d0*/  LDC R231, c[0x0][0x278] ;  /* 0x00009e00ffe77b82 */ /* 0x000e220000000800 */
[-C--:B------:R-:W-:Y:S01]  /*311e0*/  IADD3 RZ, P5, R14, R2.reuse, RZ ;  /* 0x000000020eff7210 */ /* 0x080fe20007fbe0ff */
[----:B------:R-:W-:Y:S01]  /*311f0*/  IMAD R5, R240, 0x124, RZ ;  /* 0x00000124f0057824 */ /* 0x000fe200078e02ff */
[----:B------:R-:W-:-:S05]  /*31200*/  IADD3 RZ, P6, R15, R2, RZ ;  /* 0x000000020fff7210 */ /* 0x000fca0007fde0ff */
[----:B------:R-:W0:Y:S01]  /*31210*/  LDC R18, c[0x0][0x278] ;  /* 0x00009e00ff127b82 */ /* 0x000e220000000800 */
[----:B------:R-:W-:Y:S01]  /*31220*/  LEA.HI.X.SX32 R75, R4, R3, 0x1, P4 ;  /* 0x00000003044b7211 */ /* 0x000fe200020f0eff */
[----:B------:R1:W-:Y:S06]  /*31230*/  STL.64 [R1+0x908], R66 ;  /* 0x0009084201007387 */ /* 0x0003ec0000100a00 */
[----:B------:R-:W0:Y:S08]  /*31240*/  LDC R14, c[0x0][0x278] ;  /* 0x00009e00ff0e7b82 */ /* 0x000e300000000800 */
[----:B------:R-:W0:Y:S01]  /*31250*/  LDC R15, c[0x0][0x278] ;  /* 0x00009e00ff0f7b82 */ /* 0x000e220000000800 */
[----:B-1----:R-:W-:Y:S01]  /*31260*/  IADD3 R66, P4, R5, R2, RZ ;  /* 0x0000000205427210 */ /* 0x002fe20007f9e0ff */
[----:B------:R-:W-:-:S06]  /*31270*/  IMAD R7, R249, 0x24c, RZ ;  /* 0x0000024cf9077824 */ /* 0x000fcc00078e02ff */
[----:B------:R-:W1:Y:S01]  /*31280*/  LDC R19, c[0x0][0x278] ;  /* 0x00009e00ff137b82 */ /* 0x000e620000000800 */
[-C--:B------:R-:W-:Y:S01]  /*31290*/  LEA.HI.X.SX32 R67, R6, R3.reuse, 0x1, P4 ;  /* 0x0000000306437211 */ /* 0x080fe200020f0eff */
[----:B--2---:R-:W-:Y:S01]  /*312a0*/  IMAD R4, R227, 0x126, RZ ;  /* 0x00000126e3047824 */ /* 0x004fe200078e02ff */
[----:B------:R-:W-:Y:S05]  /*312b0*/  STL [R1+0x524], R75 ;  /* 0x0005244b01007387 */ /* 0x000fea0000100800 */
[----:B------:R-:W2:Y:S01]  /*312c0*/  LDC R221, c[0x0][0x278] ;  /* 0x00009e00ffdd7b82 */ /* 0x000ea20000000800 */
[----:B------:R0:W-:Y:S01]  /*312d0*/  STL [R1+0x51c], R11 ;  /* 0x00051c0b01007387 */ /* 0x0001e20000100800 */
[----:B------:R-:W-:Y:S01]  /*312e0*/  IADD3 RZ, P4, R7, R2, RZ ;  /* 0x0000000207ff7210 */ /* 0x000fe20007f9e0ff */
[----:B----4-:R-:W-:Y:S01]  /*312f0*/  IMAD R7, R242, 0x250, RZ ;  /* 0x00000250f2077824 */ /* 0x010fe200078e02ff */
[----:B------:R-:W-:Y:S01]  /*31300*/  LEA.HI.X.SX32 R71, R5, R3, 0x1, P6 ;  /* 0x0000000305477211 */ /* 0x000fe200030f0eff */
[----:B------:R-:W-:Y:S01]  /*31310*/  STL.64 [R1+0x1f8], R72 ;  /* 0x0001f84801007387 */ /* 0x000fe20000100a00 */
[----:B---3--:R-:W-:-:S02]  /*31320*/  IMAD R6, R225, 0x125, RZ ;  /* 0x00000125e1067824 */ /* 0x008fc400078e02ff */
[----:B0-----:R-:W-:Y:S01]  /*31330*/  IMAD R10, R231, 0x24e, RZ ;  /* 0x0000024ee70a7824 */ /* 0x001fe200078e02ff */
[----:B------:R0:W-:Y:S01]  /*31340*/  STL.64 [R1+0x900], R66 ;  /* 0x0009004201007387 */ /* 0x0001e20000100a00 */
[----:B------:R-:W3:Y:S01]  /*31350*/  LDC R227, c[0x0][0x278] ;  /* 0x00009e00ffe37b82 */ /* 0x000ee20000000800 */
[----:B------:R-:W-:Y:S01]  /*31360*/  IMAD R11, R229, 0x93, RZ ;  /* 0x00000093e50b7824 */ /* 0x000fe200078e02ff */
[----:B------:R-:W-:-:S06]  /*31370*/  LEA.HI.X.SX32 R69, R6, R3, 0x1, P5 ;  /* 0x0000000306457211 */ /* 0x000fcc00028f0eff */
[----:B------:R-:W4:Y:S01]  /*31380*/  LDC R223, c[0x0][0x278] ;  /* 0x00009e00ffdf7b82 */ /* 0x000f220000000800 */
[----:B0-----:R-:W-:-:S04]  /*31390*/  IADD3 R66, P6, R4, R2, RZ ;  /* 0x0000000204427210 */ /* 0x001fc80007fde0ff */
[----:B------:R-:W-:-:S03]  /*313a0*/  LEA.HI.X.SX32 R67, R11, R3, 0x1, P6 ;  /* 0x000000030b437211 */ /* 0x000fc600030f0eff */
[----:B------:R-:W0:Y:S01]  /*313b0*/  LDC R229, c[0x0][0x278] ;  /* 0x00009e00ffe57b82 */ /* 0x000e220000000800 */
[-C--:B------:R-:W-:Y:S01]  /*313c0*/  IADD3 RZ, P6, R7, R2.reuse, RZ ;  /* 0x0000000207ff7210 */ /* 0x080fe20007fde0ff */
[----:B------:R-:W-:Y:S01]  /*313d0*/  IMAD R7, R18, 0x4a, RZ ;  /* 0x0000004a12077824 */ /* 0x000fe200078e02ff */
[-C--:B------:R-:W-:Y:S01]  /*313e0*/  IADD3 RZ, P5, R10, R2.reuse, RZ ;  /* 0x000000020aff7210 */ /* 0x080fe20007fbe0ff */
[----:B------:R-:W-:Y:S01]  /*313f0*/  IMAD R10, R14, 0x127, RZ ;  /* 0x000001270e0a7824 */ /* 0x000fe200078e02ff */
[-C--:B------:R-:W-:Y:S01]  /*31400*/  LEA.HI.X.SX32 R45, R4, R3.reuse, 0x1, P4 ;  /* 0x00000003042d7211 */ /* 0x080fe200020f0eff */
[----:B------:R-:W-:Y:S02]  /*31410*/  IMAD R11, R15, 0x25, RZ ;  /* 0x000000250f0b7824 */ /* 0x000fe400078e02ff */
[----:B------:R-:W0:Y:S01]  /*31420*/  LDC R232, c[0x0][0x278] ;  /* 0x00009e00ffe87b82 */ /* 0x000e220000000800 */
[----:B------:R-:W-:Y:S01]  /*31430*/  IADD3 R18, P4, R7, R2, RZ ;  /* 0x0000000207127210 */ /* 0x000fe20007f9e0ff */
[----:B-1----:R-:W-:Y:S01]  /*31440*/  IMAD R6, R19, 0x94, RZ ;  /* 0x0000009413067824 */ /* 0x002fe200078e02ff */
[-C--:B------:R-:W-:Y:S01]  /*31450*/  LEA.HI.X.SX32 R65, R10, R3.reuse, 0x1, P5 ;  /* 0x000000030a417211 */ /* 0x080fe200028f0eff */
[----:B------:R-:W-:Y:S01]  /*31460*/  STL [R1+0x514], R71 ;  /* 0x0005144701007387 */ /* 0x000fe20000100800 */
[----:B------:R-:W-:-:S03]  /*31470*/  LEA.HI.X.SX32 R19, R11, R3, 0x1, P4 ;  /* 0x000000030b137211 */ /* 0x000fc600020f0eff */
[----:B------:R-:W1:Y:S01]  /*31480*/  LDC R225, c[0x0][0x278] ;  /* 0x00009e00ffe17b82 */ /* 0x000e620000000800 */
[----:B------:R-:W-:Y:S01]  /*31490*/  STL [R1+0x50c], R69 ;  /* 0x00050c4501007387 */ /* 0x000fe20000100800 */
[----:B--2---:R-:W-:-:S06]  /*314a0*/  IMAD R5, R221, 0x128, RZ ;  /* 0x00000128dd057824 */ /* 0x004fcc00078e02ff */
[----:B------:R-:W2:Y:S01]  /*314b0*/  LDC R231, c[0x0][0x278] ;  /* 0x00009e00ffe77b82 */ /* 0x000ea20000000800 */
[----:B------:R-:W-:Y:S01]  /*314c0*/  STL.64 [R1+0x8f8], R66 ;  /* 0x0008f84201007387 */ /* 0x000fe20000100a00 */
[----:B------:R-:W-:-:S06]  /*314d0*/  IADD3 R44, P5, R6, R2, RZ ;  /* 0x00000002062c7210 */ /* 0x000fcc0007fbe0ff */
[----:B------:R-:W2:Y:S01]  /*314e0*/  LDC R237, c[0x0][0x278] ;  /* 0x00009e00ffed7b82 */ /* 0x000ea20000000800 */
[----:B------:R3:W-:Y:S04]  /*314f0*/  STL [R1+0x504], R45 ;  /* 0x0005042d01007387 */ /* 0x0007e80000100800 */
[----:B------:R-:W-:Y:S03]  /*31500*/  STL [R1+0x4fc], R65 ;  /* 0x0004fc4101007387 */ /* 0x000fe60000100800 */
[----:B------:R-:W2:Y:S01]  /*31510*/  LDC R236, c[0x0][0x278] ;  /* 0x00009e00ffec7b82 */ /* 0x000ea20000000800 */
[----:B------:R4:W-:Y:S01]  /*31520*/  STL.64 [R1+0x318], R18 ;  /* 0x0003181201007387 */ /* 0x0009e20000100a00 */
[----:B---3--:R-:W-:-:S06]  /*31530*/  LEA.HI.X.SX32 R45, R7, R3, 0x1, P5 ;  /* 0x00000003072d7211 */ /* 0x008fcc00028f0eff */
[----:B------:R-:W3:Y:S01]  /*31540*/  LDC R240, c[0x0][0x278] ;  /* 0x00009e00fff07b82 */ /* 0x000ee20000000800 */
[----:B----4-:R-:W-:-:S07]  /*31550*/  IADD3 R18, P4, R5, R2, RZ ;  /* 0x0000000205127210 */ /* 0x010fce0007f9e0ff */
[----:B------:R-:W4:Y:S01]  /*31560*/  LDC R235, c[0x0][0x278] ;  /* 0x00009e00ffeb7b82 */ /* 0x000f220000000800 */
[-C--:B------:R-:W-:Y:S01]  /*31570*/  LEA.HI.X.SX32 R19, R6, R3.reuse, 0x1, P4 ;  /* 0x0000000306137211 */ /* 0x080fe200020f0eff */
[----:B------:R-:W-:Y:S01]  /*31580*/  IMAD R4, R227, 0x256, RZ ;  /* 0x00000256e3047824 */ /* 0x000fe200078e02ff */
[----:B------:R-:W-:-:S05]  /*31590*/  LEA.HI.X.SX32 R7, R5, R3, 0x1, P6 ;  /* 0x0000000305077211 */ /* 0x000fca00030f0eff */
[----:B------:R-:W4:Y:S01]  /*315a0*/  LDC R239, c[0x0][0x278] ;  /* 0x00009e00ffef7b82 */ /* 0x000f220000000800 */
[----:B------:R-:W-:Y:S01]  /*315b0*/  IMAD R15, R223, 0x252, RZ ;  /* 0x00000252df0f7824 */ /* 0x000fe200078e02ff */
[----:B------:R-:W-:Y:S01]  /*315c0*/  STL.64 [R1+0x1f0], R44 ;  /* 0x0001f02c01007387 */ /* 0x000fe20000100a00 */
[----:B------:R-:W-:-:S03]  /*315d0*/  IADD3 RZ, P6, R4, R2, RZ ;  /* 0x0000000204ff7210 */ /* 0x000fc60007fde0ff */
[----:B------:R-:W-:Y:S02]  /*315e0*/  STL.64 [R1+0x8f0], R18 ;  /* 0x0008f01201007387 */ /* 0x000fe40000100a00 */
[----:B------:R-:W4:Y:S02]  /*315f0*/  LDC R238, c[0x0][0x278] ;  /* 0x00009e00ffee7b82 */ /* 0x000f240000000800 */
[----:B------:R2:W-:Y:S01]  /*31600*/  STL [R1+0x4f4], R7 ;  /* 0x0004f40701007387 */ /* 0x0005e20000100800 */
[----:B------:R-:W-:Y:S01]  /*31610*/  IADD3 RZ, P5, R15, R2, RZ ;  /* 0x000000020fff7210 */ /* 0x000fe20007fbe0ff */
[----:B0-----:R-:W-:Y:S02]  /*31620*/  IMAD R4, R232, 0x12a, RZ ;  /* 0x0000012ae8047824 */ /* 0x001fe400078e02ff */
[----:B-1----:R-:W-:Y:S02]  /*31630*/  IMAD R14, R225, 0x254, RZ ;  /* 0x00000254e10e7824 */ /* 0x002fe400078e02ff */
        /* <DEDUP_REMOVED lines=8> */
[-C--:B------:R-:W-:Y:S01]  /*316c0*/  IADD3 RZ, P4, R14, R2.reuse, RZ ;  /* 0x000000020eff7210 */ /* 0x080fe20007f9e0ff */
[----:B---3--:R-:W-:Y:S01]  /*316d0*/  IMAD R14, R240, 0x25a, RZ ;  /* 0x0000025af00e7824 */ /* 0x008fe200078e02ff */
[----:B------:R-:W-:Y:S02]  /*316e0*/  LEA.HI.X.SX32 R45, R10, R3, 0x1, P5 ;  /* 0x000000030a2d7211 */ /* 0x000fe400028f0eff */
[----:B------:R-:W-:Y:S01]  /*316f0*/  IADD3 R60, P5, R6, R2, RZ ;  /* 0x00000002063c7210 */ /* 0x000fe20007fbe0ff */
[----:B------:R-:W2:Y:S01]  /*31700*/  LDC R248, c[0x0][0x278] ;  /* 0x00009e00fff87b82 */ /* 0x000ea20000000800 */
[----:B----4-:R-:W-:Y:S01]  /*31710*/  IMAD R11, R235, 0x12b, RZ ;  /* 0x0000012beb0b7824 */ /* 0x010fe200078e02ff */
[----:B------:R3:W-:Y:S01]  /*31720*/  STL [R1+0x4ec], R61 ;  /* 0x0004ec3d01007387 */ /* 0x0007e20000100800 */
[----:B------:R-:W-:-:S05]  /*31730*/  IMAD R15, R239, 0x258, RZ ;  /* 0x00000258ef0f7824 */ /* 0x000fca00078e02ff */
[----:B------:R-:W4:Y:S01]  /*31740*/  LDC R242, c[0x0][0x278] ;  /* 0x00009e00fff27b82 */ /* 0x000f220000000800 */
[----:B---3--:R-:W-:-:S07]  /*31750*/  LEA.HI.X.SX32 R61, R18, R3, 0x1, P5 ;  /* 0x00000003123d7211 */ /* 0x008fce00028f0eff */
[----:B------:R-:W3:Y:S01]  /*31760*/  LDC R249, c[0x0][0x278] ;  /* 0x00009e00fff97b82 */ /* 0x000ee20000000800 */
[-C--:B------:R-:W-:Y:S02]  /*31770*/  IADD3 RZ, P5, R14, R2.reuse, RZ ;  /* 0x000000020eff7210 */ /* 0x080fe40007fbe0ff */
[----:B------:R-:W-:Y:S01]  /*31780*/  LEA.HI.X.SX32 R11, R11, R3, 0x1, P6 ;  /* 0x000000030b0b7211 */ /* 0x000fe200030f0eff */
[----:B------:R-:W-:Y:S01]  /*31790*/  IMAD R5, R238, 0x12c, RZ ;  /* 0x0000012cee057824 */ /* 0x000fe200078e02ff */
[----:B------:R-:W-:-:S03]  /*317a0*/  IADD3 RZ, P6, R15, R2, RZ ;  /* 0x000000020fff7210 */ /* 0x000fc60007fde0ff */
[----:B------:R-:W3:Y:S08]  /*317b0*/  LDC R14, c[0x0][0x278] ;  /* 0x00009e00ff0e7b82 */ /* 0x000ef00000000800 */
[----:B------:R-:W3:Y:S01]  /*317c0*/  LDC R18, c[0x0][0x278] ;  /* 0x00009e00ff127b82 */ /* 0x000ee20000000800 */
[----:B------:R-:W-:-:S07]  /*317d0*/  LEA.HI.X.SX32 R63, R4, R3, 0x1, P4 ;  /* 0x00000003043f7211 */ /* 0x000fce00020f0eff */
[----:B------:R-:W3:Y:S01]  /*317e0*/  LDC R19, c[0x0][0x278] ;  /* 0x00009e00ff137b82 */ /* 0x000ee20000000800 */
[----:B------:R0:W-:Y:S07]  /*317f0*/  STL.64 [R1+0x8e8], R44 ;  /* 0x0008e82c01007387 */ /* 0x0001ee0000100a00 */
[----:B------:R-:W3:Y:S08]  /*31800*/  LDC R250, c[0x0][0x278] ;  /* 0x00009e00fffa7b82 */ /* 0x000ef00000000800 */
[----:B------:R-:W3:Y:S01]  /*31810*/  LDC R15, c[0x0][0x278] ;  /* 0x00009e00ff0f7b82 */ /* 0x000ee20000000800 */
[----:B0-----:R-:W-:Y:S01]  /*31820*/  IADD3 R44, P4, R5, R2, RZ ;  /* 0x00000002052c7210 */ /* 0x001fe20007f9e0ff */
[----:B------:R-:W-:Y:S01]  /*31830*/  IMAD R4, R247, 0x12e, RZ ;  /* 0x0000012ef7047824 */ /* 0x000fe200078e02ff */
[----:B------:R-:W-:Y:S02]  /*31840*/  STL [R1+0x4e4], R63 ;  /* 0x0004e43f01007387 */ /* 0x000fe40000100800 */
[----:B------:R-:W-:-:S03]  /*31850*/  LEA.HI.X.SX32 R45, R6, R3, 0x1, P4 ;  /* 0x00000003062d7211 */ /* 0x000fc600020f0eff */
[----:B------:R-:W0:Y:S01]  /*31860*/  LDC R221, c[0x0][0x278] ;  /* 0x00009e00ffdd7b82 */ /* 0x000e220000000800 */
[----:B------:R2:W-:Y:S01]  /*31870*/  STL [R1+0x4dc], R11 ;  /* 0x0004dc0b01007387 */ /* 0x0005e20000100800 */
[----:B-1----:R-:W-:-:S06]  /*31880*/  IMAD R6, R227, 0x12d, RZ ;  /* 0x0000012de3067824 */ /* 0x002fcc00078e02ff */
[----:B------:R-:W1:Y:S01]  /*31890*/  LDC R223, c[0x0][0x278] ;  /* 0x00009e00ffdf7b82 */ /* 0x000e620000000800 */
[----:B------:R-:W-:Y:S01]  /*318a0*/  STL.64 [R1+0x1e8], R60 ;  /* 0x0001e83c01007387 */ /* 0x000fe20000100a00 */
[-C--:B------:R-:W-:Y:S01]  /*318b0*/  LEA.HI.X.SX32 R59, R5, R3.reuse, 0x1, P6 ;  /* 0x00000003053b7211 */ /* 0x080fe200030f0eff */
[----:B--2---:R-:W-:Y:S02]  /*318c0*/  IMAD R11, R248, 0x97, RZ ;  /* 0x00000097f80b7824 */ /* 0x004fe400078e02ff */
[----:B------:R2:W-:Y:S01]  /*318d0*/  STL.64 [R1+0x8e0], R44 ;  /* 0x0008e02c01007387 */ /* 0x0005e20000100a00 */
[----:B----4-:R-:W-:Y:S02]  /*318e0*/  IMAD R7, R242, 0x25c, RZ ;  /* 0x0000025cf2077824 */ /* 0x010fe400078e02ff */
[----:B---3--:R-:W-:Y:S01]  /*318f0*/  IMAD R10, R249, 0x25e, RZ ;  /* 0x0000025ef90a7824 */ /* 0x008fe200078e02ff */
[----:B------:R-:W-:Y:S01]  /*31900*/  LEA.HI.X.SX32 R57, R6, R3, 0x1, P5 ;  /* 0x0000000306397211 */ /* 0x000fe200028f0eff */
[----:B------:R-:W3:Y:S01]  /*31910*/  LDC R229, c[0x0][0x278] ;  /* 0x00009e00ffe57b82 */ /* 0x000ee20000000800 */
[-C--:B------:R-:W-:Y:S01]  /*31920*/  IADD3 RZ, P4, R7, R2.reuse, RZ ;  /* 0x0000000207ff7210 */ /* 0x080fe20007f9e0ff */
[----:B------:R-:W-:Y:S01]  /*31930*/  IMAD R5, R18, 0x26, RZ ;  /* 0x0000002612057824 */ /* 0x000fe200078e02ff */
[----:B--2---:R-:W-:-:S05]  /*31940*/  IADD3 R44, P6, R4, R2, RZ ;  /* 0x00000002042c7210 */ /* 0x004fca0007fde0ff */
[----:B------:R-:W2:Y:S01]  /*31950*/  LDC R225, c[0x0][0x278] ;  /* 0x00009e00ffe17b82 */ /* 0x000ea20000000800 */
[-C--:B------:R-:W-:Y:S02]  /*31960*/  IADD3 RZ, P5, R10, R2.reuse, RZ ;  /* 0x000000020aff7210 */ /* 0x080fe40007fbe0ff */
[-C--:B------:R-:W-:Y:S01]  /*31970*/  LEA.HI.X.SX32 R45, R11, R3.reuse, 0x1, P6 ;  /* 0x000000030b2d7211 */ /* 0x080fe200030f0eff */
[----:B------:R-:W-:Y:S01]  /*31980*/  IMAD R11, R14, 0x12f, RZ ;  /* 0x0000012f0e0b7824 */ /* 0x000fe200078e02ff */
[----:B------:R-:W-:Y:S01]  /*31990*/  STL [R1+0x474], R59 ;  /* 0x0004743b01007387 */ /* 0x000fe20000100800 */
[----:B------:R-:W-:Y:S01]  /*319a0*/  IMAD R10, R19, 0x4c, RZ ;  /* 0x0000004c130a7824 */ /* 0x000fe200078e02ff */
[-C--:B------:R-:W-:Y:S01]  /*319b0*/  LEA.HI.X.SX32 R19, R4, R3.reuse, 0x1, P4 ;  /* 0x0000000304137211 */ /* 0x080fe200020f0eff */
[----:B------:R-:W4:Y:S01]  /*319c0*/  LDC R231, c[0x0][0x278] ;  /* 0x00009e00ffe77b82 */ /* 0x000f220000000800 */
[----:B------:R-:W-:Y:S01]  /*319d0*/  STL [R1+0x46c], R57 ;  /* 0x00046c3901007387 */ /* 0x000fe20000100800 */
[----:B------:R-:W-:Y:S01]  /*319e0*/  IMAD R7, R250, 0x260, RZ ;  /* 0x00000260fa077824 */ /* 0x000fe200078e02ff */
[----:B------:R-:W-:Y:S01]  /*319f0*/  LEA.HI.X.SX32 R55, R11, R3, 0x1, P5 ;  /* 0x000000030b377211 */ /* 0x000fe200028f0eff */
[----:B------:R-:W-:Y:S01]  /*31a00*/  IMAD R14, R15, 0x13, RZ ;  /* 0x000000130f0e7824 */ /* 0x000fe200078e02ff */
[----:B------:R1:W-:Y:S01]  /*31a10*/  STL.64 [R1+0x8d8], R44 ;  /* 0x0008d82c01007387 */ /* 0x0003e20000100a00 */
[----:B------:R-:W-:-:S02]  /*31a20*/  IADD3 R18, P5, R10, R2, RZ ;  /* 0x000000020a127210 */ /* 0x000fc40007fbe0ff */
[----:B------:R-:W4:Y:S01]  /*31a30*/  LDC R235, c[0x0][0x278] ;  /* 0x00009e00ffeb7b82 */ /* 0x000f220000000800 */
[----:B------:R-:W-:Y:S01]  /*31a40*/  IADD3 RZ, P6, R7, R2, RZ ;  /* 0x0000000207ff7210 */ /* 0x000fe20007fde0ff */
[----:B------:R1:W-:Y:S01]  /*31a50*/  STL [R1+0x464], R19 ;  /* 0x0004641301007387 */ /* 0x0003e20000100800 */
[----:B0-----:R-:W-:-:S05]  /*31a60*/  IMAD R7, R221, 0x98, RZ ;  /* 0x00000098dd077824 */ /* 0x001fca00078e02ff */
[----:B------:R-:W0:Y:S01]  /*31a70*/  LDC R227, c[0x0][0x278] ;  /* 0x00009e00ffe37b82 */ /* 0x000e220000000800 */
[----:B-1----:R-:W-:Y:S01]  /*31a80*/  IADD3 R44, P4, R5, R2, RZ ;  /* 0x00000002052c7210 */ /* 0x002fe20007f9e0ff */
[----:B------:R-:W-:Y:S01]  /*31a90*/  IMAD R6, R223, 0x130, RZ ;  /* 0x00000130df067824 */ /* 0x000fe200078e02ff */
[-C--:B------:R-:W-:Y:S02]  /*31aa0*/  LEA.HI.X.SX32 R19, R5, R3.reuse, 0x1, P5 ;  /* 0x0000000305137211 */ /* 0x080fe400028f0eff */
[----:B------:R-:W-:-:S03]  /*31ab0*/  LEA.HI.X.SX32 R45, R14, R3, 0x1, P4 ;  /* 0x000000030e2d7211 */ /* 0x000fc600020f0eff */
[----:B------:R-:W1:Y:S01]  /*31ac0*/  LDC R232, c[0x0][0x278] ;  /* 0x00009e00ffe87b82 */ /* 0x000e620000000800 */
[----:B------:R-:W-:Y:S07]  /*31ad0*/  STL [R1+0x45c], R55 ;  /* 0x00045c3701007387 */ /* 0x000fee0000100800 */
[----:B------:R-:W1:Y:S01]  /*31ae0*/  LDC R238, c[0x0][0x278] ;  /* 0x00009e00ffee7b82 */ /* 0x000e620000000800 */
[----:B------:R3:W-:Y:S04]  /*31af0*/  STL.64 [R1+0x3a8], R44 ;  /* 0x0003a82c01007387 */ /* 0x0007e80000100a00 */
[----:B------:R2:W-:Y:S03]  /*31b00*/  STL.64 [R1+0x310], R18 ;  /* 0x0003101201007387 */ /* 0x0005e60000100a00 */
[----:B------:R-:W1:Y:S01]  /*31b10*/  LDC R237, c[0x0][0x278] ;  /* 0x00009e00ffed7b82 */ /* 0x000e620000000800 */
[----:B---3--:R-:W-:-:S07]  /*31b20*/  IADD3 R44, P4, R7, R2, RZ ;  /* 0x00000002072c7210 */ /* 0x008fce0007f9e0ff */
[----:B------:R-:W3:Y:S01]  /*31b30*/  LDC R236, c[0x0][0x278] ;  /* 0x00009e00ffec7b82 */ /* 0x000ee20000000800 */
[----:B--2---:R-:W-:Y:S02]  /*31b40*/  IADD3 R18, P5, R6, R2, RZ ;  /* 0x0000000206127210 */ /* 0x004fe40007fbe0ff */
[----:B------:R-:W-:-:S05]  /*31b50*/  LEA.HI.X.SX32 R45, R10, R3, 0x1, P4 ;  /* 0x000000030a2d7211 */ /* 0x000fca00020f0eff */
[----:B------:R-:W2:Y:S01]  /*31b60*/  LDC R247, c[0x0][0x278] ;  /* 0x00009e00fff77b82 */ /* 0x000ea20000000800 */
        /* <DEDUP_REMOVED lines=10> */
[----:B----4-:R-:W-:Y:S02]  /*31c10*/  IMAD R4, R235, 0x132, RZ ;  /* 0x00000132eb047824 */ /* 0x010fe400078e02ff */
[----:B------:R4:W-:Y:S01]  /*31c20*/  STL [R1+0x454], R7 ;  /* 0x0004540701007387 */ /* 0x0009e20000100800 */
[----:B0-----:R-:W-:Y:S02]  /*31c30*/  IMAD R11, R227, 0x264, RZ ;  /* 0x00000264e30b7824 */ /* 0x001fe400078e02ff */
[----:B------:R-:W0:Y:S01]  /*31c40*/  LDC R249, c[0x0][0x278] ;  /* 0x00009e00fff97b82 */ /* 0x000e220000000800 */
[----:B-1----:R-:W-:Y:S02]  /*31c50*/  IMAD R10, R232, 0x99, RZ ;  /* 0x00000099e80a7824 */ /* 0x002fe400078e02ff */
[----:B----4-:R-:W-:-:S05]  /*31c60*/  IMAD R7, R231, 0x131, RZ ;  /* 0x00000131e7077824 */ /* 0x010fca00078e02ff */
[----:B------:R-:W1:Y:S01]  /*31c70*/  LDC R227, c[0x0][0x278] ;  /* 0x00009e00ffe37b82 */ /* 0x000e620000000800 */
[----:B------:R-:W-:Y:S01]  /*31c80*/  IMAD R6, R238, 0x9a, RZ ;  /* 0x0000009aee067824 */ /* 0x000fe200078e02ff */
[----:B------:R-:W-:Y:S02]  /*31c90*/  LEA.HI.X.SX32 R51, R7, R3, 0x1, P4 ;  /* 0x0000000307337211 */ /* 0x000fe400020f0eff */
[----:B------:R-:W-:Y:S01]  /*31ca0*/  IADD3 R44, P4, R4, R2, RZ ;  /* 0x00000002042c7210 */ /* 0x000fe20007f9e0ff */
[----:B------:R-:W-:-:S03]  /*31cb0*/  IMAD R18, R237, 0x4d, RZ ;  /* 0x0000004ded127824 */ /* 0x000fc600078e02ff */
[----:B------:R-:W4:Y:S01]  /*31cc0*/  LDC R229, c[0x0][0x278] ;  /* 0x00009e00ffe57b82 */ /* 0x000f220000000800 */
[----:B------:R-:W-:Y:S02]  /*31cd0*/  LEA.HI.X.SX32 R45, R10, R3, 0x1, P4 ;  /* 0x000000030a2d7211 */ /* 0x000fe400020f0eff */
[-C--:B------:R-:W-:Y:S01]  /*31ce0*/  IADD3 R50, P4, R6, R2.reuse, RZ ;  /* 0x0000000206327210 */ /* 0x080fe20007f9e0ff */
[----:B--2---:R-:W-:Y:S01]  /*31cf0*/  IMAD R14, R247, 0x26a, RZ ;  /* 0x0000026af70e7824 */ /* 0x004fe200078e02ff */
[----:B------:R-:W-:-:S03]  /*31d00*/  IADD3 RZ, P5, R11, R2, RZ ;  /* 0x000000020bff7210 */ /* 0x000fc60007fbe0ff */
[----:B------:R-:W2:Y:S01]  /*31d10*/  LDC R248, c[0x0][0x278] ;  /* 0x00009e00fff87b82 */ /* 0x000ea20000000800 */
        /* <DEDUP_REMOVED lines=19> */
[----:B-1----:R-:W-:Y:S01]  /*31e50*/  IMAD R4, R227, 0x136, RZ ;  /* 0x00000136e3047824 */ /* 0x002fe200078e02ff */
[----:B------:R-:W-:Y:S05]  /*31e60*/  STL [R1+0x444], R53 ;  /* 0x0004443501007387 */ /* 0x000fea0000100800 */
[----:B------:R-:W1:Y:S01]  /*31e70*/  LDC R221, c[0x0][0x278] ;  /* 0x00009e00ffdd7b82 */ /* 0x000e620000000800 */
[----:B------:R3:W-:Y:S01]  /*31e80*/  STL [R1+0xbc], R11 ;  /* 0x0000bc0b01007387 */ /* 0x0007e20000100800 */
[----:B------:R-:W-:Y:S01]  /*31e90*/  IADD3 RZ, P5, R7, R2, RZ ;  /* 0x0000000207ff7210 */ /* 0x000fe20007fbe0ff */
[----:B--2---:R-:W-:Y:S01]  /*31ea0*/  IMAD R7, R248, 0x270, RZ ;  /* 0x00000270f8077824 */ /* 0x004fe200078e02ff */
        /* <DEDUP_REMOVED lines=9> */
[----:B--2---:R-:W-:-:S04]  /*31f40*/  IADD3 R44, P6, R4, R2, RZ ;  /* 0x00000002042c7210 */ /* 0x004fc80007fde0ff */
[----:B------:R-:W-:-:S03]  /*31f50*/  LEA.HI.X.SX32 R45, R11, R3, 0x1, P6 ;  /* 0x000000030b2d7211 */ /* 0x000fc600030f0eff */
[----:B------:R-:W2:Y:S01]  /*31f60*/  LDC R229, c[0x0][0x278] ;  /* 0x00009e00ffe57b82 */ /* 0x000ea20000000800 */
[-C--:B------:R-:W-:Y:S01]  /*31f70*/  IADD3 RZ, P6, R7, R2.reuse, RZ ;  /* 0x0000000207ff7210 */ /* 0x080fe20007fde0ff */
[----:B------:R-:W-:Y:S01]  /*31f80*/  IMAD R7, R18, 0x4e, RZ ;  /* 0x0000004e12077824 */ /* 0x000fe200078e02ff */
[-C--:B------:R-:W-:Y:S01]  /*31f90*/  IADD3 RZ, P4, R10, R2.reuse, RZ ;  /* 0x000000020aff7210 */ /* 0x080fe20007f9e0ff */
[----:B------:R-:W-:Y:S01]  /*31fa0*/  IMAD R10, R14, 0x137, RZ ;  /* 0x000001370e0a7824 */ /* 0x000fe200078e02ff */
[-C--:B------:R-:W-:Y:S01]  /*31fb0*/  LEA.HI.X.SX32 R23, R4, R3.reuse, 0x1, P5 ;  /* 0x0000000304177211 */ /* 0x080fe200028f0eff */
[----:B------:R-:W-:Y:S02]  /*31fc0*/  IMAD R11, R15, 0x27, RZ ;  /* 0x000000270f0b7824 */ /* 0x000fe400078e02ff */
[----:B------:R-:W2:Y:S01]  /*31fd0*/  LDC R232, c[0x0][0x278] ;  /* 0x00009e00ffe87b82 */ /* 0x000ea20000000800 */
[----:B------:R-:W-:Y:S01]  /*31fe0*/  IADD3 R18, P5, R7, R2, RZ ;  /* 0x0000000207127210 */ /* 0x000fe20007fbe0ff */
[----:B0-----:R-:W-:Y:S01]  /*31ff0*/  IMAD R6, R19, 0x9c, RZ ;  /* 0x0000009c13067824 */ /* 0x001fe200078e02ff */
[-C--:B------:R-:W-:Y:S01]  /*32000*/  LEA.HI.X.SX32 R43, R10, R3.reuse, 0x1, P4 ;  /* 0x000000030a2b7211 */ /* 0x080fe200020f0eff */
[----:B------:R-:W-:Y:S01]  /*32010*/  STL [R1+0xb4], R49 ;  /* 0x0000b43101007387 */ /* 0x000fe20000100800 */
[----:B------:R-:W-:-:S03]  /*32020*/  LEA.HI.X.SX32 R19, R11, R3, 0x1, P5 ;  /* 0x000000030b137211 */ /* 0x000fc600028f0eff */
[----:B------:R-:W0:Y:S01]  /*32030*/  LDC R225, c[0x0][0x278] ;  /* 0x00009e00ffe17b82 */ /* 0x000e220000000800 */
[----:B------:R-:W-:Y:S01]  /*32040*/  STL [R1+0xac], R47 ;  /* 0x0000ac2f01007387 */ /* 0x000fe20000100800 */
[----:B-1----:R-:W-:-:S06]  /*32050*/  IMAD R5, R221, 0x138, RZ ;  /* 0x00000138dd057824 */ /* 0x002fcc00078e02ff */
[----:B------:R-:W1:Y:S01]  /*32060*/  LDC R231, c[0x0][0x278] ;  /* 0x00009e00ffe77b82 */ /* 0x000e620000000800 */
[----:B------:R-:W-:Y:S01]  /*32070*/  STL.64 [R1+0x8b8], R44 ;  /* 0x0008b82c01007387 */ /* 0x000fe20000100a00 */
[----:B------:R-:W-:-:S06]  /*32080*/  IADD3 R22, P4, R6, R2, RZ ;  /* 0x0000000206167210 */ /* 0x000fcc0007f9e0ff */
[----:B------:R-:W1:Y:S01]  /*32090*/  LDC R237, c[0x0][0x278] ;  /* 0x00009e00ffed7b82 */ /* 0x000e620000000800 */
[----:B------:R3:W-:Y:S04]  /*320a0*/  STL [R1+0xa4], R23 ;  /* 0x0000a41701007387 */ /* 0x0007e80000100800 */
[----:B------:R-:W-:Y:S03]  /*320b0*/  STL [R1+0x9c], R43 ;  /* 0x00009c2b01007387 */ /* 0x000fe60000100800 */
[----:B------:R-:W1:Y:S01]  /*320c0*/  LDC R236, c[0x0][0x278] ;  /* 0x00009e00ffec7b82 */ /* 0x000e620000000800 */
[----:B------:R4:W-:Y:S01]  /*320d0*/  STL.64 [R1+0x308], R18 ;  /* 0x0003081201007387 */ /* 0x0009e20000100a00 */
[----:B---3--:R-:W-:-:S06]  /*320e0*/  LEA.HI.X.SX32 R23, R7, R3, 0x1, P4 ;  /* 0x0000000307177211 */ /* 0x008fcc00020f0eff */
[----:B------:R-:W3:Y:S01]  /*320f0*/  LDC R235, c[0x0][0x278] ;  /* 0x00009e00ffeb7b82 */ /* 0x000ee20000000800 */
[----:B----4-:R-:W-:-:S07]  /*32100*/  IADD3 R18, P5, R5, R2, RZ ;  /* 0x0000000205127210 */ /* 0x010fce0007fbe0ff */
[----:B------:R-:W4:Y:S01]  /*32110*/  LDC R240, c[0x0][0x278] ;  /* 0x00009e00fff07b82 */ /* 0x000f220000000800 */
[----:B------:R-:W-:-:S07]  /*32120*/  LEA.HI.X.SX32 R19, R6, R3, 0x1, P5 ;  /* 0x0000000306137211 */ /* 0x000fce00028f0eff */
[----:B------:R-:W4:Y:S01]  /*32130*/  LDC R239, c[0x0][0x278] ;  /* 0x00009e00ffef7b82 */ /* 0x000f220000000800 */
[----:B------:R-:W-:Y:S01]  /*32140*/  LEA.HI.X.SX32 R7, R5, R3, 0x1, P6 ;  /* 0x0000000305077211 */ /* 0x000fe200030f0eff */
[----:B------:R-:W-:Y:S01]  /*32150*/  IMAD R4, R227, 0x276, RZ ;  /* 0x00000276e3047824 */ /* 0x000fe200078e02ff */
[----:B------:R-:W-:Y:S01]  /*32160*/  STL.64 [R1+0x1d0], R22 ;  /* 0x0001d01601007387 */ /* 0x000fe20000100a00 */
[----:B------:R-:W-:-:S04]  /*32170*/  IMAD R15, R223, 0x272, RZ ;  /* 0x00000272df0f7824 */ /* 0x000fc800078e02ff */
[----:B------:R-:W4:Y:S01]  /*32180*/  LDC R238, c[0x0][0x278] ;  /* 0x00009e00ffee7b82 */ /* 0x000f220000000800 */
[----:B------:R-:W-:Y:S01]  /*32190*/  STL.64 [R1+0x8b0], R18 ;  /* 0x0008b01201007387 */ /* 0x000fe20000100a00 */
[-C--:B------:R-:W-:Y:S01]  /*321a0*/  IADD3 RZ, P6, R4, R2.reuse, RZ ;  /* 0x0000000204ff7210 */ /* 0x080fe20007fde0ff */
[----:B--2---:R-:W-:Y:S02]  /*321b0*/  IMAD R4, R232, 0x13a, RZ ;  /* 0x0000013ae8047824 */ /* 0x004fe400078e02ff */
[----:B------:R2:W-:Y:S01]  /*321c0*/  STL [R1+0x94], R7 ;  /* 0x0000940701007387 */ /* 0x0005e20000100800 */
[----:B------:R-:W-:Y:S01]  /*321d0*/  IADD3 RZ, P4, R15, R2, RZ ;  /* 0x000000020fff7210 */ /* 0x000fe20007f9e0ff */
[----:B0-----:R-:W-:Y:S01]  /*321e0*/  IMAD R14, R225, 0x274, RZ ;  /* 0x00000274e10e7824 */ /* 0x001fe200078e02ff */
[----:B------:R-:W0:Y:S01]  /*321f0*/  LDC R247, c[0x0][0x278] ;  /* 0x00009e00fff77b82 */ /* 0x000e220000000800 */
[----:B-1----:R-:W-:Y:S02]  /*32200*/  IMAD R10, R231, 0x9d, RZ ;  /* 0x0000009de70a7824 */ /* 0x002fe400078e02ff */
[----:B--2---:R-:W-:-:S05]  /*32210*/  IMAD R7, R229, 0x139, RZ ;  /* 0x00000139e5077824 */ /* 0x004fca00078e02ff */
[----:B------:R-:W1:Y:S01]  /*32220*/  LDC R221, c[0x0][0x278] ;  /* 0x00009e00ffdd7b82 */ /* 0x000e620000000800 */
[----:B------:R-:W-:Y:S01]  /*32230*/  IMAD R6, R237, 0x9e, RZ ;  /* 0x0000009eed067824 */ /* 0x000fe200078e02ff */
[----:B------:R-:W-:Y:S02]  /*32240*/  LEA.HI.X.SX32 R37, R7, R3, 0x1, P4 ;  /* 0x0000000307257211 */ /* 0x000fe400020f0eff */
[----:B------:R-:W-:Y:S01]  /*32250*/  IADD3 R22, P4, R4, R2, RZ ;  /* 0x0000000204167210 */ /* 0x000fe20007f9e0ff */
[----:B------:R-:W-:-:S03]  /*32260*/  IMAD R18, R236, 0x4f, RZ ;  /* 0x0000004fec127824 */ /* 0x000fc600078e02ff */
[----:B------:R-:W2:Y:S01]  /*32270*/  LDC R19, c[0x0][0x278] ;  /* 0x00009e00ff137b82 */ /* 0x000ea20000000800 */
[-C--:B------:R-:W-:Y:S01]  /*32280*/  IADD3 RZ, P5, R14, R2.reuse, RZ ;  /* 0x000000020eff7210 */ /* 0x080fe20007fbe0ff */
[----:B---3--:R-:W-:Y:S01]  /*32290*/  IMAD R11, R235, 0x13b, RZ ;  /* 0x0000013beb0b7824 */ /* 0x008fe200078e02ff */
[-C--:B------:R-:W-:Y:S01]  /*322a0*/  LEA.HI.X.SX32 R23, R10, R3.reuse, 0x1, P4 ;  /* 0x000000030a177211 */ /* 0x080fe200020f0eff */
[----:B----4-:R-:W-:Y:S01]  /*322b0*/  IMAD R14, R240, 0x27a, RZ ;  /* 0x0000027af00e7824 */ /* 0x010fe200078e02ff */
[----:B------:R-:W-:Y:S01]  /*322c0*/  IADD3 R36, P4, R6, R2, RZ ;  /* 0x0000000206247210 */ /* 0x000fe20007f9e0ff */
[----:B------:R-:W-:Y:S02]  /*322d0*/  IMAD R15, R239, 0x278, RZ ;  /* 0x00000278ef0f7824 */ /* 0x000fe400078e02ff */
[----:B------:R-:W3:Y:S01]  /*322e0*/  LDC R225, c[0x0][0x278] ;  /* 0x00009e00ffe17b82 */ /* 0x000ee20000000800 */
[----:B------:R4:W-:Y:S01]  /*322f0*/  STL [R1+0x8c], R37 ;  /* 0x00008c2501007387 */ /* 0x0009e20000100800 */
[----:B------:R-:W-:-:S06]  /*32300*/  LEA.HI.X.SX32 R11, R11, R3, 0x1, P6 ;  /* 0x000000030b0b7211 */ /* 0x000fcc00030f0eff */
[----:B------:R-:W3:Y:S01]  /*32310*/  LDC R227, c[0x0][0x278] ;  /* 0x00009e00ffe37b82 */ /* 0x000ee20000000800 */
[-C--:B------:R-:W-:Y:S02]  /*32320*/  IADD3 RZ, P6, R15, R2.reuse, RZ ;  /* 0x000000020fff7210 */ /* 0x080fe40007fde0ff */
[----:B----4-:R-:W-:Y:S02]  /*32330*/  LEA.HI.X.SX32 R37, R18, R3, 0x1, P4 ;  /* 0x0000000312257211 */ /* 0x010fe400020f0eff */
[----:B------:R-:W-:-:S03]  /*32340*/  IADD3 RZ, P4, R14, R2, RZ ;  /* 0x000000020eff7210 */ /* 0x000fc60007f9e0ff */
[----:B------:R-:W4:Y:S01]  /*32350*/  LDC R14, c[0x0][0x278] ;  /* 0x00009e00ff0e7b82 */ /* 0x000f220000000800 */
[----:B------:R-:W-:Y:S01]  /*32360*/  IMAD R5, R238, 0x13c, RZ ;  /* 0x0000013cee057824 */ /* 0x000fe200078e02ff */
[----:B------:R-:W-:-:S06]  /*32370*/  LEA.HI.X.SX32 R39, R4, R3, 0x1, P5 ;  /* 0x0000000304277211 */ /* 0x000fcc00028f0eff */
[----:B------:R-:W4:Y:S01]  /*32380*/  LDC R15, c[0x0][0x278] ;  /* 0x00009e00ff0f7b82 */ /* 0x000f220000000800 */
[----:B------:R1:W-:Y:S01]  /*32390*/  STL.64 [R1+0x8a8], R22 ;  /* 0x0008a81601007387 */ /* 0x0003e20000100a00 */
[----:B0-----:R-:W-:-:S06]  /*323a0*/  IMAD R7, R247, 0x27c, RZ ;  /* 0x0000027cf7077824 */ /* 0x001fcc00078e02ff */
[----:B------:R-:W0:Y:S01]  /*323b0*/  LDC R248, c[0x0][0x278] ;  /* 0x00009e00fff87b82 */ /* 0x000e220000000800 */
[----:B-1----:R-:W-:-:S07]  /*323c0*/  IADD3 R22, P5, R5, R2, RZ ;  /* 0x0000000205167210 */ /* 0x002fce0007fbe0ff */
[----:B------:R-:W1:Y:S01]  /*323d0*/  LDC R18, c[0x0][0x278] ;  /* 0x00009e00ff127b82 */ /* 0x000e620000000800 */
[----:B------:R-:W-:Y:S01]  /*323e0*/  LEA.HI.X.SX32 R23, R6, R3, 0x1, P5 ;  /* 0x0000000306177211 */ /* 0x000fe200028f0eff */
[----:B------:R-:W-:Y:S01]  /*323f0*/  IMAD R4, R221, 0x13e, RZ ;  /* 0x0000013edd047824 */ /* 0x000fe200078e02ff */
[----:B------:R-:W-:Y:S05]  /*32400*/  STL [R1+0x84], R39 ;  /* 0x0000842701007387 */ /* 0x000fea0000100800 */
[----:B------:R-:W1:Y:S01]  /*32410*/  LDC R242, c[0x0][0x278] ;  /* 0x00009e00fff27b82 */ /* 0x000e620000000800 */
[----:B------:R3:W-:Y:S01]  /*32420*/  STL [R1+0x7c], R11 ;  /* 0x00007c0b01007387 */ /* 0x0007e20000100800 */
[----:B------:R-:W-:Y:S01]  /*32430*/  IADD3 RZ, P5, R7, R2, RZ ;  /* 0x0000000207ff7210 */ /* 0x000fe20007fbe0ff */
[----:B--2---:R-:W-:-:S05]  /*32440*/  IMAD R6, R19, 0x13d, RZ ;  /* 0x0000013d13067824 */ /* 0x004fca00078e02ff */
[----:B------:R-:W2:Y:S01]  /*32450*/  LDC R223, c[0x0][0x278] ;  /* 0x00009e00ffdf7b82 */ /* 0x000ea20000000800 */
[----:B------:R-:W-:Y:S01]  /*32460*/  STL.64 [R1+0x1c8], R36 ;  /* 0x0001c82401007387 */ /* 0x000fe20000100a00 */
[----:B---3--:R-:W-:Y:S01]  /*32470*/  IMAD R7, R227, 0x27e, RZ ;  /* 0x0000027ee3077824 */ /* 0x008fe200078e02ff */
[-C--:B------:R-:W-:Y:S01]  /*32480*/  LEA.HI.X.SX32 R35, R5, R3.reuse, 0x1, P6 ;  /* 0x0000000305237211 */ /* 0x080fe200030f0eff */
[----:B------:R-:W-:Y:S01]  /*32490*/  IMAD R11, R225, 0x9f, RZ ;  /* 0x0000009fe10b7824 */ /* 0x000fe200078e02ff */
[----:B------:R3:W-:Y:S01]  /*324a0*/  STL.64 [R1+0x8a0], R22 ;  /* 0x0008a01601007387 */ /* 0x0007e20000100a00 */
[-C--:B------:R-:W-:Y:S02]  /*324b0*/  LEA.HI.X.SX32 R33, R6, R3.reuse, 0x1, P4 ;  /* 0x0000000306217211 */ /* 0x080fe400020f0eff */
[----:B------:R-:W2:Y:S01]  /*324c0*/  LDC R229, c[0x0][0x278] ;  /* 0x00009e00ffe57b82 */ /* 0x000ea20000000800 */
[----:B------:R-:W-:Y:S01]  /*324d0*/  IADD3 RZ, P4, R7, R2, RZ ;  /* 0x0000000207ff7210 */ /* 0x000fe20007f9e0ff */
[----:B----4-:R-:W-:Y:S01]  /*324e0*/  IMAD R6, R14, 0x13f, RZ ;  /* 0x0000013f0e067824 */ /* 0x010fe200078e02ff */
[----:B------:R-:W-:Y:S01]  /*324f0*/  LEA.HI.X.SX32 R7, R4, R3, 0x1, P5 ;  /* 0x0000000304077211 */ /* 0x000fe200028f0eff */
[----:B0-----:R-:W-:-:S04]  /*32500*/  IMAD R5, R248, 0x282, RZ ;  /* 0x00000282f8057824 */ /* 0x001fc800078e02ff */
[----:B------:R-:W0:Y:S01]  /*32510*/  LDC R19, c[0x0][0x278] ;  /* 0x00009e00ff137b82 */ /* 0x000e220000000800 */
[-C--:B---3--:R-:W-:Y:S01]  /*32520*/  IADD3 R22, P6, R4, R2.reuse, RZ ;  /* 0x0000000204167210 */ /* 0x088fe20007fde0ff */
[----:B------:R-:W-:Y:S03]  /*32530*/  STL [R1+0x74], R35 ;  /* 0x0000742301007387 */ /* 0x000fe60000100800 */
[-C--:B------:R-:W-:Y:S01]  /*32540*/  LEA.HI.X.SX32 R23, R11, R3.reuse, 0x1, P6 ;  /* 0x000000030b177211 */ /* 0x080fe200030f0eff */
[----:B------:R-:W-:Y:S01]  /*32550*/  IMAD R4, R15, 0xa, RZ ;  /* 0x0000000a0f047824 */ /* 0x000fe200078e02ff */
[----:B------:R-:W-:Y:S01]  /*32560*/  STL [R1+0x6c], R33 ;  /* 0x00006c2101007387 */ /* 0x000fe20000100800 */
[----:B------:R-:W-:Y:S01]  /*32570*/  LEA.HI.X.SX32 R29, R6, R3, 0x1, P4 ;  /* 0x00000003061d7211 */ /* 0x000fe200020f0eff */
[----:B-1----:R-:W-:Y:S01]  /*32580*/  IMAD R10, R242, 0x280, RZ ;  /* 0x00000280f20a7824 */ /* 0x002fe200078e02ff */
[----:B------:R-:W-:Y:S01]  /*32590*/  IADD3 RZ, P5, R5, R2, RZ ;  /* 0x0000000205ff7210 */ /* 0x000fe20007fbe0ff */
[----:B------:R1:W-:Y:S01]  /*325a0*/  STL.64 [R1+0x898], R22 ;  /* 0x0008981601007387 */ /* 0x0003e20000100a00 */
[----:B------:R-:W3:Y:S03]  /*325b0*/  LDC R11, c[0x0][0x278] ;  /* 0x00009e00ff0b7b82 */ /* 0x000ee60000000800 */
[----:B------:R4:W-:Y:S01]  /*325c0*/  STL [R1+0x64], R7 ;  /* 0x0000640701007387 */ /* 0x0009e20000100800 */
[----:B--2---:R-:W-:-:S02]  /*325d0*/  IMAD R5, R223, 0x14, RZ ;  /* 0x00000014df057824 */ /* 0x004fc400078e02ff */
[----:B------:R-:W-:Y:S02]  /*325e0*/  IMAD R6, R229, 0x28, RZ ;  /* 0x00000028e5067824 */ /* 0x000fe400078e02ff */
[----:B------:R-:W2:Y:S01]  /*325f0*/  LDC R221, c[0x0][0x278] ;  /* 0x00009e00ffdd7b82 */ /* 0x000ea20000000800 */
[-C--:B-1----:R-:W-:Y:S01]  /*32600*/  IADD3 R22, P4, R4, R2.reuse, RZ ;  /* 0x0000000204167210 */ /* 0x082fe20007f9e0ff */
[----:B----4-:R-:W-:Y:S01]  /*32610*/  IMAD R7, R18, 0x5, RZ ;  /* 0x0000000512077824 */ /* 0x010fe200078e02ff */
[----:B------:R-:W-:Y:S01]  /*32620*/  STL [R1+0x5c], R29 ;  /* 0x00005c1d01007387 */ /* 0x000fe20000100800 */
[----:B------:R-:W-:-:S04]  /*32630*/  IADD3 RZ, P6, R10, R2, RZ ;  /* 0x000000020aff7210 */ /* 0x000fc80007fde0ff */
[----:B------:R-:W1:Y:S01]  /*32640*/  LDC R227, c[0x0][0x278] ;  /* 0x00009e00ffe37b82 */ /* 0x000e620000000800 */
[----:B------:R-:W-:-:S05]  /*32650*/  LEA.HI.X.SX32 R23, R7, R3, 0x1, P4 ;  /* 0x0000000307177211 */ /* 0x000fca00020f0eff */
[----:B------:R4:W-:Y:S02]  /*32660*/  STL.64 [R1+0x418], R22 ;  /* 0x0004181601007387 */ /* 0x0009e40000100a00 */
[----:B------:R-:W3:Y:S08]  /*32670*/  LDC R10, c[0x0][0x278] ;  /* 0x00009e00ff0a7b82 */ /* 0x000ef00000000800 */
[----:B------:R-:W1:Y:S01]  /*32680*/  LDC R225, c[0x0][0x278] ;  /* 0x00009e00ffe17b82 */ /* 0x000e620000000800 */
[----:B----4-:R-:W-:-:S04]  /*32690*/  IADD3 R22, P4, R5, R2, RZ ;  /* 0x0000000205167210 */ /* 0x010fc80007f9e0ff */
[----:B------:R-:W-:-:S03]  /*326a0*/  LEA.HI.X.SX32 R23, R4, R3, 0x1, P4 ;  /* 0x0000000304177211 */ /* 0x000fc600020f0eff */
[----:B------:R-:W4:Y:S02]  /*326b0*/  LDC R231, c[0x0][0x278] ;  /* 0x00009e00ffe77b82 */ /* 0x000f240000000800 */
[----:B------:R2:W-:Y:S01]  /*326c0*/  STL.64 [R1+0x3f0], R22 ;  /* 0x0003f01601007387 */ /* 0x0005e20000100a00 */
[----:B0-----:R-:W-:Y:S02]  /*326d0*/  IMAD R7, R19, 0x50, RZ ;  /* 0x0000005013077824 */ /* 0x001fe400078e02ff */
[----:B---3--:R-:W-:-:S03]  /*326e0*/  IMAD R4, R10, 0xa0, RZ ;  /* 0x000000a00a047824 */ /* 0x008fc600078e02ff */
[----:B------:R-:W0:Y:S01]  /*326f0*/  LDC R14, c[0x0][0x278] ;  /* 0x00009e00ff0e7b82 */ /* 0x000e220000000800 */
[----:B--2---:R-:W-:-:S07]  /*32700*/  IADD3 R22, P4, R6, R2, RZ ;  /* 0x0000000206167210 */ /* 0x004fce0007f9e0ff */
[----:B------:R-:W2:Y:S01]  /*32710*/  LDC R18, c[0x0][0x278] ;  /* 0x00009e00ff127b82 */ /* 0x000ea20000000800 */
[----:B------:R-:W-:-:S05]  /*32720*/  LEA.HI.X.SX32 R23, R5, R3, 0x1, P4 ;  /* 0x0000000305177211 */ /* 0x000fca00020f0eff */
[----:B------:R3:W-:Y:S02]  /*32730*/  STL.64 [R1+0x3a0], R22 ;  /* 0x0003a01601007387 */ /* 0x0007e40000100a00 */
[----:B------:R-:W2:Y:S08]  /*32740*/  LDC R236, c[0x0][0x278] ;  /* 0x00009e00ffec7b82 */ /* 0x000eb00000000800 */
[----:B------:R-:W2:Y:S01]  /*32750*/  LDC R19, c[0x0][0x278] ;  /* 0x00009e00ff137b82 */ /* 0x000ea20000000800 */
[----:B---3--:R-:W-:-:S04]  /*32760*/  IADD3 R22, P4, R7, R2, RZ ;  /* 0x0000000207167210 */ /* 0x008fc80007f9e0ff */
[----:B------:R-:W-:-:S03]  /*32770*/  LEA.HI.X.SX32 R23, R6, R3, 0x1, P4 ;  /* 0x0000000306177211 */ /* 0x000fc600020f0eff */
[----:B------:R-:W3:Y:S02]  /*32780*/  LDC R229, c[0x0][0x278] ;  /* 0x00009e00ffe57b82 */ /* 0x000ee40000000800 */
[----:B------:R1:W-:Y:S01]  /*32790*/  STL.64 [R1+0x300], R22 ;  /* 0x0003001601007387 */ /* 0x0003e20000100a00 */
[----:B------:R-:W-:-:S05]  /*327a0*/  IMAD R5, R11, 0x140, RZ ;  /* 0x000001400b057824 */ /* 0x000fca00078e02ff */
[----:B------:R-:W3:Y:S01]  /*327b0*/  LDC R235, c[0x0][0x278] ;  /* 0x00009e00ffeb7b82 */ /* 0x000ee20000000800 */
[----:B-1----:R-:W-:-:S07]  /*327c0*/  IADD3 R22, P4, R4, R2, RZ ;  /* 0x0000000204167210 */ /* 0x002fce0007f9e0ff */
[----:B------:R-:W1:Y:S01]  /*327d0*/  LDC R232, c[0x0][0x278] ;  /* 0x00009e00ffe87b82 */ /* 0x000e620000000800 */
[----:B------:R-:W-:-:S07]  /*327e0*/  LEA.HI.X.SX32 R23, R7, R3, 0x1, P4 ;  /* 0x0000000307177211 */ /* 0x000fce00020f0eff */
[----:B------:R-:W3:Y:S01]  /*327f0*/  LDC R223, c[0x0][0x278] ;  /* 0x00009e00ffdf7b82 */ /* 0x000ee20000000800 */
[----:B------:R4:W-:Y:S01]  /*32800*/  STL.64 [R1+0x1c0], R22 ;  /* 0x0001c01601007387 */ /* 0x0009e20000100a00 */
[----:B------:R-:W-:-:S06]  /*32810*/  IMAD R10, R221, 0x141, RZ ;  /* 0x00000141dd0a7824 */ /* 0x000fcc00078e02ff */
[----:B------:R-:W1:Y:S01]  /*32820*/  LDC R237, c[0x0][0x278] ;  /* 0x00009e00ffed7b82 */ /* 0x000e620000000800 */
[-C--:B----4-:R-:W-:Y:S01]  /*32830*/  IADD3 R22, P4, R5, R2.reuse, RZ ;  /* 0x0000000205167210 */ /* 0x090fe20007f9e0ff */
[----:B------:R-:W-:Y:S01]  /*32840*/  IMAD R6, R227, 0x142, RZ ;  /* 0x00000142e3067824 */ /* 0x000fe200078e02ff */
[-C--:B------:R-:W-:Y:S01]  /*32850*/  LEA.HI.X.SX32 R27, R5, R3.reuse, 0x1, P6 ;  /* 0x00000003051b7211 */ /* 0x080fe200030f0eff */
[----:B------:R-:W-:Y:S01]  /*32860*/  IMAD R15, R225, 0xa1, RZ ;  /* 0x000000a1e10f7824 */ /* 0x000fe200078e02ff */
[-C--:B------:R-:W-:Y:S01]  /*32870*/  LEA.HI.X.SX32 R23, R4, R3.reuse, 0x1, P4 ;  /* 0x0000000304177211 */ /* 0x080fe200020f0eff */
[----:B------:R-:W-:Y:S01]  /*32880*/  IMAD R7, R231, 0x284, RZ ;  /* 0x00000284e7077824 */ /* 0x000fe200078e02ff */
[----:B------:R-:W-:Y:S01]  /*32890*/  LEA.HI.X.SX32 R5, R10, R3, 0x1, P5 ;  /* 0x000000030a057211 */ /* 0x000fe200028f0eff */
[----:B0-----:R-:W-:Y:S01]  /*328a0*/  IMAD R14, R14, 0x286, RZ ;  /* 0x000002860e0e7824 */ /* 0x001fe200078e02ff */
[----:B------:R-:W0:Y:S01]  /*328b0*/  LDC R225, c[0x0][0x278] ;  /* 0x00009e00ffe17b82 */ /* 0x000e220000000800 */
[----:B------:R4:W-:Y:S01]  /*328c0*/  STL.64 [R1+0x890], R22 ;  /* 0x0008901601007387 */ /* 0x0009e20000100a00 */
[----:B--2---:R-:W-:Y:S01]  /*328d0*/  IMAD R11, R18, 0x288, RZ ;  /* 0x00000288120b7824 */ /* 0x004fe200078e02ff */
[----:B------:R-:W-:-:S02]  /*328e0*/  IADD3 RZ, P6, R7, R2, RZ ;  /* 0x0000000207ff7210 */ /* 0x000fc40007fde0ff */
[----:B------:R-:W-:Y:S01]  /*328f0*/  STL [R1+0x54], R27 ;  /* 0x0000541b01007387 */ /* 0x000fe20000100800 */
[----:B---3--:R-:W-:Y:S02]  /*32900*/  IMAD R4, R223, 0x144, RZ ;  /* 0x00000144df047824 */ /* 0x008fe400078e02ff */
[----:B------:R-:W2:Y:S01]  /*32910*/  LDC R239, c[0x0][0x278] ;  /* 0x00009e00ffef7b82 */ /* 0x000ea20000000800 */
[----:B------:R3:W-:Y:S01]  /*32920*/  STL [R1+0x4c], R5 ;  /* 0x00004c0501007387 */ /* 0x0007e20000100800 */
[-C--:B----4-:R-:W-:Y:S01]  /*32930*/  IADD3 R22, P4, R6, R2.reuse, RZ ;  /* 0x0000000206167210 */ /* 0x090fe20007f9e0ff */
[----:B------:R-:W-:Y:S01]  /*32940*/  IMAD R10, R19, 0x28c, RZ ;  /* 0x0000028c130a7824 */ /* 0x000fe200078e02ff */
[-C--:B------:R-:W-:Y:S01]  /*32950*/  IADD3 RZ, P5, R14, R2.reuse, RZ ;  /* 0x000000020eff7210 */ /* 0x080fe20007fbe0ff */
[----:B------:R-:W-:Y:S01]  /*32960*/  IMAD R7, R235, 0x143, RZ ;  /* 0x00000143eb077824 */ /* 0x000fe200078e02ff */
[-C--:B------:R-:W-:Y:S02]  /*32970*/  LEA.HI.X.SX32 R23, R15, R3.reuse, 0x1, P4 ;  /* 0x000000030f177211 */ /* 0x080fe400020f0eff */
[----:B------:R-:W4:Y:S01]  /*32980*/  LDC R223, c[0x0][0x278] ;  /* 0x00009e00ffdf7b82 */ /* 0x000f220000000800 */
[----:B---3--:R-:W-:Y:S01]  /*32990*/  IMAD R5, R236, 0xa2, RZ ;  /* 0x000000a2ec057824 */ /* 0x008fe200078e02ff */
[----:B------:R-:W-:Y:S01]  /*329a0*/  IADD3 RZ, P4, R11, R2, RZ ;  /* 0x000000020bff7210 */ /* 0x000fe20007f9e0ff */
[----:B------:R-:W-:Y:S01]  /*329b0*/  IMAD R14, R229, 0x51, RZ ;  /* 0x00000051e50e7824 */ /* 0x000fe200078e02ff */
[----:B------:R3:W-:Y:S01]  /*329c0*/  STL.64 [R1+0x888], R22 ;  /* 0x0008881601007387 */ /* 0x0007e20000100a00 */
[----:B------:R-:W-:Y:S01]  /*329d0*/  LEA.HI.X.SX32 R19, R6, R3, 0x1, P6 ;  /* 0x0000000306137211 */ /* 0x000fe200030f0eff */
[----:B-1----:R-:W-:-:S02]  /*329e0*/  IMAD R11, R232, 0x28a, RZ ;  /* 0x0000028ae80b7824 */ /* 0x002fc400078e02ff */
[----:B------:R-:W-:Y:S01]  /*329f0*/  IMAD R6, R237, 0x28e, RZ ;  /* 0x0000028eed067824 */ /* 0x000fe200078e02ff */
[-C--:B------:R-:W-:Y:S01]  /*32a00*/  LEA.HI.X.SX32 R25, R7, R3.reuse, 0x1, P5 ;  /* 0x0000000307197211 */ /* 0x080fe200028f0eff */
[----:B0-----:R-:W-:Y:S01]  /*32a10*/  IMAD R156, R225, 0x14c, RZ ;  /* 0x0000014ce19c7824 */ /* 0x001fe200078e02ff */
[----:B------:R-:W0:Y:S01]  /*32a20*/  LDC R235, c[0x0][0x278] ;  /* 0x00009e00ffeb7b82 */ /* 0x000e220000000800 */
[-C--:B---3--:R-:W-:Y:S02]  /*32a30*/  IADD3 R22, P6, R5, R2.reuse, RZ ;  /* 0x0000000205167210 */ /* 0x088fe40007fde0ff */
[----:B------:R-:W-:Y:S01]  /*32a40*/  IADD3 R18, P5, R4, R2, RZ ;  /* 0x0000000204127210 */ /* 0x000fe20007fbe0ff */
[----:B------:R1:W-:Y:S01]  /*32a50*/  STL [R1+0x44], R19 ;  /* 0x0000441301007387 */ /* 0x0003e20000100800 */
[----:B------:R-:W-:-:S03]  /*32a60*/  LEA.HI.X.SX32 R23, R14, R3, 0x1, P6 ;  /* 0x000000030e177211 */ /* 0x000fc600030f0eff */
[----:B------:R-:W3:Y:S01]  /*32a70*/  LDC R232, c[0x0][0x278] ;  /* 0x00009e00ffe87b82 */ /* 0x000ee20000000800 */
[-C--:B------:R-:W-:Y:S02]  /*32a80*/  IADD3 RZ, P6, R11, R2.reuse, RZ ;  /* 0x000000020bff7210 */ /* 0x080fe40007fde0ff */
[----:B------:R-:W-:Y:S02]  /*32a90*/  LEA.HI.X.SX32 R11, R4, R3, 0x1, P4 ;  /* 0x00000003040b7211 */ /* 0x000fe400020f0eff */
[----:B------:R-:W-:-:S03]  /*32aa0*/  IADD3 RZ, P4, R6, R2, RZ ;  /* 0x0000000206ff7210 */ /* 0x000fc60007f9e0ff */
[----:B------:R-:W2:Y:S01]  /*32ab0*/  LDC R4, c[0x0][0x278] ;  /* 0x00009e00ff047b82 */ /* 0x000ea20000000800 */
[----:B-1----:R-:W-:-:S07]  /*32ac0*/  LEA.HI.X.SX32 R19, R5, R3, 0x1, P5 ;  /* 0x0000000305137211 */ /* 0x002fce00028f0eff */
[----:B------:R-:W1:Y:S08]  /*32ad0*/  LDC R6, c[0x0][0x278] ;  /* 0x00009e00ff067b82 */ /* 0x000e700000000800 */
[----:B------:R-:W4:Y:S01]  /*32ae0*/  LDC R5, c[0x0][0x278] ;  /* 0x00009e00ff057b82 */ /* 0x000f220000000800 */
[----:B------:R-:W-:Y:S04]  /*32af0*/  STL [R1+0x3c], R25 ;  /* 0x00003c1901007387 */ /* 0x000fe80000100800 */
[----:B------:R-:W-:Y:S01]  /*32b00*/  STL.64 [R1+0x1b8], R22 ;  /* 0x0001b81601007387 */ /* 0x000fe20000100a00 */
[----:B--2---:R-:W-:-:S03]  /*32b10*/  IMAD R163, R4, 0x145, RZ ;  /* 0x0000014504a37824 */ /* 0x004fc600078e02ff */
[----:B------:R-:W-:Y:S01]  /*32b20*/  STL.64 [R1+0x880], R18 ;  /* 0x0008801201007387 */ /* 0x000fe20000100a00 */
[----:B------:R-:W-:Y:S01]  /*32b30*/  IADD3 RZ, P5, R10, R2, RZ ;  /* 0x000000020aff7210 */ /* 0x000fe20007fbe0ff */
[----:B------:R-:W2:Y:S02]  /*32b40*/  LDC R14, c[0x0][0x278] ;  /* 0x00009e00ff0e7b82 */ /* 0x000ea40000000800 */
[----:B------:R0:W-:Y:S01]  /*32b50*/  STL [R1+0x34], R11 ;  /* 0x0000340b01007387 */ /* 0x0001e20000100800 */
[----:B-1----:R-:W-:Y:S01]  /*32b60*/  IMAD R4, R6, 0x146, RZ ;  /* 0x0000014606047824 */ /* 0x002fe200078e02ff */
[----:B------:R-:W-:-:S04]  /*32b70*/  LEA.HI.X.SX32 R163, R163, R3, 0x1, P6 ;  /* 0x00000003a3a37211 */ /* 0x000fc800030f0eff */
[----:B------:R-:W1:Y:S01]  /*32b80*/  LDC R10, c[0x0][0x278] ;  /* 0x00009e00ff0a7b82 */ /* 0x000e620000000800 */
[----:B------:R-:W-:Y:S01]  /*32b90*/  IADD3 R162, P6, R4, R2, RZ ;  /* 0x0000000204a27210 */ /* 0x000fe20007fde0ff */
[----:B----4-:R-:W-:-:S06]  /*32ba0*/  IMAD R167, R5, 0xa3, RZ ;  /* 0x000000a305a77824 */ /* 0x010fcc00078e02ff */
[----:B0-----:R-:W0:Y:S01]  /*32bb0*/  LDC R11, c[0x0][0x278] ;  /* 0x00009e00ff0b7b82 */ /* 0x001e220000000800 */
[----:B------:R4:W-:Y:S07]  /*32bc0*/  STL [R1+0x2c], R163 ;  /* 0x00002ca301007387 */ /* 0x0009ee0000100800 */
[----:B------:R-:W3:Y:S01]  /*32bd0*/  LDC R19, c[0x0][0x278] ;  /* 0x00009e00ff137b82 */ /* 0x000ee20000000800 */
[----:B----4-:R-:W-:-:S05]  /*32be0*/  LEA.HI.X.SX32 R163, R167, R3, 0x1, P6 ;  /* 0x00000003a7a37211 */ /* 0x010fca00030f0eff */
[----:B------:R4:W-:Y:S02]  /*32bf0*/  STL.64 [R1+0x878], R162 ;  /* 0x000878a201007387 */ /* 0x0009e40000100a00 */
[----:B------:R-:W3:Y:S01]  /*32c00*/  LDC R18, c[0x0][0x278] ;  /* 0x00009e00ff127b82 */ /* 0x000ee20000000800 */
[----:B------:R-:W-:Y:S01]  /*32c10*/  IMAD R7, R223, 0xa6, RZ ;  /* 0x000000a6df077824 */ /* 0x000fe200078e02ff */
[----:B------:R-:W-:-:S06]  /*32c20*/  LEA.HI.X.SX32 R167, R4, R3, 0x1, P5 ;  /* 0x0000000304a77211 */ /* 0x000fcc00028f0eff */
[----:B------:R-:W3:Y:S08]  /*32c30*/  LDC R236, c[0x0][0x278] ;  /* 0x00009e00ffec7b82 */ /* 0x000ef00000000800 */
[----:B----4-:R-:W4:Y:S01]  /*32c40*/  LDC R163, c[0x0][0x278] ;  /* 0x00009e00ffa37b82 */ /* 0x010f220000000800 */
[----:B0-----:R-:W-:Y:S02]  /*32c50*/  IMAD R6, R11, 0xa4, RZ ;  /* 0x000000a40b067824 */ /* 0x001fe400078e02ff */
[----:B-1----:R-:W-:-:S03]  /*32c60*/  IMAD R5, R10, 0x52, RZ ;  /* 0x000000520a057824 */ /* 0x002fc600078e02ff */
[-C--:B------:R-:W-:Y:S01]  /*32c70*/  IADD3 R166, P5, R6, R2.reuse, RZ ;  /* 0x0000000206a67210 */ /* 0x080fe20007fbe0ff */
[----:B------:R0:W-:Y:S01]  /*32c80*/  STL [R1+0x24], R167 ;  /* 0x000024a701007387 */ /* 0x0001e20000100800 */
[C---:B------:R-:W-:Y:S01]  /*32c90*/  IADD3 R162, P6, R5.reuse, R2, RZ ;  /* 0x0000000205a27210 */ /* 0x040fe20007fde0ff */
[----:B--2---:R-:W-:Y:S01]  /*32ca0*/  IMAD R161, R14, 0x148, RZ ;  /* 0x000001480ea17824 */ /* 0x004fe200078e02ff */
[----:B------:R-:W1:Y:S01]  /*32cb0*/  LDC R4, c[0x0][0x278] ;  /* 0x00009e00ff047b82 */ /* 0x000e620000000800 */
[----:B0-----:R-:W-:Y:S01]  /*32cc0*/  LEA.HI.X.SX32 R167, R5, R3, 0x1, P5 ;  /* 0x0000000305a77211 */ /* 0x001fe200028f0eff */
[----:B---3--:R-:W-:-:S06]  /*32cd0*/  IMAD R160, R19, 0x14a, RZ ;  /* 0x0000014a13a07824 */ /* 0x008fcc00078e02ff */
[----:B------:R-:W0:Y:S01]  /*32ce0*/  LDC R5, c[0x0][0x278] ;  /* 0x00009e00ff057b82 */ /* 0x000e220000000800 */
[----:B----4-:R-:W-:Y:S02]  /*32cf0*/  IMAD R163, R163, 0x29, RZ ;  /* 0x00000029a3a37824 */ /* 0x010fe400078e02ff */
[----:B------:R-:W-:-:S05]  /*32d00*/  IMAD R157, R18, 0xa5, RZ ;  /* 0x000000a5129d7824 */ /* 0x000fca00078e02ff */
[----:B------:R-:W2:Y:S01]  /*32d10*/  LDC R237, c[0x0][0x278] ;  /* 0x00009e00ffed7b82 */ /* 0x000ea20000000800 */
[----:B------:R-:W-:-:S05]  /*32d20*/  LEA.HI.X.SX32 R163, R163, R3, 0x1, P6 ;  /* 0x00000003a3a37211 */ /* 0x000fca00030f0eff */
[----:B------:R3:W-:Y:S01]  /*32d30*/  STL.64 [R1+0x2f8], R162 ;  /* 0x0002f8a201007387 */ /* 0x0007e20000100a00 */
[----:B-1----:R-:W-:Y:S01]  /*32d40*/  IMAD R4, R4, 0x14e, RZ ;  /* 0x0000014e04047824 */ /* 0x002fe200078e02ff */
[----:B------:R-:W1:Y:S02]  /*32d50*/  LDC R242, c[0x0][0x278] ;  /* 0x00009e00fff27b82 */ /* 0x000e640000000800 */
[----:B------:R4:W-:Y:S01]  /*32d60*/  STL.64 [R1+0x1b0], R166 ;  /* 0x0001b0a601007387 */ /* 0x0009e20000100a00 */
[----:B------:R-:W-:Y:S02]  /*32d70*/  IMAD R10, R232, 0x2a, RZ ;  /* 0x0000002ae80a7824 */ /* 0x000fe400078e02ff */
[----:B0-----:R-:W-:Y:S01]  /*32d80*/  IMAD R5, R5, 0x53, RZ ;  /* 0x0000005305057824 */ /* 0x001fe200078e02ff */
[-C--:B------:R-:W-:Y:S01]  /*32d90*/  IADD3 R160, P5, R160, R2.reuse, RZ ;  /* 0x00000002a0a07210 */ /* 0x080fe20007fbe0ff */
[----:B------:R-:W-:Y:S01]  /*32da0*/  IMAD R11, R235, 0x54, RZ ;  /* 0x00000054eb0b7824 */ /* 0x000fe200078e02ff */
[-C--:B---3--:R-:W-:Y:S01]  /*32db0*/  IADD3 R162, P6, R161, R2.reuse, RZ ;  /* 0x00000002a1a27210 */ /* 0x088fe20007fde0ff */
[----:B------:R-:W-:Y:S01]  /*32dc0*/  IMAD R14, R236, 0xa8, RZ ;  /* 0x000000a8ec0e7824 */ /* 0x000fe200078e02ff */
[----:B------:R-:W0:Y:S02]  /*32dd0*/  LDC R19, c[0x0][0x278] ;  /* 0x00009e00ff137b82 */ /* 0x000e240000000800 */
[-C--:B------:R-:W-:Y:S01]  /*32de0*/  LEA.HI.X.SX32 R163, R6, R3.reuse, 0x1, P6 ;  /* 0x0000000306a37211 */ /* 0x080fe200030f0eff */
[----:B----4-:R-:W3:Y:S04]  /*32df0*/  LDL.LU.64 R166, [R1+0x10a8] ;  /* 0x0010a80001a67983 */ /* 0x010ee80000300a00 */
[----:B------:R4:W-:Y:S01]  /*32e00*/  STL.64 [R1+0x870], R162 ;  /* 0x000870a201007387 */ /* 0x0009e20000100a00 */
[-C--:B------:R-:W-:Y:S01]  /*32e10*/  LEA.HI.X.SX32 R161, R157, R3.reuse, 0x1, P5 ;  /* 0x000000039da17211 */ /* 0x080fe200028f0eff */
[----:B--2---:R-:W-:Y:S01]  /*32e20*/  IMAD R159, R237, 0x150, RZ ;  /* 0x00000150ed9f7824 */ /* 0x004fe200078e02ff */
[-C--:B------:R-:W-:Y:S01]  /*32e30*/  IADD3 R156, P5, R156, R2.reuse, RZ ;  /* 0x000000029c9c7210 */ /* 0x080fe20007fbe0ff */
[----:B------:R-:W-:Y:S01]  /*32e40*/  IMAD R158, R239, 0x152, RZ ;  /* 0x00000152ef9e7824 */ /* 0x000fe200078e02ff */
[----:B------:R-:W2:Y:S01]  /*32e50*/  LDC R221, c[0x0][0x278] ;  /* 0x00009e00ffdd7b82 */ /* 0x000ea20000000800 */
[C---:B----4-:R-:W-:Y:S01]  /*32e60*/  IADD3 R162, P6, R7.reuse, R2, RZ ;  /* 0x0000000207a27210 */ /* 0x050fe20007fde0ff */
[----:B------:R4:W-:Y:S01]  /*32e70*/  STL.64 [R1+0x868], R160 ;  /* 0x000868a001007387 */ /* 0x0009e20000100a00 */
[-C--:B------:R-:W-:Y:S01]  /*32e80*/  LEA.HI.X.SX32 R157, R7, R3.reuse, 0x1, P5 ;  /* 0x00000003079d7211 */ /* 0x080fe200028f0eff */
[----:B-1----:R-:W-:Y:S01]  /*32e90*/  IMAD R15, R242, 0xaa, RZ ;  /* 0x000000aaf20f7824 */ /* 0x002fe200078e02ff */
[----:B------:R-:W-:-:S03]  /*32ea0*/  LEA.HI.X.SX32 R163, R5, R3, 0x1, P6 ;  /* 0x0000000305a37211 */ /* 0x000fc600030f0eff */
[----:B------:R-:W1:Y:S08]  /*32eb0*/  LDC R7, c[0x0][0x278] ;  /* 0x00009e00ff077b82 */ /* 0x000e700000000800 */
[----:B------:R-:W0:Y:S01]  /*32ec0*/  LDC R5, c[0x0][0x278] ;  /* 0x00009e00ff057b82 */ /* 0x000e220000000800 */
[-C--:B------:R-:W-:Y:S01]  /*32ed0*/  IADD3 R4, P6, R4, R2.reuse, RZ ;  /* 0x0000000204047210 */ /* 0x080fe20007fde0ff */
[----:B----4-:R-:W4:Y:S04]  /*32ee0*/  LDL.LU.64 R160, [R1+0x10a0] ;  /* 0x0010a00001a07983 */ /* 0x010f280000300a00 */
[----:B------:R2:W-:Y:S01]  /*32ef0*/  STL.64 [R1+0x1a8], R162 ;  /* 0x0001a8a201007387 */ /* 0x0005e20000100a00 */
[----:B------:R-:W-:Y:S01]  /*32f00*/  IADD3 R6, P5, R10, R2, RZ ;  /* 0x000000020a067210 */ /* 0x000fe20007fbe0ff */
[----:B------:R-:W-:Y:S01]  /*32f10*/  IMAD R18, R251, 0x6, RZ ;  /* 0x00000006fb127824 */ /* 0x000fe200078e02ff */
[----:B------:R-:W3:Y:S01]  /*32f20*/  LDC R223, c[0x0][0x278] ;  /* 0x00009e00ffdf7b82 */ /* 0x000ee20000000800 */
[----:B-1----:R-:W-:-:S07]  /*32f30*/  IMAD R7, R7, 0x15, RZ ;  /* 0x0000001507077824 */ /* 0x002fce00078e02ff */
[----:B------:R-:W1:Y:S01]  /*32f40*/  LDC R225, c[0x0][0x278] ;  /* 0x00009e00ffe17b82 */ /* 0x000e620000000800 */
[----:B--2---:R-:W2:Y:S01]  /*32f50*/  LDL.LU.64 R162, [R1+0x1098] ;  /* 0x0010980001a27983 */ /* 0x004ea20000300a00 */
[----:B0-----:R-:W-:-:S03]  /*32f60*/  IMAD R5, R5, 0xa7, RZ ;  /* 0x000000a705057824 */ /* 0x001fc600078e02ff */
[----:B------:R0:W-:Y:S01]  /*32f70*/  STL.64 [R1+0x860], R156 ;  /* 0x0008609c01007387 */ /* 0x0001e20000100a00 */
[----:B------:R-:W-:Y:S02]  /*32f80*/  IMAD R19, R19, 0xc, RZ ;  /* 0x0000000c13137824 */ /* 0x000fe400078e02ff */
[----:B------:R-:W1:Y:S01]  /*32f90*/  LDC R227, c[0x0][0x278] ;  /* 0x00009e00ffe37b82 */ /* 0x000e620000000800 */
[-C--:B------:R-:W-:Y:S02]  /*32fa0*/  LEA.HI.X.SX32 R5, R5, R3.reuse, 0x1, P6 ;  /* 0x0000000305057211 */ /* 0x080fe400030f0eff */
[----:B------:R-:W-:Y:S01]  /*32fb0*/  LEA.HI.X.SX32 R7, R7, R3, 0x1, P5 ;  /* 0x0000000307077211 */ /* 0x000fe200028f0eff */
[----:B------:R-:W-:-:S04]  /*32fc0*/  IMAD R221, R221, 0xe, RZ ;  /* 0x0000000edddd7824 */ /* 0x000fc800078e02ff */
[----:B------:R-:W1:Y:S01]  /*32fd0*/  LDC R231, c[0x0][0x278] ;  /* 0x00009e00ffe77b82 */ /* 0x000e620000000800 */
[----:B0-----:R-:W2:Y:S04]  /*32fe0*/  LDL.LU.64 R156, [R1+0x1090] ;  /* 0x00109000019c7983 */ /* 0x001ea80000300a00 */
[----:B------:R0:W-:Y:S03]  /*32ff0*/  STL.64 [R1+0x858], R4 ;  /* 0x0008580401007387 */ /* 0x0001e60000100a00 */
[----:B------:R-:W1:Y:S01]  /*33000*/  LDC R229, c[0x0][0x278] ;  /* 0x00009e00ffe57b82 */ /* 0x000e620000000800 */
[----:B------:R0:W-:Y:S07]  /*33010*/  STL.64 [R1+0x398], R6 ;  /* 0x0003980601007387 */ /* 0x0001ee0000100a00 */
[----:B------:R-:W1:Y:S01]  /*33020*/  LDC R235, c[0x0][0x278] ;  /* 0x00009e00ffeb7b82 */ /* 0x000e620000000800 */
[----:B0-----:R-:W-:-:S04]  /*33030*/  IADD3 R4, P6, R11, R2, RZ ;  /* 0x000000020b047210 */ /* 0x001fc80007fde0ff */
[-C--:B------:R-:W-:Y:S02]  /*33040*/  LEA.HI.X.SX32 R5, R10, R3.reuse, 0x1, P6 ;  /* 0x000000030a057211 */ /* 0x080fe400030f0eff */
[----:B------:R-:W-:Y:S01]  /*33050*/  IADD3 R6, P5, R14, R2, RZ ;  /* 0x000000020e067210 */ /* 0x000fe20007fbe0ff */
[----:B------:R-:W0:Y:S02]  /*33060*/  LDC R232, c[0x0][0x278] ;  /* 0x00009e00ffe87b82 */ /* 0x000e240000000800 */
[----:B------:R1:W-:Y:S01]  /*33070*/  STL.64 [R1+0x2f0], R4 ;  /* 0x0002f00401007387 */ /* 0x0003e20000100a00 */
[----:B------:R-:W-:-:S05]  /*33080*/  LEA.HI.X.SX32 R7, R11, R3, 0x1, P5 ;  /* 0x000000030b077211 */ /* 0x000fca00028f0eff */
[----:B------:R-:W0:Y:S01]  /*33090*/  LDC R237, c[0x0][0x278] ;  /* 0x00009e00ffed7b82 */ /* 0x000e220000000800 */
[----:B-1----:R-:W-:-:S07]  /*330a0*/  IADD3 R4, P6, R159, R2, RZ ;  /* 0x000000029f047210 */ /* 0x002fce0007fde0ff */
[----:B------:R-:W1:Y:S01]  /*330b0*/  LDC R236, c[0x0][0x278] ;  /* 0x00009e00ffec7b82 */ /* 0x000e620000000800 */
[----:B------:R-:W-:Y:S01]  /*330c0*/  LEA.HI.X.SX32 R5, R14, R3, 0x1, P6 ;  /* 0x000000030e057211 */ /* 0x000fe200030f0eff */
[----:B------:R0:W-:Y:S04]  /*330d0*/  STL.64 [R1+0x1a0], R6 ;  /* 0x0001a00601007387 */ /* 0x0001e80000100a00 */
[----:B------:R0:W-:Y:S02]  /*330e0*/  STL.64 [R1+0x850], R4 ;  /* 0x0008500401007387 */ /* 0x0001e40000100a00 */
[----:B------:R-:W1:Y:S08]  /*330f0*/  LDC R238, c[0x0][0x278] ;  /* 0x00009e00ffee7b82 */ /* 0x000e700000000800 */
[----:B0-----:R-:W0:Y:S08]  /*33100*/  LDC R7, c[0x0][0x278] ;  /* 0x00009e00ff077b82 */ /* 0x001e300000000800 */
[----:B------:R-:W1:Y:S08]  /*33110*/  LDC R5, c[0x0][0x278] ;  /* 0x00009e00ff057b82 */ /* 0x000e700000000800 */
[----:B------:R-:W1:Y:S01]  /*33120*/  LDC R6, c[0x0][0x278] ;  /* 0x00009e00ff067b82 */ /* 0x000e620000000800 */
[----:B------:R-:W-:-:S02]  /*33130*/  IADD3 R158, P5, R158, R2, RZ ;  /* 0x000000029e9e7210 */ /* 0x000fc40007fbe0ff */
[----:B------:R-:W-:-:S05]  /*33140*/  IADD3 R10, P6, R15, R2, RZ ;  /* 0x000000020f0a7210 */ /* 0x000fca0007fde0ff */
[----:B------:R-:W1:Y:S01]  /*33150*/  LDC R4, c[0x0][0x278] ;  /* 0x00009e00ff047b82 */ /* 0x000e620000000800 */
[----:B0-----:R-:W-:Y:S02]  /*33160*/  IMAD R7, R7, 0x55, RZ ;  /* 0x0000005507077824 */ /* 0x001fe400078e02ff */
[----:B-1----:R-:W-:-:S03]  /*33170*/  IMAD R5, R5, 0xa9, RZ ;  /* 0x000000a905057824 */ /* 0x002fc600078e02ff */
[-C--:B------:R-:W-:Y:S02]  /*33180*/  LEA.HI.X.SX32 R11, R7, R3.reuse, 0x1, P6 ;  /* 0x00000003070b7211 */ /* 0x080fe400030f0eff */
[----:B------:R-:W0:Y:S01]  /*33190*/  LDC R239, c[0x0][0x278] ;  /* 0x00009e00ffef7b82 */ /* 0x000e220000000800 */
[----:B------:R-:W-:Y:S01]  /*331a0*/  LEA.HI.X.SX32 R159, R5, R3, 0x1, P5 ;  /* 0x00000003059f7211 */ /* 0x000fe200028f0eff */
[----:B------:R-:W-:-:S04]  /*331b0*/  IMAD R6, R6, 0x156, RZ ;  /* 0x0000015606067824 */ /* 0x000fc800078e02ff */
[----:B------:R1:W-:Y:S02]  /*331c0*/  STL.64 [R1+0x848], R158 ;  /* 0x0008489e01007387 */ /* 0x0003e40000100a00 */
[----:B------:R-:W0:Y:S08]  /*331d0*/  LDC R7, c[0x0][0x278] ;  /* 0x00009e00ff077b82 */ /* 0x000e300000000800 */
[----:B------:R-:W4:Y:S01]  /*331e0*/  LDC R240, c[0x0][0x278] ;  /* 0x00009e00fff07b82 */ /* 0x000f220000000800 */
[----:B-1----:R-:W2:Y:S04]  /*331f0*/  LDL.LU.64 R158, [R1+0x1088] ;  /* 0x00108800019e7983 */ /* 0x002ea80000300a00 */
[----:B------:R1:W-:Y:S01]  /*33200*/  STL.64 [R1+0x198], R10 ;  /* 0x0001980a01007387 */ /* 0x0003e20000100a00 */
[----:B------:R-:W-:-:S02]  /*33210*/  IMAD R4, R4, 0x154, RZ ;  /* 0x0000015404047824 */ /* 0x000fc400078e02ff */
[----:B------:R-:W4:Y:S08]  /*33220*/  LDC R242, c[0x0][0x278] ;  /* 0x00009e00fff27b82 */ /* 0x000f300000000800 */
[----:B------:R-:W4:Y:S01]  /*33230*/  LDC R247, c[0x0][0x278] ;  /* 0x00009e00fff77b82 */ /* 0x000f220000000800 */
[----:B-1----:R-:W-:-:S07]  /*33240*/  IADD3 R10, P6, R6, R2, RZ ;  /* 0x00000002060a7210 */ /* 0x002fce0007fde0ff */
[----:B------:R-:W1:Y:S01]  /*33250*/  LDC R6, c[0x0][0x278] ;  /* 0x00009e00ff067b82 */ /* 0x000e620000000800 */
[----:B------:R-:W-:-:S04]  /*33260*/  IADD3 R4, P5, R4, R2, RZ ;  /* 0x0000000204047210 */ /* 0x000fc80007fbe0ff */
[-C--:B------:R-:W-:Y:S01]  /*33270*/  LEA.HI.X.SX32 R5, R15, R3.reuse, 0x1, P5 ;  /* 0x000000030f057211 */ /* 0x080fe200028f0eff */
[----:B0-----:R-:W-:Y:S02]  /*33280*/  IMAD R7, R7, 0xab, RZ ;  /* 0x000000ab07077824 */ /* 0x001fe400078e02ff */
[----:B------:R-:W0:Y:S02]  /*33290*/  LDC R248, c[0x0][0x278] ;  /* 0x00009e00fff87b82 */ /* 0x000e240000000800 */
[----:B------:R3:W-:Y:S01]  /*332a0*/  STL.64 [R1+0x840], R4 ;  /* 0x0008400401007387 */ /* 0x0007e20000100a00 */
[----:B------:R-:W-:-:S05]  /*332b0*/  LEA.HI.X.SX32 R11, R7, R3, 0x1, P6 ;  /* 0x00000003070b7211 */ /* 0x000fca00030f0eff */
[----:B------:R-:W0:Y:S01]  /*332c0*/  LDC R249, c[0x0][0x278] ;  /* 0x00009e00fff97b82 */ /* 0x000e220000000800 */
[----:B---3--:R-:W-:Y:S01]  /*332d0*/  IADD3 R4, P5, R18, R2, RZ ;  /* 0x0000000212047210 */ /* 0x008fe20007fbe0ff */
[----:B-1----:R-:W-:Y:S01]  /*332e0*/  IMAD R6, R6, 0x3, RZ ;  /* 0x0000000306067824 */ /* 0x002fe200078e02ff */
[----:B------:R-:W-:Y:S05]  /*332f0*/  STL.64 [R1+0x838], R10 ;  /* 0x0008380a01007387 */ /* 0x000fea0000100a00 */
[----:B------:R-:W1:Y:S01]  /*33300*/  LDC R250, c[0x0][0x278] ;  /* 0x00009e00fffa7b82 */ /* 0x000e620000000800 */
[----:B------:R-:W-:-:S05]  /*33310*/  LEA.HI.X.SX32 R5, R6, R3, 0x1, P5 ;  /* 0x0000000306057211 */ /* 0x000fca00028f0eff */
[----:B------:R3:W-:Y:S02]  /*33320*/  STL.64 [R1+0x428], R4 ;  /* 0x0004280401007387 */ /* 0x0007e40000100a00 */
[----:B------:R-:W0:Y:S08]  /*33330*/  LDC R6, c[0x0][0x278] ;  /* 0x00009e00ff067b82 */ /* 0x000e300000000800 */
[----:B------:R-:W1:Y:S08]  /*33340*/  LDC R244, c[0x0][0x278] ;  /* 0x00009e00fff47b82 */ /* 0x000e700000000800 */
[----:B---3--:R-:W3:Y:S01]  /*33350*/  LDC R4, c[0x0][0x278] ;  /* 0x00009e00ff047b82 */ /* 0x008ee20000000800 */
[----:B------:R-:W-:Y:S01]  /*33360*/  IMAD R223, R223, 0x16, RZ ;  /* 0x00000016dfdf7824 */ /* 0x000fe200078e02ff */
[----:B------:R-:W-:-:S02]  /*33370*/  IADD3 R14, P6, R19, R2, RZ ;  /* 0x00000002130e7210 */ /* 0x000fc40007fde0ff */
[-C--:B------:R-:W-:Y:S02]  /*33380*/  IADD3 R10, P5, R221, R2.reuse, RZ ;  /* 0x00000002dd0a7210 */ /* 0x080fe40007fbe0ff */
[----:B------:R-:W-:Y:S01]  /*33390*/  LEA.HI.X.SX32 R15, R18, R3, 0x1, P6 ;  /* 0x00000003120f7211 */ /* 0x000fe200030f0eff */
[----:B0-----:R-:W-:Y:S01]  /*333a0*/  IMAD R6, R6, 0xb, RZ ;  /* 0x0000000b06067824 */ /* 0x001fe200078e02ff */
[----:B------:R-:W0:Y:S01]  /*333b0*/  LDC R153, c[0x0][0x278] ;  /* 0x00009e00ff997b82 */ /* 0x000e220000000800 */
[----:B------:R-:W-:Y:S02]  /*333c0*/  IMAD R225, R225, 0x18, RZ ;  /* 0x00000018e1e17824 */ /* 0x000fe400078e02ff */
[----:B------:R-:W-:Y:S05]  /*333d0*/  STL.64 [R1+0x410], R14 ;  /* 0x0004100e01007387 */ /* 0x000fea0000100a00 */
[----:B------:R-:W0:Y:S01]  /*333e0*/  LDC R152, c[0x0][0x278] ;  /* 0x00009e00ff987b82 */ /* 0x000e220000000800 */
[----:B---3--:R-:W-:Y:S01]  /*333f0*/  IMAD R7, R4, 0x7, RZ ;  /* 0x0000000704077824 */ /* 0x008fe200078e02ff */
[----:B------:R-:W-:-:S06]  /*33400*/  IADD3 R4, P6, R223, R2, RZ ;  /* 0x00000002df047210 */ /* 0x000fcc0007fde0ff */
[----:B------:R-:W3:Y:S01]  /*33410*/  LDC R155, c[0x0][0x278] ;  /* 0x00009e00ff9b7b82 */ /* 0x000ee20000000800 */
[-C--:B------:R-:W-:Y:S02]  /*33420*/  LEA.HI.X.SX32 R11, R7, R3.reuse, 0x1, P5 ;  /* 0x00000003070b7211 */ /* 0x080fe400028f0eff */
[----:B------:R-:W-:-:S03]  /*33430*/  LEA.HI.X.SX32 R5, R6, R3, 0x1, P6 ;  /* 0x0000000306057211 */ /* 0x000fc600030f0eff */
[----:B------:R4:W-:Y:S02]  /*33440*/  STL.64 [R1+0x408], R10 ;  /* 0x0004080a01007387 */ /* 0x0009e40000100a00 */
[----:B------:R-:W2:Y:S02]  /*33450*/  LDC R149, c[0x0][0x278] ;  /* 0x00009e00ff957b82 */ /* 0x000ea40000000800 */
[----:B------:R1:W-:Y:S06]  /*33460*/  STL.64 [R1+0x3e8], R4 ;  /* 0x0003e80401007387 */ /* 0x0003ec0000100a00 */
[----:B------:R-:W2:Y:S01]  /*33470*/  LDC R154, c[0x0][0x278] ;  /* 0x00009e00ff9a7b82 */ /* 0x000ea20000000800 */
[----:B----4-:R-:W-:-:S04]  /*33480*/  IADD3 R10, P5, R225, R2, RZ ;  /* 0x00000002e10a7210 */ /* 0x010fc80007fbe0ff */
[----:B------:R-:W-:-:S03]  /*33490*/  LEA.HI.X.SX32 R11, R19, R3, 0x1, P5 ;  /* 0x00000003130b7211 */ /* 0x000fc600028f0eff */
[----:B-1----:R-:W1:Y:S02]  /*334a0*/  LDC R4, c[0x0][0x278] ;  /* 0x00009e00ff047b82 */ /* 0x002e640000000800 */
[----:B------:R4:W-:Y:S06]  /*334b0*/  STL.64 [R1+0x3e0], R10 ;  /* 0x0003e00a01007387 */ /* 0x0009ec0000100a00 */
[----:B------:R-:W2:Y:S08]  /*334c0*/  LDC R148, c[0x0][0x278] ;  /* 0x00009e00ff947b82 */ /* 0x000eb00000000800 */
[----:B----4-:R-:W4:Y:S01]  /*334d0*/  LDC R10, c[0x0][0x278] ;  /* 0x00009e00ff0a7b82 */ /* 0x010f220000000800 */
[----:B------:R-:W-:-:S05]  /*334e0*/  IMAD R227, R227, 0x1a, RZ ;  /* 0x0000001ae3e37824 */ /* 0x000fca00078e02ff */
[----:B------:R-:W-:Y:S01]  /*334f0*/  IADD3 R6, P6, R227, R2, RZ ;  /* 0x00000002e3067210 */ /* 0x000fe20007fde0ff */
[----:B-1----:R-:W-:Y:S01]  /*33500*/  IMAD R14, R4, 0xd, RZ ;  /* 0x0000000d040e7824 */ /* 0x002fe200078e02ff */
[----:B------:R-:W1:Y:S04]  /*33510*/  LDC R147, c[0x0][0x278] ;  /* 0x00009e00ff937b82 */ /* 0x000e680000000800 */
[----:B------:R-:W-:Y:S01]  /*33520*/  LEA.HI.X.SX32 R7, R14, R3, 0x1, P6 ;  /* 0x000000030e077211 */ /* 0x000fe200030f0eff */
[----:B------:R-:W-:Y:S02]  /*33530*/  IMAD R231, R231, 0x1e, RZ ;  /* 0x0000001ee7e77824 */ /* 0x000fe400078e02ff */
[----:B------:R-:W-:Y:S01]  /*33540*/  IMAD R229, R229, 0x1c, RZ ;  /* 0x0000001ce5e57824 */ /* 0x000fe200078e02ff */
[----:B------:R-:W1:Y:S01]  /*33550*/  LDC R139, c[0x0][0x278] ;  /* 0x00009e00ff8b7b82 */ /* 0x000e620000000800 */
[----:B----4-:R-:W-:-:S07]  /*33560*/  IMAD R14, R10, 0xf, RZ ;  /* 0x0000000f0a0e7824 */ /* 0x010fce00078e02ff */
[----:B------:R-:W4:Y:S08]  /*33570*/  LDC R131, c[0x0][0x278] ;  /* 0x00009e00ff837b82 */ /* 0x000f300000000800 */
[----:B------:R-:W0:Y:S01]  /*33580*/  LDC R10, c[0x0][0x278] ;  /* 0x00009e00ff0a7b82 */ /* 0x000e220000000800 */
[----:B------:R3:W-:Y:S01]  /*33590*/  STL.64 [R1+0x3d8], R6 ;  /* 0x0003d80601007387 */ /* 0x0007e20000100a00 */
[----:B------:R-:W-:-:S02]  /*335a0*/  IMAD R235, R235, 0x2e, RZ ;  /* 0x0000002eebeb7824 */ /* 0x000fc400078e02ff */
[----:B------:R-:W-:Y:S02]  /*335b0*/  IMAD R232, R232, 0x2c, RZ ;  /* 0x0000002ce8e87824 */ /* 0x000fe400078e02ff */
[----:B------:R-:W-:Y:S02]  /*335c0*/  IMAD R237, R237, 0x32, RZ ;  /* 0x00000032eded7824 */ /* 0x000fe400078e02ff */
[----:B------:R-:W-:Y:S01]  /*335d0*/  IMAD R236, R236, 0x30, RZ ;  /* 0x00000030ecec7824 */ /* 0x000fe200078e02ff */
[----:B------:R-:W2:Y:S01]  /*335e0*/  LDC R135, c[0x0][0x278] ;  /* 0x00009e00ff877b82 */ /* 0x000ea20000000800 */
[----:B---3--:R-:W-:-:S04]  /*335f0*/  IADD3 R6, P6, R231, R2, RZ ;  /* 0x00000002e7067210 */ /* 0x008fc80007fde0ff */
[----:B------:R-:W-:Y:S01]  /*33600*/  LEA.HI.X.SX32 R7, R14, R3, 0x1, P6 ;  /* 0x000000030e077211 */ /* 0x000fe200030f0eff */
[----:B------:R-:W-:Y:S02]  /*33610*/  IMAD R238, R238, 0x34, RZ ;  /* 0x00000034eeee7824 */ /* 0x000fe400078e02ff */
[----:B------:R-:W3:Y:S01]  /*33620*/  LDC R127, c[0x0][0x278] ;  /* 0x00009e00ff7f7b82 */ /* 0x000ee20000000800 */
[----:B0-----:R-:W-:-:S07]  /*33630*/  IMAD R14, R10, 0x17, RZ ;  /* 0x000000170a0e7824 */ /* 0x001fce00078e02ff */
[----:B------:R-:W0:Y:S01]  /*33640*/  LDC R10, c[0x0][0x278] ;  /* 0x00009e00ff0a7b82 */ /* 0x000e220000000800 */
[----:B------:R-:W-:-:S04]  /*33650*/  IADD3 R4, P5, R229, R2, RZ ;  /* 0x00000002e5047210 */ /* 0x000fc80007fbe0ff */
[----:B------:R-:W-:Y:S01]  /*33660*/  LEA.HI.X.SX32 R5, R221, R3, 0x1, P5 ;  /* 0x00000003dd057211 */ /* 0x000fe200028f0eff */
[----:B------:R-:W-:Y:S02]  /*33670*/  IMAD R239, R239, 0x36, RZ ;  /* 0x00000036efef7824 */ /* 0x000fe400078e02ff */
[----:B------:R-:W-:Y:S01]  /*33680*/  IMAD R240, R240, 0x38, RZ ;  /* 0x00000038f0f07824 */ /* 0x000fe200078e02ff */
[----:B------:R-:W3:Y:S01]  /*33690*/  LDC R115, c[0x0][0x278] ;  /* 0x00009e00ff737b82 */ /* 0x000ee20000000800 */
[----:B------:R-:W-:Y:S04]  /*336a0*/  STL.64 [R1+0x3d0], R4 ;  /* 0x0003d00401007387 */ /* 0x000fe80000100a00 */
[----:B------:R1:W-:Y:S01]  /*336b0*/  STL.64 [R1+0x3c8], R6 ;  /* 0x0003c80601007387 */ /* 0x0003e20000100a00 */
[----:B------:R-:W-:-:S02]  /*336c0*/  IMAD R242, R242, 0x3a, RZ ;  /* 0x0000003af2f27824 */ /* 0x000fc400078e02ff */
[----:B------:R-:W-:Y:S01]  /*336d0*/  IMAD R247, R247, 0x3c, RZ ;  /* 0x0000003cf7f77824 */ /* 0x000fe200078e02ff */
[----:B------:R-:W3:Y:S01]  /*336e0*/  LDC R117, c[0x0][0x278] ;  /* 0x00009e00ff757b82 */ /* 0x000ee20000000800 */
[----:B-1----:R-:W-:Y:S01]  /*336f0*/  IADD3 R6, P6, R235, R2, RZ ;  /* 0x00000002eb067210 */ /* 0x002fe20007fde0ff */
[----:B------:R-:W-:-:S06]  /*33700*/  IMAD R248, R248, 0x3e, RZ ;  /* 0x0000003ef8f87824 */ /* 0x000fcc00078e02ff */
[----:B------:R-:W1:Y:S01]  /*33710*/  LDC R111, c[0x0][0x278] ;  /* 0x00009e00ff6f7b82 */ /* 0x000e620000000800 */
[----:B------:R-:W-:Y:S01]  /*33720*/  LEA.HI.X.SX32 R7, R14, R3, 0x1, P6 ;  /* 0x000000030e077211 */ /* 0x000fe200030f0eff */
[----:B0-----:R-:W-:-:S06]  /*33730*/  IMAD R14, R10, 0x19, RZ ;  /* 0x000000190a0e7824 */ /* 0x001fcc00078e02ff */
[----:B------:R-:W0:Y:S01]  /*33740*/  LDC R10, c[0x0][0x278] ;  /* 0x00009e00ff0a7b82 */ /* 0x000e220000000800 */
[----:B------:R-:W-:-:S04]  /*33750*/  IADD3 R4, P5, R232, R2, RZ ;  /* 0x00000002e8047210 */ /* 0x000fc80007fbe0ff */
[----:B------:R-:W-:Y:S01]  /*33760*/  LEA.HI.X.SX32 R5, R223, R3, 0x1, P5 ;  /* 0x00000003df057211 */ /* 0x000fe200028f0eff */
[----:B------:R-:W-:Y:S02]  /*33770*/  IMAD R249, R249, 0x56, RZ ;  /* 0x00000056f9f97824 */ /* 0x000fe400078e02ff */
[----:B------:R-:W-:Y:S01]  /*33780*/  IMAD R250, R250, 0x58, RZ ;  /* 0x00000058fafa7824 */ /* 0x000fe200078e02ff */
[----:B------:R-:W1:Y:S01]  /*33790*/  LDC R223, c[0x0][0x278] ;  /* 0x00009e00ffdf7b82 */ /* 0x000e620000000800 */
[----:B------:R-:W-:Y:S04]  /*337a0*/  STL.64 [R1+0x390], R4 ;  /* 0x0003900401007387 */ /* 0x000fe80000100a00 */
[----:B------:R4:W-:Y:S01]  /*337b0*/  STL.64 [R1+0x388], R6 ;  /* 0x0003880601007387 */ /* 0x0009e20000100a00 */
[----:B------:R-:W-:-:S02]  /*337c0*/  IMAD R251, R244, 0x5a, RZ ;  /* 0x0000005af4fb7824 */ /* 0x000fc400078e02ff */
[----:B------:R-:W-:Y:S01]  /*337d0*/  IMAD R153, R153, 0x33, RZ ;  /* 0x0000003399997824 */ /* 0x000fe200078e02ff */
[----:B------:R-:W1:Y:S01]  /*337e0*/  LDC R107, c[0x0][0x278] ;  /* 0x00009e00ff6b7b82 */ /* 0x000e620000000800 */
[----:B----4-:R-:W-:Y:S01]  /*337f0*/  IADD3 R6, P6, R237, R2, RZ ;  /* 0x00000002ed067210 */ /* 0x010fe20007fde0ff */
[----:B------:R-:W-:-:S06]  /*33800*/  IMAD R152, R152, 0x6a, RZ ;  /* 0x0000006a98987824 */ /* 0x000fcc00078e02ff */
[----:B------:R-:W4:Y:S01]  /*33810*/  LDC R103, c[0x0][0x278] ;  /* 0x00009e00ff677b82 */ /* 0x000f220000000800 */
[----:B------:R-:W-:Y:S01]  /*33820*/  LEA.HI.X.SX32 R7, R14, R3, 0x1, P6 ;  /* 0x000000030e077211 */ /* 0x000fe200030f0eff */
[----:B0-----:R-:W-:Y:S01]  /*33830*/  IMAD R14, R10, 0x1b, RZ ;  /* 0x0000001b0a0e7824 */ /* 0x001fe200078e02ff */
[----:B------:R-:W-:-:S05]  /*33840*/  IADD3 R4, P5, R236, R2, RZ ;  /* 0x00000002ec047210 */ /* 0x000fca0007fbe0ff */
[----:B------:R-:W0:Y:S01]  /*33850*/  LDC R10, c[0x0][0x278] ;  /* 0x00009e00ff0a7b82 */ /* 0x000e220000000800 */
[----:B------:R-:W-:-:S05]  /*33860*/  LEA.HI.X.SX32 R5, R225, R3, 0x1, P5 ;  /* 0x00000003e1057211 */ /* 0x000fca00028f0eff */
[----:B------:R2:W-:Y:S01]  /*33870*/  STL.64 [R1+0x380], R4 ;  /* 0x0003800401007387 */ /* 0x0005e20000100a00 */
[----:B------:R-:W-:Y:S01]  /*33880*/  IMAD R155, R155, 0x39, RZ ;  /* 0x000000399b9b7824 */ /* 0x000fe200078e02ff */
[----:B------:R-:W4:Y:S02]  /*33890*/  LDC R99, c[0x0][0x278] ;  /* 0x00009e00ff637b82 */ /* 0x000f240000000800 */
[----:B------:R3:W-:Y:S01]  /*338a0*/  STL.64 [R1+0x378], R6 ;  /* 0x0003780601007387 */ /* 0x0007e20000100a00 */
[----:B------:R-:W-:Y:S02]  /*338b0*/  IMAD R147, R147, 0x7c, RZ ;  /* 0x0000007c93937824 */ /* 0x000fe400078e02ff */
[----:B------:R-:W-:Y:S02]  /*338c0*/  IMAD R139, R139, 0xae, RZ ;  /* 0x000000ae8b8b7824 */ /* 0x000fe400078e02ff */
[----:B------:R-:W-:Y:S01]  /*338d0*/  IMAD R131, R131, 0xb2, RZ ;  /* 0x000000b283837824 */ /* 0x000fe200078e02ff */
[----:B------:R-:W4:Y:S01]  /*338e0*/  LDC R95, c[0x0][0x278] ;  /* 0x00009e00ff5f7b82 */ /* 0x000f220000000800 */
[----:B--2---:R-:W-:-:S02]  /*338f0*/  IADD3 R4, P5, R238, R2, RZ ;  /* 0x00000002ee047210 */ /* 0x004fc40007fbe0ff */
[----:B---3--:R-:W-:Y:S02]  /*33900*/  IADD3 R6, P6, R239, R2, RZ ;  /* 0x00000002ef067210 */ /* 0x008fe40007fde0ff */
[-C--:B------:R-:W-:Y:S01]  /*33910*/  LEA.HI.X.SX32 R5, R227, R3.reuse, 0x1, P5 ;  /* 0x00000003e3057211 */ /* 0x080fe200028f0eff */
[----:B0-----:R-:W-:Y:S01]  /*33920*/  IMAD R10, R10, 0x1d, RZ ;  /* 0x0000001d0a0a7824 */ /* 0x001fe200078e02ff */
[----:B------:R-:W-:Y:S01]  /*33930*/  LEA.HI.X.SX32 R7, R14, R3, 0x1, P6 ;  /* 0x000000030e077211 */ /* 0x000fe200030f0eff */
[----:B------:R-:W-:Y:S01]  /*33940*/  IMAD R135, R135, 0xb0, RZ ;  /* 0x000000b087877824 */ /* 0x000fe200078e02ff */
[----:B------:R-:W0:Y:S01]  /*33950*/  LDC R87, c[0x0][0x278] ;  /* 0x00009e00ff577b82 */ /* 0x000e220000000800 */
[----:B------:R2:W-:Y:S04]  /*33960*/  STL.64 [R1+0x370], R4 ;  /* 0x0003700401007387 */ /* 0x0005e80000100a00 */
[----:B------:R3:W-:Y:S01]  /*33970*/  STL.64 [R1+0x368], R6 ;  /* 0x0003680601007387 */ /* 0x0007e20000100a00 */
[----:B------:R-:W-:-:S02]  /*33980*/  IMAD R127, R127, 0xb4, RZ ;  /* 0x000000b47f7f7824 */ /* 0x000fc400078e02ff */
[----:B------:R-:W-:Y:S01]  /*33990*/  IMAD R115, R115, 0xba, RZ ;  /* 0x000000ba73737824 */ /* 0x000fe200078e02ff */
[----:B------:R-:W0:Y:S01]  /*339a0*/  LDC R91, c[0x0][0x278] ;  /* 0x00009e00ff5b7b82 */ /* 0x000e220000000800 */
[-C--:B--2---:R-:W-:Y:S02]  /*339b0*/  IADD3 R4, P5, R240, R2.reuse, RZ ;  /* 0x00000002f0047210 */ /* 0x084fe40007fbe0ff */
[----:B---3--:R-:W-:Y:S01]  /*339c0*/  IADD3 R6, P6, R242, R2, RZ ;  /* 0x00000002f2067210 */ /* 0x008fe20007fde0ff */
[----:B------:R-:W-:Y:S01]  /*339d0*/  IMAD R117, R117, 0xb8, RZ ;  /* 0x000000b875757824 */ /* 0x000fe200078e02ff */
[-C--:B------:R-:W-:Y:S01]  /*339e0*/  LEA.HI.X.SX32 R5, R229, R3.reuse, 0x1, P5 ;  /* 0x00000003e5057211 */ /* 0x080fe200028f0eff */
[----:B-1----:R-:W-:Y:S01]  /*339f0*/  IMAD R111, R111, 0xbc, RZ ;  /* 0x000000bc6f6f7824 */ /* 0x002fe200078e02ff */
[----:B------:R-:W-:Y:S01]  /*33a00*/  LEA.HI.X.SX32 R7, R10, R3, 0x1, P6 ;  /* 0x000000030a077211 */ /* 0x000fe200030f0eff */
[----:B------:R-:W-:Y:S01]  /*33a10*/  IMAD R107, R107, 0xbe, RZ ;  /* 0x000000be6b6b7824 */ /* 0x000fe200078e02ff */
[----:B------:R-:W1:Y:S01]  /*33a20*/  LDC R79, c[0x0][0x278] ;  /* 0x00009e00ff4f7b82 */ /* 0x000e620000000800 */
[----:B------:R-:W-:Y:S04]  /*33a30*/  STL.64 [R1+0x360], R4 ;  /* 0x0003600401007387 */ /* 0x000fe80000100a00 */
[----:B------:R2:W-:Y:S03]  /*33a40*/  STL.64 [R1+0x358], R6 ;  /* 0x0003580601007387 */ /* 0x0005e60000100a00 */
[----:B------:R-:W3:Y:S01]  /*33a50*/  LDC R10, c[0x0][0x278] ;  /* 0x00009e00ff0a7b82 */ /* 0x000ee20000000800 */
[----:B----4-:R-:W-:-:S07]  /*33a60*/  IMAD R103, R103, 0xc0, RZ ;  /* 0x000000c067677824 */ /* 0x010fce00078e02ff */
[----:B------:R-:W4:Y:S08]  /*33a70*/  LDC R83, c[0x0][0x278] ;  /* 0x00009e00ff537b82 */ /* 0x000f300000000800 */
[----:B--2---:R-:W2:Y:S08]  /*33a80*/  LDC R7, c[0x0][0x278] ;  /* 0x00009e00ff077b82 */ /* 0x004eb00000000800 */
[----:B------:R-:W0:Y:S01]  /*33a90*/  LDC R6, c[0x0][0x278] ;  /* 0x00009e00ff067b82 */ /* 0x000e220000000800 */
[----:B------:R-:W-:-:S04]  /*33aa0*/  IADD3 R4, P5, R247, R2, RZ ;  /* 0x00000002f7047210 */ /* 0x000fc80007fbe0ff */
[----:B------:R-:W-:Y:S02]  /*33ab0*/  LEA.HI.X.SX32 R5, R231, R3, 0x1, P5 ;  /* 0x00000003e7057211 */ /* 0x000fe400028f0eff */
[----:B------:R-:W-:Y:S01]  /*33ac0*/  IADD3 R14, P6, R248, R2, RZ ;  /* 0x00000002f80e7210 */ /* 0x000fe20007fde0ff */
[----:B------:R-:W4:Y:S02]  /*33ad0*/  LDC R75, c[0x0][0x278] ;  /* 0x00009e00ff4b7b82 */ /* 0x000f240000000800 */
[----:B------:R1:W-:Y:S01]  /*33ae0*/  STL.64 [R1+0x350], R4 ;  /* 0x0003500401007387 */ /* 0x0003e20000100a00 */
[----:B--2---:R-:W-:-:S05]  /*33af0*/  IMAD R7, R7, 0x1f, RZ ;  /* 0x0000001f07077824 */ /* 0x004fca00078e02ff */
[----:B------:R-:W2:Y:S01]  /*33b00*/  LDC R71, c[0x0][0x278] ;  /* 0x00009e00ff477b82 */ /* 0x000ea20000000800 */
[----:B-1----:R-:W-:Y:S01]  /*33b10*/  IADD3 R4, P5, R249, R2, RZ ;  /* 0x00000002f9047210 */ /* 0x002fe20007fbe0ff */
[----:B0-----:R-:W-:Y:S01]  /*33b20*/  IMAD R6, R6, 0x2b, RZ ;  /* 0x0000002b06067824 */ /* 0x001fe200078e02ff */
[----:B------:R-:W-:-:S05]  /*33b30*/  LEA.HI.X.SX32 R15, R7, R3, 0x1, P6 ;  /* 0x00000003070f7211 */ /* 0x000fca00030f0eff */
[----:B------:R-:W0:Y:S01]  /*33b40*/  LDC R67, c[0x0][0x278] ;  /* 0x00009e00ff437b82 */ /* 0x000e220000000800 */
[----:B------:R-:W-:Y:S01]  /*33b50*/  LEA.HI.X.SX32 R5, R6, R3, 0x1, P5 ;  /* 0x0000000306057211 */ /* 0x000fe200028f0eff */
[----:B------:R-:W-:Y:S04]  /*33b60*/  STL.64 [R1+0x348], R14 ;  /* 0x0003480e01007387 */ /* 0x000fe80000100a00 */
[----:B------:R1:W-:Y:S02]  /*33b70*/  STL.64 [R1+0x2e8], R4 ;  /* 0x0002e80401007387 */ /* 0x0003e40000100a00 */
[----:B------:R-:W3:Y:S08]  /*33b80*/  LDC R6, c[0x0][0x278] ;  /* 0x00009e00ff067b82 */ /* 0x000ef00000000800 */
[----:B------:R-:W0:Y:S08]  /*33b90*/  LDC R61, c[0x0][0x278] ;  /* 0x00009e00ff3d7b82 */ /* 0x000e300000000800 */
[----:B-1----:R-:W1:Y:S08]  /*33ba0*/  LDC R4, c[0x0][0x278] ;  /* 0x00009e00ff047b82 */ /* 0x002e700000000800 */
[----:B------:R-:W4:Y:S01]  /*33bb0*/  LDC R5, c[0x0][0x278] ;  /* 0x00009e00ff057b82 */ /* 0x000f220000000800 */
[-C--:B------:R-:W-:Y:S01]  /*33bc0*/  IADD3 R18, P6, R250, R2.reuse, RZ ;  /* 0x00000002fa127210 */ /* 0x080fe20007fde0ff */
[----:B---3--:R-:W-:Y:S01]  /*33bd0*/  IMAD R227, R6, 0x5e, RZ ;  /* 0x0000005e06e37824 */ /* 0x008fe200078e02ff */
[----:B------:R-:W-:-:S02]  /*33be0*/  IADD3 R14, P5, R251, R2, RZ ;  /* 0x00000002fb0e7210 */ /* 0x000fc40007fbe0ff */
[----:B------:R-:W-:-:S03]  /*33bf0*/  LEA.HI.X.SX32 R19, R232, R3, 0x1, P6 ;  /* 0x00000003e8137211 */ /* 0x000fc600030f0eff */
[----:B------:R-:W3:Y:S01]  /*33c00*/  LDC R151, c[0x0][0x278] ;  /* 0x00009e00ff977b82 */ /* 0x000ee20000000800 */
[----:B-1----:R-:W-:-:S07]  /*33c10*/  IMAD R4, R4, 0x5c, RZ ;  /* 0x0000005c04047824 */ /* 0x002fce00078e02ff */
[----:B------:R-:W1:Y:S01]  /*33c20*/  LDC R57, c[0x0][0x278] ;  /* 0x00009e00ff397b82 */ /* 0x000e620000000800 */
[----:B------:R-:W-:Y:S01]  /*33c30*/  IADD3 R6, P6, R4, R2, RZ ;  /* 0x0000000204067210 */ /* 0x000fe20007fde0ff */
[----:B----4-:R-:W-:-:S03]  /*33c40*/  IMAD R5, R5, 0x2d, RZ ;  /* 0x0000002d05057824 */ /* 0x010fc600078e02ff */
[-C--:B------:R-:W-:Y:S01]  /*33c50*/  LEA.HI.X.SX32 R7, R235, R3.reuse, 0x1, P6 ;  /* 0x00000003eb077211 */ /* 0x080fe200030f0eff */
[----:B------:R-:W-:Y:S01]  /*33c60*/  STL.64 [R1+0x2e0], R18 ;  /* 0x0002e01201007387 */ /* 0x000fe20000100a00 */
[----:B------:R-:W-:Y:S01]  /*33c70*/  IMAD R221, R10, 0x64, RZ ;  /* 0x000000640add7824 */ /* 0x000fe200078e02ff */
[----:B------:R-:W4:Y:S01]  /*33c80*/  LDC R4, c[0x0][0x278] ;  /* 0x00009e00ff047b82 */ /* 0x000f220000000800 */
[----:B------:R-:W-:-:S05]  /*33c90*/  LEA.HI.X.SX32 R15, R5, R3, 0x1, P5 ;  /* 0x00000003050f7211 */ /* 0x000fca00028f0eff */
[----:B------:R-:W-:Y:S02]  /*33ca0*/  STL.64 [R1+0x2d8], R14 ;  /* 0x0002d80e01007387 */ /* 0x000fe40000100a00 */
[----:B------:R-:W2:Y:S02]  /*33cb0*/  LDC R10, c[0x0][0x278] ;  /* 0x00009e00ff0a7b82 */ /* 0x000ea40000000800 */
[----:B------:R0:W-:Y:S06]  /*33cc0*/  STL.64 [R1+0x2d0], R6 ;  /* 0x0002d00601007387 */ /* 0x0001ec0000100a00 */
[----:B------:R-:W1:Y:S08]  /*33cd0*/  LDC R53, c[0x0][0x278] ;  /* 0x00009e00ff357b82 */ /* 0x000e700000000800 */
[----:B0-----:R-:W0:Y:S01]  /*33ce0*/  LDC R7, c[0x0][0x278] ;  /* 0x00009e00ff077b82 */ /* 0x001e220000000800 */
[----:B------:R-:W-:-:S07]  /*33cf0*/  IADD3 R14, P5, R227, R2, RZ ;  /* 0x00000002e30e7210 */ /* 0x000fce0007fbe0ff */
[----:B------:R-:W3:Y:S01]  /*33d00*/  LDC R6, c[0x0][0x278] ;  /* 0x00009e00ff067b82 */ /* 0x000ee20000000800 */
[----:B--2---:R-:W-:Y:S02]  /*33d10*/  IMAD R232, R10, 0x68, RZ ;  /* 0x000000680ae87824 */ /* 0x004fe400078e02ff */
[----:B----4-:R-:W-:-:S05]  /*33d20*/  IMAD R4, R4, 0x60, RZ ;  /* 0x0000006004047824 */ /* 0x010fca00078e02ff */
[----:B------:R-:W2:Y:S01]  /*33d30*/  LDC R10, c[0x0][0x278] ;  /* 0x00009e00ff0a7b82 */ /* 0x000ea20000000800 */
[----:B0-----:R-:W-:-:S07]  /*33d40*/  IMAD R7, R7, 0x2f, RZ ;  /* 0x0000002f07077824 */ /* 0x001fce00078e02ff */
[----:B------:R-:W0:Y:S01]  /*33d50*/  LDC R49, c[0x0][0x278] ;  /* 0x00009e00ff317b82 */ /* 0x000e220000000800 */
[----:B------:R-:W-:-:S07]  /*33d60*/  LEA.HI.X.SX32 R15, R7, R3, 0x1, P5 ;  /* 0x00000003070f7211 */ /* 0x000fce00028f0eff */
[----:B------:R-:W4:Y:S01]  /*33d70*/  LDC R7, c[0x0][0x278] ;  /* 0x00009e00ff077b82 */ /* 0x000f220000000800 */
[----:B------:R-:W-:-:S04]  /*33d80*/  IADD3 R4, P6, R4, R2, RZ ;  /* 0x0000000204047210 */ /* 0x000fc80007fde0ff */
[----:B------:R-:W-:Y:S01]  /*33d90*/  LEA.HI.X.SX32 R5, R236, R3, 0x1, P6 ;  /* 0x00000003ec057211 */ /* 0x000fe200030f0eff */
[----:B---3--:R-:W-:Y:S02]  /*33da0*/  IMAD R6, R6, 0x62, RZ ;  /* 0x0000006206067824 */ /* 0x008fe400078e02ff */
[----:B------:R-:W3:Y:S02]  /*33db0*/  LDC R45, c[0x0][0x278] ;  /* 0x00009e00ff2d7b82 */ /* 0x000ee40000000800 */
[----:B------:R1:W-:Y:S01]  /*33dc0*/  STL.64 [R1+0x2c0], R4 ;  /* 0x0002c00401007387 */ /* 0x0003e20000100a00 */
[----:B------:R-:W-:-:S05]  /*33dd0*/  IADD3 R18, P5, R6, R2, RZ ;  /* 0x0000000206127210 */ /* 0x000fca0007fbe0ff */
[----:B------:R-:W3:Y:S01]  /*33de0*/  LDC R37, c[0x0][0x278] ;  /* 0x00009e00ff257b82 */ /* 0x000ee20000000800 */
[----:B-1----:R-:W-:Y:S01]  /*33df0*/  IADD3 R4, P6, R221, R2, RZ ;  /* 0x00000002dd047210 */ /* 0x002fe20007fde0ff */
[----:B----4-:R-:W-:Y:S01]  /*33e00*/  IMAD R7, R7, 0x31, RZ ;  /* 0x0000003107077824 */ /* 0x010fe200078e02ff */
[----:B------:R1:W-:Y:S02]  /*33e10*/  STL.64 [R1+0x2c8], R14 ;  /* 0x0002c80e01007387 */ /* 0x0003e40000100a00 */
[-C--:B------:R-:W-:Y:S01]  /*33e20*/  LEA.HI.X.SX32 R5, R237, R3.reuse, 0x1, P6 ;  /* 0x00000003ed057211 */ /* 0x080fe200030f0eff */
[----:B--2---:R-:W-:Y:S02]  /*33e30*/  IMAD R237, R10, 0x6c, RZ ;  /* 0x0000006c0aed7824 */ /* 0x004fe400078e02ff */
[----:B------:R-:W2:Y:S01]  /*33e40*/  LDC R6, c[0x0][0x278] ;  /* 0x00009e00ff067b82 */ /* 0x000ea20000000800 */
[----:B------:R-:W-:-:S07]  /*33e50*/  LEA.HI.X.SX32 R19, R7, R3, 0x1, P5 ;  /* 0x0000000307137211 */ /* 0x000fce00028f0eff */
[----:B------:R-:W4:Y:S01]  /*33e60*/  LDC R10, c[0x0][0x278] ;  /* 0x00009e00ff0a7b82 */ /* 0x000f220000000800 */
[----:B------:R-:W-:Y:S04]  /*33e70*/  STL.64 [R1+0x2b8], R18 ;  /* 0x0002b81201007387 */ /* 0x000fe80000100a00 */
[----:B------:R0:W-:Y:S03]  /*33e80*/  STL.64 [R1+0x2b0], R4 ;  /* 0x0002b00401007387 */ /* 0x0001e60000100a00 */
[----:B-1----:R-:W1:Y:S01]  /*33e90*/  LDC R14, c[0x0][0x278] ;  /* 0x00009e00ff0e7b82 */ /* 0x002e620000000800 */
[----:B--2---:R-:W-:Y:S01]  /*33ea0*/  IMAD R6, R6, 0x66, RZ ;  /* 0x0000006606067824 */ /* 0x004fe200078e02ff */
[----:B0-----:R-:W-:-:S06]  /*33eb0*/  IADD3 R4, P6, R232, R2, RZ ;  /* 0x00000002e8047210 */ /* 0x001fcc0007fde0ff */
[----:B------:R-:W0:Y:S01]  /*33ec0*/  LDC R18, c[0x0][0x278] ;  /* 0x00009e00ff127b82 */ /* 0x000e220000000800 */
[----:B------:R-:W-:-:S05]  /*33ed0*/  LEA.HI.X.SX32 R5, R238, R3, 0x1, P6 ;  /* 0x00000003ee057211 */ /* 0x000fca00030f0eff */
[----:B------:R2:W-:Y:S01]  /*33ee0*/  STL.64 [R1+0x2a0], R4 ;  /* 0x0002a00401007387 */ /* 0x0005e20000100a00 */
[----:B----4-:R-:W-:Y:S01]  /*33ef0*/  IMAD R19, R10, 0x70, RZ ;  /* 0x000000700a137824 */ /* 0x010fe200078e02ff */
[----:B------:R-:W4:Y:S08]  /*33f00*/  LDC R35, c[0x0][0x278] ;  /* 0x00009e00ff237b82 */ /* 0x000f300000000800 */
[----:B------:R-:W3:Y:S08]  /*33f10*/  LDC R10, c[0x0][0x278] ;  /* 0x00009e00ff0a7b82 */ /* 0x000ef00000000800 */
[----:B--2---:R-:W2:Y:S08]  /*33f20*/  LDC R5, c[0x0][0x278] ;  /* 0x00009e00ff057b82 */ /* 0x004eb00000000800 */
[----:B------:R-:W1:Y:S01]  /*33f30*/  LDC R4, c[0x0][0x278] ;  /* 0x00009e00ff047b82 */ /* 0x000e620000000800 */
[----:B------:R-:W-:-:S04]  /*33f40*/  IADD3 R6, P5, R6, R2, RZ ;  /* 0x0000000206067210 */ /* 0x000fc80007fbe0ff */
[----:B------:R-:W-:Y:S02]  /*33f50*/  LEA.HI.X.SX32 R7, R153, R3, 0x1, P5 ;  /* 0x0000000399077211 */ /* 0x000fe400028f0eff */
[----:B------:R-:W-:Y:S01]  /*33f60*/  IADD3 R152, P5, R152, R2, RZ ;  /* 0x0000000298987210 */ /* 0x000fe20007fbe0ff */
[----:B---3--:R-:W-:Y:S01]  /*33f70*/  IMAD R10, R10, 0x37, RZ ;  /* 0x000000370a0a7824 */ /* 0x008fe200078e02ff */
[----:B------:R-:W3:Y:S01]  /*33f80*/  LDC R25, c[0x0][0x278] ;  /* 0x00009e00ff197b82 */ /* 0x000ee20000000800 */
[----:B--2---:R-:W-:-:S07]  /*33f90*/  IMAD R5, R5, 0x35, RZ ;  /* 0x0000003505057824 */ /* 0x004fce00078e02ff */
[----:B------:R-:W2:Y:S01]  /*33fa0*/  LDC R33, c[0x0][0x278] ;  /* 0x00009e00ff217b82 */ /* 0x000ea20000000800 */
[----:B-1----:R-:W-:Y:S01]  /*33fb0*/  IMAD R4, R4, 0x6e, RZ ;  /* 0x0000006e04047824 */ /* 0x002fe200078e02ff */
[----:B------:R-:W-:Y:S01]  /*33fc0*/  LEA.HI.X.SX32 R153, R5, R3, 0x1, P5 ;  /* 0x0000000305997211 */ /* 0x000fe200028f0eff */
[----:B------:R-:W-:-:S05]  /*33fd0*/  IMAD R15, R14, 0xd1, RZ ;  /* 0x000000d10e0f7824 */ /* 0x000fca00078e02ff */
[----:B------:R-:W1:Y:S01]  /*33fe0*/  LDC R150, c[0x0][0x278] ;  /* 0x00009e00ff967b82 */ /* 0x000e620000000800 */
[----:B------:R-:W-:-:S04]  /*33ff0*/  IADD3 R4, P5, R4, R2, RZ ;  /* 0x0000000204047210 */ /* 0x000fc80007fbe0ff */
[----:B------:R-:W-:-:S03]  /*34000*/  LEA.HI.X.SX32 R5, R10, R3, 0x1, P5 ;  /* 0x000000030a057211 */ /* 0x000fc600028f0eff */
[----:B------:R-:W4:Y:S01]  /*34010*/  LDC R14, c[0x0][0x278] ;  /* 0x00009e00ff0e7b82 */ /* 0x000f220000000800 */
[----:B------:R0:W-:Y:S07]  /*34020*/  STL.64 [R1+0x2a8], R6 ;  /* 0x0002a80601007387 */ /* 0x0001ee0000100a00 */
[----:B------:R-:W3:Y:S01]  /*34030*/  LDC R10, c[0x0][0x278] ;  /* 0x00009e00ff0a7b82 */ /* 0x000ee20000000800 */
[----:B0-----:R-:W-:Y:S01]  /*34040*/  IADD3 R6, P6, R237, R2, RZ ;  /* 0x00000002ed067210 */ /* 0x001fe20007fde0ff */
[----:B------:R-:W-:Y:S01]  /*34050*/  IMAD R235, R223, 0x72, RZ ;  /* 0x00000072dfeb7824 */ /* 0x000fe200078e02ff */
[----:B------:R0:W-:Y:S01]  /*34060*/  STL.64 [R1+0x298], R152 ;  /* 0x0002989801007387 */ /* 0x0001e20000100a00 */
[----:B------:R-:W-:Y:S01]  /*34070*/  IMAD R231, R18, 0xd3, RZ ;  /* 0x000000d312e77824 */ /* 0x000fe200078e02ff */
[----:B------:R-:W-:-:S03]  /*34080*/  LEA.HI.X.SX32 R7, R239, R3, 0x1, P6 ;  /* 0x00000003ef077211 */ /* 0x000fc600030f0eff */
[----:B------:R-:W2:Y:S08]  /*34090*/  LDC R223, c[0x0][0x278] ;  /* 0x00009e00ffdf7b82 */ /* 0x000eb00000000800 */
[----:B------:R-:W1:Y:S01]  /*340a0*/  LDC R23, c[0x0][0x278] ;  /* 0x00009e00ff177b82 */ /* 0x000e620000000800 */
[----:B0-----:R-:W2:Y:S04]  /*340b0*/  LDL.LU.64 R152, [R1+0x1080] ;  /* 0x0010800001987983 */ /* 0x001ea80000300a00 */
[----:B------:R0:W-:Y:S03]  /*340c0*/  STL.64 [R1+0x290], R6 ;  /* 0x0002900601007387 */ /* 0x0001e60000100a00 */
[----:B------:R-:W1:Y:S01]  /*340d0*/  LDC R145, c[0x0][0x278] ;  /* 0x00009e00ff917b82 */ /* 0x000e620000000800 */
[----:B------:R0:W-:Y:S01]  /*340e0*/  STL.64 [R1+0x288], R4 ;  /* 0x0002880401007387 */ /* 0x0001e20000100a00 */
[----:B----4-:R-:W-:-:S06]  /*340f0*/  IMAD R18, R14, 0x74, RZ ;  /* 0x000000740e127824 */ /* 0x010fcc00078e02ff */
[----:B------:R-:W4:Y:S01]  /*34100*/  LDC R144, c[0x0][0x278] ;  /* 0x00009e00ff907b82 */ /* 0x000f220000000800 */
[-C--:B0-----:R-:W-:Y:S02]  /*34110*/  IADD3 R6, P6, R19, R2.reuse, RZ ;  /* 0x0000000213067210 */ /* 0x081fe40007fde0ff */
[----:B------:R-:W-:Y:S02]  /*34120*/  IADD3 R4, P5, R235, R2, RZ ;  /* 0x00000002eb047210 */ /* 0x000fe40007fbe0ff */
[----:B------:R-:W-:-:S03]  /*34130*/  LEA.HI.X.SX32 R7, R240, R3, 0x1, P6 ;  /* 0x00000003f0077211 */ /* 0x000fc600030f0eff */
[----:B------:R-:W0:Y:S01]  /*34140*/  LDC R141, c[0x0][0x278] ;  /* 0x00009e00ff8d7b82 */ /* 0x000e220000000800 */
[----:B------:R-:W-:Y:S01]  /*34150*/  LEA.HI.X.SX32 R5, R155, R3, 0x1, P5 ;  /* 0x000000039b057211 */ /* 0x000fe200028f0eff */
[----:B---3--:R-:W-:Y:S01]  /*34160*/  IMAD R14, R10, 0x76, RZ ;  /* 0x000000760a0e7824 */ /* 0x008fe200078e02ff */
[----:B------:R-:W-:Y:S04]  /*34170*/  STL.64 [R1+0x280], R6 ;  /* 0x0002800601007387 */ /* 0x000fe80000100a00 */
[----:B------:R3:W-:Y:S01]  /*34180*/  STL.64 [R1+0x278], R4 ;  /* 0x0002780401007387 */ /* 0x0007e20000100a00 */
[----:B--2---:R-:W-:Y:S01]  /*34190*/  IMAD R223, R223, 0x3d, RZ ;  /* 0x0000003ddfdf7824 */ /* 0x004fe200078e02ff */
[----:B------:R-:W2:Y:S08]  /*341a0*/  LDC R10, c[0x0][0x278] ;  /* 0x00009e00ff0a7b82 */ /* 0x000eb00000000800 */
[----:B------:R-:W1:Y:S01]  /*341b0*/  LDC R240, c[0x0][0x278] ;  /* 0x00009e00fff07b82 */ /* 0x000e620000000800 */
[----:B---3--:R-:W-:Y:S01]  /*341c0*/  IMAD R4, R154, 0x78, RZ ;  /* 0x000000789a047824 */ /* 0x008fe200078e02ff */
[----:B------:R-:W-:Y:S01]  /*341d0*/  IADD3 R154, P5, R14, R2, RZ ;  /* 0x000000020e9a7210 */ /* 0x000fe20007fbe0ff */
[----:B------:R-:W-:-:S05]  /*341e0*/  IMAD R5, R149, 0x3b, RZ ;  /* 0x0000003b95057824 */ /* 0x000fca00078e02ff */
[----:B------:R-:W3:Y:S01]  /*341f0*/  LDC R146, c[0x0][0x278] ;  /* 0x00009e00ff927b82 */ /* 0x000ee20000000800 */
[----:B------:R-:W-:-:S07]  /*34200*/  LEA.HI.X.SX32 R155, R5, R3, 0x1, P5 ;  /* 0x00000003059b7211 */ /* 0x000fce00028f0eff */
[----:B------:R-:W4:Y:S01]  /*34210*/  LDC R5, c[0x0][0x278] ;  /* 0x00009e00ff057b82 */ /* 0x000f220000000800 */
[----:B------:R-:W-:-:S04]  /*34220*/  IADD3 R6, P6, R18, R2, RZ ;  /* 0x0000000212067210 */ /* 0x000fc80007fde0ff */
[----:B------:R-:W-:-:S03]  /*34230*/  LEA.HI.X.SX32 R7, R242, R3, 0x1, P6 ;  /* 0x00000003f2077211 */ /* 0x000fc600030f0eff */
[----:B------:R-:W3:Y:S02]  /*34240*/  LDC R140, c[0x0][0x278] ;  /* 0x00009e00ff8c7b82 */ /* 0x000ee40000000800 */
[----:B------:R0:W-:Y:S06]  /*34250*/  STL.64 [R1+0x270], R6 ;  /* 0x0002700601007387 */ /* 0x0001ec0000100a00 */
[----:B------:R-:W3:Y:S08]  /*34260*/  LDC R143, c[0x0][0x278] ;  /* 0x00009e00ff8f7b82 */ /* 0x000ef00000000800 */
[----:B0-----:R-:W0:Y:S01]  /*34270*/  LDC R7, c[0x0][0x278] ;  /* 0x00009e00ff077b82 */ /* 0x001e220000000800 */
[----:B----4-:R-:W-:-:S02]  /*34280*/  IMAD R229, R5, 0xd5, RZ ;  /* 0x000000d505e57824 */ /* 0x010fc400078e02ff */
[----:B------:R-:W-:-:S05]  /*34290*/  IMAD R6, R148, 0x7a, RZ ;  /* 0x0000007a94067824 */ /* 0x000fca00078e02ff */
[----:B------:R-:W4:Y:S01]  /*342a0*/  LDC R5, c[0x0][0x278] ;  /* 0x00009e00ff057b82 */ /* 0x000f220000000800 */
[----:B------:R1:W-:Y:S01]  /*342b0*/  STL.64 [R1+0x268], R154 ;  /* 0x0002689a01007387 */ /* 0x0003e20000100a00 */
[----:B------:R-:W-:-:S06]  /*342c0*/  IADD3 R148, P6, R4, R2, RZ ;  /* 0x0000000204947210 */ /* 0x000fcc0007fde0ff */
[----:B------:R-:W3:Y:S01]  /*342d0*/  LDC R142, c[0x0][0x278] ;  /* 0x00009e00ff8e7b82 */ /* 0x000ee20000000800 */
[----:B-1----:R-:W-:-:S07]  /*342e0*/  IADD3 R154, P5, R6, R2, RZ ;  /* 0x00000002069a7210 */ /* 0x002fce0007fbe0ff */
[----:B------:R-:W1:Y:S01]  /*342f0*/  LDC R137, c[0x0][0x278] ;  /* 0x00009e00ff897b82 */ /* 0x000e620000000800 */
[----:B------:R-:W-:-:S07]  /*34300*/  LEA.HI.X.SX32 R155, R223, R3, 0x1, P5 ;  /* 0x00000003df9b7211 */ /* 0x000fce00028f0eff */
[----:B------:R-:W3:Y:S01]  /*34310*/  LDC R223, c[0x0][0x278] ;  /* 0x00009e00ffdf7b82 */ /* 0x000ee20000000800 */
[----:B------:R-:W-:Y:S01]  /*34320*/  LEA.HI.X.SX32 R149, R247, R3, 0x1, P6 ;  /* 0x00000003f7957211 */ /* 0x000fe200030f0eff */
[----:B0-----:R-:W-:Y:S02]  /*34330*/  IMAD R7, R7, 0x7e, RZ ;  /* 0x0000007e07077824 */ /* 0x001fe400078e02ff */
[----:B----4-:R-:W-:Y:S02]  /*34340*/  IMAD R5, R5, 0x3f, RZ ;  /* 0x0000003f05057824 */ /* 0x010fe400078e02ff */
[----:B------:R-:W-:Y:S02]  /*34350*/  STL.64 [R1+0x260], R148 ;  /* 0x0002609401007387 */ /* 0x000fe40000100a00 */
[----:B------:R-:W0:Y:S02]  /*34360*/  LDC R138, c[0x0][0x278] ;  /* 0x00009e00ff8a7b82 */ /* 0x000e240000000800 */
[----:B------:R4:W-:Y:S06]  /*34370*/  STL.64 [R1+0x258], R154 ;  /* 0x0002589a01007387 */ /* 0x0009ec0000100a00 */
[----:B------:R-:W0:Y:S01]  /*34380*/  LDC R136, c[0x0][0x278] ;  /* 0x00009e00ff887b82 */ /* 0x000e220000000800 */
[----:B----4-:R-:W-:-:S07]  /*34390*/  IADD3 R154, P5, R7, R2, RZ ;  /* 0x00000002079a7210 */ /* 0x010fce0007fbe0ff */
[----:B------:R-:W4:Y:S01]  /*343a0*/  LDC R133, c[0x0][0x278] ;  /* 0x00009e00ff857b82 */ /* 0x000f220000000800 */
[----:B------:R-:W-:Y:S01]  /*343b0*/  LEA.HI.X.SX32 R155, R5, R3, 0x1, P5 ;  /* 0x00000003059b7211 */ /* 0x000fe200028f0eff */
[----:B---3--:R-:W-:-:S06]  /*343c0*/  IMAD R236, R223, 0x1ac, RZ ;  /* 0x000001acdfec7824 */ /* 0x008fcc00078e02ff */
[----:B------:R-:W3:Y:S01]  /*343d0*/  LDC R5, c[0x0][0x278] ;  /* 0x00009e00ff057b82 */ /* 0x000ee20000000800 */
[----:B------:R-:W-:-:S07]  /*343e0*/  IADD3 R148, P6, R147, R2, RZ ;  /* 0x0000000293947210 */ /* 0x000fce0007fde0ff */
[----:B------:R-:W1:Y:S01]  /*343f0*/  LDC R223, c[0x0][0x278] ;  /* 0x00009e00ffdf7b82 */ /* 0x000e620000000800 */
[----:B------:R-:W-:Y:S01]  /*34400*/  LEA.HI.X.SX32 R149, R248, R3, 0x1, P6 ;  /* 0x00000003f8957211 */ /* 0x000fe200030f0eff */
[----:B--2---:R-:W-:-:S04]  /*34410*/  IMAD R10, R10, 0xac, RZ ;  /* 0x000000ac0a0a7824 */ /* 0x004fc800078e02ff */
[----:B------:R2:W-:Y:S01]  /*34420*/  STL.64 [R1+0x250], R148 ;  /* 0x0002509401007387 */ /* 0x0005e20000100a00 */
[----:B------:R-:W-:Y:S01]  /*34430*/  IADD3 R238, P5, R139, R2, RZ ;  /* 0x000000028bee7210 */ /* 0x000fe20007fbe0ff */
[----:B------:R-:W4:Y:S02]  /*34440*/  LDC R134, c[0x0][0x278] ;  /* 0x00009e00ff867b82 */ /* 0x000f240000000800 */
[----:B------:R0:W-:Y:S01]  /*34450*/  STL.64 [R1+0x248], R154 ;  /* 0x0002489a01007387 */ /* 0x0001e20000100a00 */
[----:B---3--:R-:W-:-:S05]  /*34460*/  IMAD R5, R5, 0x57, RZ ;  /* 0x0000005705057824 */ /* 0x008fca00078e02ff */
[----:B------:R-:W3:Y:S01]  /*34470*/  LDC R132, c[0x0][0x278] ;  /* 0x00009e00ff847b82 */ /* 0x000ee20000000800 */
[----:B--2---:R-:W-:-:S04]  /*34480*/  IADD3 R148, P6, R10, R2, RZ ;  /* 0x000000020a947210 */ /* 0x004fc80007fde0ff */
[----:B------:R-:W-:Y:S01]  /*34490*/  LEA.HI.X.SX32 R149, R249, R3, 0x1, P6 ;  /* 0x00000003f9957211 */ /* 0x000fe200030f0eff */
[----:B0-----:R-:W2:Y:S01]  /*344a0*/  LDL.LU.64 R154, [R1+0x1078] ;  /* 0x00107800019a7983 */ /* 0x001ea20000300a00 */
[----:B------:R-:W-:Y:S01]  /*344b0*/  MOV R249, R239 ;  /* 0x000000ef00f97202 */ /* 0x000fe20000000f00 */
[----:B-1----:R-:W-:Y:S01]  /*344c0*/  IMAD R223, R223, 0x59, RZ ;  /* 0x00000059dfdf7824 */ /* 0x002fe200078e02ff */
[----:B------:R-:W-:Y:S01]  /*344d0*/  LEA.HI.X.SX32 R249, R5, R3, 0x1, P5 ;  /* 0x0000000305f97211 */ /* 0x000fe200028f0eff */
[----:B------:R0:W-:Y:S01]  /*344e0*/  STL.64 [R1+0x190], R148 ;  /* 0x0001909401007387 */ /* 0x0001e20000100a00 */
[----:B------:R-:W-:Y:S01]  /*344f0*/  MOV R248, R238 ;  /* 0x000000ee00f87202 */ /* 0x000fe20000000f00 */
[----:B------:R-:W1:Y:S01]  /*34500*/  LDC R5, c[0x0][0x278] ;  /* 0x00009e00ff057b82 */ /* 0x000e620000000800 */
[----:B------:R-:W-:-:S07]  /*34510*/  IADD3 R248, P5, R131, R2, RZ ;  /* 0x0000000283f87210 */ /* 0x000fce0007fbe0ff */
[----:B------:R-:W3:Y:S01]  /*34520*/  LDC R129, c[0x0][0x278] ;  /* 0x00009e00ff817b82 */ /* 0x000ee20000000800 */
[----:B0-----:R-:W2:Y:S04]  /*34530*/  LDL.LU.64 R148, [R1+0x1070] ;  /* 0x0010700001947983 */ /* 0x001ea80000300a00 */
[----:B------:R-:W-:Y:S03]  /*34540*/  STL [R1+0x188], R238 ;  /* 0x000188ee01007387 */ /* 0x000fe60000100800 */
[----:B------:R-:W0:Y:S01]  /*34550*/  LDC R130, c[0x0][0x278] ;  /* 0x00009e00ff827b82 */ /* 0x000e220000000800 */
[----:B------:R4:W-:Y:S07]  /*34560*/  STL [R1+0x18c], R249 ;  /* 0x00018cf901007387 */ /* 0x0009ee0000100800 */
[----:B------:R-:W0:Y:S01]  /*34570*/  LDC R128, c[0x0][0x278] ;  /* 0x00009e00ff807b82 */ /* 0x000e220000000800 */
[----:B----4-:R-:W-:-:S07]  /*34580*/  LEA.HI.X.SX32 R249, R223, R3, 0x1, P5 ;  /* 0x00000003dff97211 */ /* 0x010fce00028f0eff */
[----:B------:R-:W4:Y:S01]  /*34590*/  LDC R223, c[0x0][0x278] ;  /* 0x00009e00ffdf7b82 */ /* 0x000f220000000800 */
[----:B------:R-:W-:Y:S01]  /*345a0*/  IADD3 R238, P6, R135, R2, RZ ;  /* 0x0000000287ee7210 */ /* 0x000fe20007fde0ff */
[----:B-1----:R-:W-:-:S03]  /*345b0*/  IMAD R5, R5, 0xb6, RZ ;  /* 0x000000b605057824 */ /* 0x002fc600078e02ff */
[----:B------:R-:W-:-:S03]  /*345c0*/  LEA.HI.X.SX32 R239, R250, R3, 0x1, P6 ;  /* 0x00000003faef7211 */ /* 0x000fc600030f0eff */
[----:B------:R-:W1:Y:S02]  /*345d0*/  LDC R125, c[0x0][0x278] ;  /* 0x00009e00ff7d7b82 */ /* 0x000e640000000800 */
[----:B------:R3:W-:Y:S06]  /*345e0*/  STL.64 [R1+0x180], R238 ;  /* 0x000180ee01007387 */ /* 0x0007ec0000100a00 */
[----:B------:R-:W1:Y:S01]  /*345f0*/  LDC R126, c[0x0][0x278] ;  /* 0x00009e00ff7e7b82 */ /* 0x000e620000000800 */
[----:B----4-:R-:W-:-:S07]  /*34600*/  IMAD R242, R223, 0x5b, RZ ;  /* 0x0000005bdff27824 */ /* 0x010fce00078e02ff */
[----:B------:R-:W4:Y:S08]  /*34610*/  LDC R124, c[0x0][0x278] ;  /* 0x00009e00ff7c7b82 */ /* 0x000f300000000800 */
[----:B------:R-:W0:Y:S01]  /*34620*/  LDC R223, c[0x0][0x278] ;  /* 0x00009e00ffdf7b82 */ /* 0x000e220000000800 */
[----:B---3--:R-:W-:Y:S01]  /*34630*/  IADD3 R238, P6, R127, R2, RZ ;  /* 0x000000027fee7210 */ /* 0x008fe20007fde0ff */
[----:B------:R3:W-:Y:S03]  /*34640*/  STL.64 [R1+0x178], R248 ;  /* 0x000178f801007387 */ /* 0x0007e60000100a00 */
[----:B------:R-:W-:-:S03]  /*34650*/  LEA.HI.X.SX32 R239, R251, R3, 0x1, P6 ;  /* 0x00000003fbef7211 */ /* 0x000fc600030f0eff */
[----:B------:R-:W4:Y:S01]  /*34660*/  LDC R121, c[0x0][0x278] ;  /* 0x00009e00ff797b82 */ /* 0x000f220000000800 */
[----:B---3--:R-:W-:-:S07]  /*34670*/  IADD3 R248, P5, R5, R2, RZ ;  /* 0x0000000205f87210 */ /* 0x008fce0007fbe0ff */
[----:B------:R-:W3:Y:S01]  /*34680*/  LDC R120, c[0x0][0x278] ;  /* 0x00009e00ff787b82 */ /* 0x000ee20000000800 */
[----:B------:R-:W-:Y:S01]  /*34690*/  LEA.HI.X.SX32 R249, R242, R3, 0x1, P5 ;  /* 0x00000003f2f97211 */ /* 0x000fe200028f0eff */
[----:B------:R1:W-:Y:S01]  /*346a0*/  STL.64 [R1+0x170], R238 ;  /* 0x000170ee01007387 */ /* 0x0003e20000100a00 */
[----:B------:R-:W-:-:S03]  /*346b0*/  IMAD R240, R240, 0x5c, RZ ;  /* 0x0000005cf0f07824 */ /* 0x000fc600078e02ff */
[----:B------:R1:W-:Y:S01]  /*346c0*/  STL.64 [R1+0x168], R248 ;  /* 0x000168f801007387 */ /* 0x0003e20000100a00 */
[----:B0-----:R-:W-:Y:S01]  /*346d0*/  IMAD R223, R223, 0x5d, RZ ;  /* 0x0000005ddfdf7824 */ /* 0x001fe200078e02ff */
[----:B------:R-:W0:Y:S01]  /*346e0*/  LDC R122, c[0x0][0x278] ;  /* 0x00009e00ff7a7b82 */ /* 0x000e220000000800 */
[----:B-1----:R-:W-:-:S07]  /*346f0*/  IADD3 R238, P6, R117, R2, RZ ;  /* 0x0000000275ee7210 */ /* 0x002fce0007fde0ff */
[----:B------:R-:W1:Y:S01]  /*34700*/  LDC R123, c[0x0][0x278] ;  /* 0x00009e00ff7b7b82 */ /* 0x000e620000000800 */
[----:B------:R-:W-:Y:S02]  /*34710*/  IADD3 R248, P5, R115, R2, RZ ;  /* 0x0000000273f87210 */ /* 0x000fe40007fbe0ff */
[-C--:B------:R-:W-:Y:S02]  /*34720*/  LEA.HI.X.SX32 R239, R240, R3.reuse, 0x1, P6 ;  /* 0x00000003f0ef7211 */ /* 0x080fe400030f0eff */
[----:B------:R-:W-:-:S03]  /*34730*/  LEA.HI.X.SX32 R249, R223, R3, 0x1, P5 ;  /* 0x00000003dff97211 */ /* 0x000fc600028f0eff */
[----:B------:R-:W4:Y:S08]  /*34740*/  LDC R223, c[0x0][0x278] ;  /* 0x00009e00ffdf7b82 */ /* 0x000f300000000800 */
[----:B------:R-:W3:Y:S01]  /*34750*/  LDC R240, c[0x0][0x278] ;  /* 0x00009e00fff07b82 */ /* 0x000ee20000000800 */
[----:B------:R0:W-:Y:S04]  /*34760*/  STL.64 [R1+0x160], R238 ;  /* 0x000160ee01007387 */ /* 0x0001e80000100a00 */
[----:B------:R4:W-:Y:S03]  /*34770*/  STL.64 [R1+0x158], R248 ;  /* 0x000158f801007387 */ /* 0x0009e60000100a00 */
[----:B------:R-:W1:Y:S01]  /*34780*/  LDC R119, c[0x0][0x278] ;  /* 0x00009e00ff777b82 */ /* 0x000e620000000800 */
[----:B0-----:R-:W-:-:S07]  /*34790*/  IADD3 R238, P6, R111, R2, RZ ;  /* 0x000000026fee7210 */ /* 0x001fce0007fde0ff */
[----:B------:R-:W0:Y:S01]  /*347a0*/  LDC R116, c[0x0][0x278] ;  /* 0x00009e00ff747b82 */ /* 0x000e220000000800 */
[----:B------:R-:W-:Y:S01]  /*347b0*/  LEA.HI.X.SX32 R239, R227, R3, 0x1, P6 ;  /* 0x00000003e3ef7211 */ /* 0x000fe200030f0eff */
[----:B----4-:R-:W-:Y:S01]  /*347c0*/  IMAD R223, R223, 0x5f, RZ ;  /* 0x0000005fdfdf7824 */ /* 0x010fe200078e02ff */
[----:B------:R-:W-:-:S03]  /*347d0*/  IADD3 R248, P5, R107, R2, RZ ;  /* 0x000000026bf87210 */ /* 0x000fc60007fbe0ff */
[----:B------:R4:W-:Y:S01]  /*347e0*/  STL.64 [R1+0x150], R238 ;  /* 0x000150ee01007387 */ /* 0x0009e20000100a00 */
[----:B---3--:R-:W-:Y:S01]  /*347f0*/  IMAD R240, R240, 0x60, RZ ;  /* 0x00000060f0f07824 */ /* 0x008fe200078e02ff */
[----:B------:R-:W-:Y:S01]  /*34800*/  LEA.HI.X.SX32 R249, R223, R3, 0x1, P5 ;  /* 0x00000003dff97211 */ /* 0x000fe200028f0eff */
[----:B------:R-:W-:Y:S01]  /*34810*/  IMAD R99, R99, 0xc2, RZ ;  /* 0x000000c263637824 */ /* 0x000fe200078e02ff */
[----:B------:R-:W3:Y:S01]  /*34820*/  LDC R223, c[0x0][0x278] ;  /* 0x00009e00ffdf7b82 */ /* 0x000ee20000000800 */
[----:B----4-:R-:W-:Y:S01]  /*34830*/  IADD3 R238, P6, R103, R2, RZ ;  /* 0x0000000267ee7210 */ /* 0x010fe20007fde0ff */
[----:B------:R-:W-:-:S06]  /*34840*/  IMAD R95, R95, 0xc4, RZ ;  /* 0x000000c45f5f7824 */ /* 0x000fcc00078e02ff */
[----:B------:R-:W4:Y:S01]  /*34850*/  LDC R118, c[0x0][0x278] ;  /* 0x00009e00ff767b82 */ /* 0x000f220000000800 */
[----:B------:R-:W-:-:S07]  /*34860*/  LEA.HI.X.SX32 R239, R240, R3, 0x1, P6 ;  /* 0x00000003f0ef7211 */ /* 0x000fce00030f0eff */
[----:B------:R-:W1:Y:S01]  /*34870*/  LDC R240, c[0x0][0x278] ;  /* 0x00009e00fff07b82 */ /* 0x000e620000000800 */
[----:B------:R0:W-:Y:S04]  /*34880*/  STL.64 [R1+0x148], R248 ;  /* 0x000148f801007387 */ /* 0x0001e80000100a00 */
[----:B------:R0:W-:Y:S01]  /*34890*/  STL.64 [R1+0x140], R238 ;  /* 0x000140ee01007387 */ /* 0x0001e20000100a00 */
[----:B---3--:R-:W-:Y:S02]  /*348a0*/  IMAD R242, R223, 0x61, RZ ;  /* 0x00000061dff27824 */ /* 0x008fe400078e02ff */
[----:B------:R-:W3:Y:S01]  /*348b0*/  LDC R113, c[0x0][0x278] ;  /* 0x00009e00ff717b82 */ /* 0x000ee20000000800 */
[----:B0-----:R-:W-:Y:S01]  /*348c0*/  IADD3 R248, P5, R99, R2, RZ ;  /* 0x0000000263f87210 */ /* 0x001fe20007fbe0ff */
[----:B------:R-:W-:-:S06]  /*348d0*/  IMAD R87, R87, 0xc8, RZ ;  /* 0x000000c857577824 */ /* 0x000fcc00078e02ff */
[----:B------:R-:W0:Y:S01]  /*348e0*/  LDC R223, c[0x0][0x278] ;  /* 0x00009e00ffdf7b82 */ /* 0x000e220000000800 */
[----:B------:R-:W-:Y:S02]  /*348f0*/  IADD3 R238, P6, R95, R2, RZ ;  /* 0x000000025fee7210 */ /* 0x000fe40007fde0ff */
[----:B------:R-:W-:Y:S01]  /*34900*/  LEA.HI.X.SX32 R249, R242, R3, 0x1, P5 ;  /* 0x00000003f2f97211 */ /* 0x000fe200028f0eff */
[----:B-1----:R-:W-:-:S04]  /*34910*/  IMAD R240, R240, 0x62, RZ ;  /* 0x00000062f0f07824 */ /* 0x002fc800078e02ff */
[----:B------:R-:W-:Y:S01]  /*34920*/  STL.64 [R1+0x138], R248 ;  /* 0x000138f801007387 */ /* 0x000fe20000100a00 */
[----:B------:R-:W-:Y:S01]  /*34930*/  IMAD R91, R91, 0xc6, RZ ;  /* 0x000000c65b5b7824 */ /* 0x000fe200078e02ff */
[----:B------:R-:W1:Y:S01]  /*34940*/  LDC R114, c[0x0][0x278] ;  /* 0x00009e00ff727b82 */ /* 0x000e620000000800 */
[----:B------:R-:W-:-:S05]  /*34950*/  LEA.HI.X.SX32 R239, R240, R3, 0x1, P6 ;  /* 0x00000003f0ef7211 */ /* 0x000fca00030f0eff */
[----:B------:R4:W-:Y:S02]  /*34960*/  STL.64 [R1+0x130], R238 ;  /* 0x000130ee01007387 */ /* 0x0009e40000100a00 */
[----:B------:R-:W2:Y:S01]  /*34970*/  LDC R240, c[0x0][0x278] ;  /* 0x00009e00fff07b82 */ /* 0x000ea20000000800 */
[----:B------:R-:W-:Y:S02]  /*34980*/  IMAD R79, R79, 0xcc, RZ ;  /* 0x000000cc4f4f7824 */ /* 0x000fe400078e02ff */
[----:B------:R-:W-:Y:S02]  /*34990*/  IMAD R83, R83, 0xca, RZ ;  /* 0x000000ca53537824 */ /* 0x000fe400078e02ff */
[----:B------:R-:W-:Y:S02]  /*349a0*/  IMAD R75, R75, 0xce, RZ ;  /* 0x000000ce4b4b7824 */ /* 0x000fe400078e02ff */
[----:B------:R-:W-:Y:S01]  /*349b0*/  IMAD R71, R71, 0xd0, RZ ;  /* 0x000000d047477824 */ /* 0x000fe200078e02ff */
[----:B------:R-:W1:Y:S01]  /*349c0*/  LDC R112, c[0x0][0x278] ;  /* 0x00009e00ff707b82 */ /* 0x000e620000000800 */
[----:B----4-:R-:W-:-:S04]  /*349d0*/  IADD3 R238, P6, R87, R2, RZ ;  /* 0x0000000257ee7210 */ /* 0x010fc80007fde0ff */
[----:B------:R-:W-:Y:S01]  /*349e0*/  LEA.HI.X.SX32 R239, R221, R3, 0x1, P6 ;  /* 0x00000003ddef7211 */ /* 0x000fe200030f0eff */
[----:B------:R-:W-:Y:S02]  /*349f0*/  IMAD R67, R67, 0xd2, RZ ;  /* 0x000000d243437824 */ /* 0x000fe400078e02ff */
[----:B------:R-:W4:Y:S01]  /*34a00*/  LDC R221, c[0x0][0x278] ;  /* 0x00009e00ffdd7b82 */ /* 0x000f220000000800 */
[----:B--2---:R-:W-:Y:S01]  /*34a10*/  IMAD R242, R240, 0x65, RZ ;  /* 0x00000065f0f27824 */ /* 0x004fe200078e02ff */
[----:B------:R-:W-:Y:S01]  /*34a20*/  IADD3 R248, P5, R91, R2, RZ ;  /* 0x000000025bf87210 */ /* 0x000fe20007fbe0ff */
[----:B0-----:R-:W-:-:S05]  /*34a30*/  IMAD R223, R223, 0x63, RZ ;  /* 0x00000063dfdf7824 */ /* 0x001fca00078e02ff */
[----:B------:R-:W0:Y:S01]  /*34a40*/  LDC R109, c[0x0][0x278] ;  /* 0x00009e00ff6d7b82 */ /* 0x000e220000000800 */
[----:B------:R-:W-:Y:S02]  /*34a50*/  IMAD R61, R61, 0xd6, RZ ;  /* 0x000000d63d3d7824 */ /* 0x000fe400078e02ff */
[----:B------:R-:W-:Y:S02]  /*34a60*/  IMAD R244, R151, 0xd4, RZ ;  /* 0x000000d497f47824 */ /* 0x000fe400078e02ff */
[----:B------:R-:W-:Y:S02]  /*34a70*/  IMAD R57, R57, 0xd8, RZ ;  /* 0x000000d839397824 */ /* 0x000fe400078e02ff */
[----:B------:R-:W-:Y:S01]  /*34a80*/  IMAD R53, R53, 0xda, RZ ;  /* 0x000000da35357824 */ /* 0x000fe200078e02ff */
[----:B------:R-:W2:Y:S01]  /*34a90*/  LDC R110, c[0x0][0x278] ;  /* 0x00009e00ff6e7b82 */ /* 0x000ea20000000800 */
[----:B----4-:R-:W-:-:S07]  /*34aa0*/  IMAD R240, R221, 0x66, RZ ;  /* 0x00000066ddf07824 */ /* 0x010fce00078e02ff */
[----:B------:R-:W4:Y:S01]  /*34ab0*/  LDC R221, c[0x0][0x278] ;  /* 0x00009e00ffdd7b82 */ /* 0x000f220000000800 */
[----:B------:R-:W-:-:S05]  /*34ac0*/  LEA.HI.X.SX32 R249, R223, R3, 0x1, P5 ;  /* 0x00000003dff97211 */ /* 0x000fca00028f0eff */
[----:B------:R-:W-:Y:S01]  /*34ad0*/  STL.64 [R1+0x128], R248 ;  /* 0x000128f801007387 */ /* 0x000fe20000100a00 */
[----:B------:R-:W-:Y:S01]  /*34ae0*/  IMAD R49, R49, 0xdc, RZ ;  /* 0x000000dc31317824 */ /* 0x000fe200078e02ff */
[----:B------:R-:W2:Y:S02]  /*34af0*/  LDC R108, c[0x0][0x278] ;  /* 0x00009e00ff6c7b82 */ /* 0x000ea40000000800 */
[----:B------:R3:W-:Y:S01]  /*34b00*/  STL.64 [R1+0x120], R238 ;  /* 0x000120ee01007387 */ /* 0x0007e20000100a00 */
[----:B------:R-:W-:Y:S02]  /*34b10*/  IMAD R45, R45, 0xde, RZ ;  /* 0x000000de2d2d7824 */ /* 0x000fe400078e02ff */
[----:B------:R-:W-:Y:S02]  /*34b20*/  IMAD R37, R37, 0xe2, RZ ;  /* 0x000000e225257824 */ /* 0x000fe400078e02ff */
[----:B------:R-:W-:Y:S01]  /*34b30*/  IMAD R35, R35, 0xe4, RZ ;  /* 0x000000e423237824 */ /* 0x000fe200078e02ff */
[----:B------:R-:W2:Y:S01]  /*34b40*/  LDC R105, c[0x0][0x278] ;  /* 0x00009e00ff697b82 */ /* 0x000ea20000000800 */
[----:B---3--:R-:W-:Y:S01]  /*34b50*/  IADD3 R238, P6, R79, R2, RZ ;  /* 0x000000024fee7210 */ /* 0x008fe20007fde0ff */
[----:B------:R-:W-:-:S06]  /*34b60*/  IMAD R151, R150, 0x73, RZ ;  /* 0x0000007396977824 */ /* 0x000fcc00078e02ff */
[----:B------:R-:W3:Y:S01]  /*34b70*/  LDC R106, c[0x0][0x278] ;  /* 0x00009e00ff6a7b82 */ /* 0x000ee20000000800 */
[----:B------:R-:W-:Y:S01]  /*34b80*/  LEA.HI.X.SX32 R239, R240, R3, 0x1, P6 ;  /* 0x00000003f0ef7211 */ /* 0x000fe200030f0eff */
[----:B----4-:R-:W-:-:S06]  /*34b90*/  IMAD R240, R221, 0x67, RZ ;  /* 0x00000067ddf07824 */ /* 0x010fcc00078e02ff */
[----:B------:R-:W4:Y:S01]  /*34ba0*/  LDC R221, c[0x0][0x278] ;  /* 0x00009e00ffdd7b82 */ /* 0x000f220000000800 */
[----:B------:R-:W-:-:S04]  /*34bb0*/  IADD3 R248, P5, R83, R2, RZ ;  /* 0x0000000253f87210 */ /* 0x000fc80007fbe0ff */
[----:B------:R-:W-:Y:S01]  /*34bc0*/  LEA.HI.X.SX32 R249, R242, R3, 0x1, P5 ;  /* 0x00000003f2f97211 */ /* 0x000fe200028f0eff */
[----:B------:R-:W-:Y:S02]  /*34bd0*/  IMAD R145, R145, 0x7b, RZ ;  /* 0x0000007b91917824 */ /* 0x000fe400078e02ff */
[----:B------:R-:W-:Y:S01]  /*34be0*/  IMAD R141, R141, 0x7d, RZ ;  /* 0x0000007d8d8d7824 */ /* 0x000fe200078e02ff */
[----:B------:R-:W3:Y:S01]  /*34bf0*/  LDC R104, c[0x0][0x278] ;  /* 0x00009e00ff687b82 */ /* 0x000ee20000000800 */
[----:B------:R1:W-:Y:S04]  /*34c00*/  STL.64 [R1+0x118], R248 ;  /* 0x000118f801007387 */ /* 0x0003e80000100a00 */
[----:B------:R0:W-:Y:S01]  /*34c10*/  STL.64 [R1+0x110], R238 ;  /* 0x000110ee01007387 */ /* 0x0001e20000100a00 */
[----:B------:R-:W-:-:S02]  /*34c20*/  IMAD R143, R143, 0x7f, RZ ;  /* 0x0000007f8f8f7824 */ /* 0x000fc400078e02ff */
[----:B------:R-:W-:Y:S01]  /*34c30*/  IMAD R142, R142, 0x15a, RZ ;  /* 0x0000015a8e8e7824 */ /* 0x000fe200078e02ff */
[----:B------:R-:W3:Y:S01]  /*34c40*/  LDC R101, c[0x0][0x278] ;  /* 0x00009e00ff657b82 */ /* 0x000ee20000000800 */
[-C--:B-1----:R-:W-:Y:S02]  /*34c50*/  IADD3 R248, P5, R75, R2.reuse, RZ ;  /* 0x000000024bf87210 */ /* 0x082fe40007fbe0ff */
[-C--:B0-----:R-:W-:Y:S01]  /*34c60*/  IADD3 R238, P6, R71, R2.reuse, RZ ;  /* 0x0000000247ee7210 */ /* 0x081fe20007fde0ff */
[----:B------:R-:W-:Y:S01]  /*34c70*/  IMAD R137, R137, 0xad, RZ ;  /* 0x000000ad89897824 */ /* 0x000fe200078e02ff */
[-C--:B------:R-:W-:Y:S01]  /*34c80*/  LEA.HI.X.SX32 R249, R240, R3.reuse, 0x1, P5 ;  /* 0x00000003f0f97211 */ /* 0x080fe200028f0eff */
[----:B------:R-:W-:Y:S01]  /*34c90*/  IMAD R138, R138, 0x160, RZ ;  /* 0x000001608a8a7824 */ /* 0x000fe200078e02ff */
[----:B------:R-:W-:Y:S01]  /*34ca0*/  LEA.HI.X.SX32 R239, R232, R3, 0x1, P6 ;  /* 0x00000003e8ef7211 */ /* 0x000fe200030f0eff */
[----:B----4-:R-:W-:Y:S01]  /*34cb0*/  IMAD R232, R221, 0x69, RZ ;  /* 0x00000069dde87824 */ /* 0x010fe200078e02ff */
[----:B------:R-:W0:Y:S01]  /*34cc0*/  LDC R102, c[0x0][0x278] ;  /* 0x00009e00ff667b82 */ /* 0x000e220000000800 */
[----:B------:R1:W-:Y:S07]  /*34cd0*/  STL.64 [R1+0x108], R248 ;  /* 0x000108f801007387 */ /* 0x0003ee0000100a00 */
[----:B------:R-:W4:Y:S01]  /*34ce0*/  LDC R221, c[0x0][0x278] ;  /* 0x00009e00ffdd7b82 */ /* 0x000f220000000800 */
[----:B-1----:R-:W-:Y:S01]  /*34cf0*/  IADD3 R248, P5, R67, R2, RZ ;  /* 0x0000000243f87210 */ /* 0x002fe20007fbe0ff */
[----:B------:R-:W-:-:S02]  /*34d00*/  IMAD R136, R136, 0x15e, RZ ;  /* 0x0000015e88887824 */ /* 0x000fc400078e02ff */
[----:B------:R-:W-:Y:S01]  /*34d10*/  IMAD R133, R133, 0xaf, RZ ;  /* 0x000000af85857824 */ /* 0x000fe200078e02ff */
[----:B------:R-:W-:Y:S01]  /*34d20*/  LEA.HI.X.SX32 R249, R232, R3, 0x1, P5 ;  /* 0x00000003e8f97211 */ /* 0x000fe200028f0eff */
[----:B------:R-:W-:Y:S02]  /*34d30*/  IMAD R134, R134, 0x164, RZ ;  /* 0x0000016486867824 */ /* 0x000fe400078e02ff */
[----:B------:R-:W1:Y:S01]  /*34d40*/  LDC R232, c[0x0][0x278] ;  /* 0x00009e00ffe87b82 */ /* 0x000e620000000800 */
[----:B------:R-:W-:Y:S04]  /*34d50*/  STL.64 [R1+0x100], R238 ;  /* 0x000100ee01007387 */ /* 0x000fe80000100a00 */
[----:B------:R2:W-:Y:S01]  /*34d60*/  STL.64 [R1+0xf8], R248 ;  /* 0x0000f8f801007387 */ /* 0x0005e20000100a00 */
[----:B------:R-:W-:-:S02]  /*34d70*/  IMAD R132, R132, 0x162, RZ ;  /* 0x0000016284847824 */ /* 0x000fc400078e02ff */
[----:B------:R-:W-:Y:S01]  /*34d80*/  IMAD R129, R129, 0xb1, RZ ;  /* 0x000000b181817824 */ /* 0x000fe200078e02ff */
[----:B------:R-:W0:Y:S01]  /*34d90*/  LDC R100, c[0x0][0x278] ;  /* 0x00009e00ff647b82 */ /* 0x000e220000000800 */
[----:B--2---:R-:W-:Y:S01]  /*34da0*/  IADD3 R248, P5, R61, R2, RZ ;  /* 0x000000023df87210 */ /* 0x004fe20007fbe0ff */
[----:B------:R-:W-:-:S06]  /*34db0*/  IMAD R130, R130, 0x168, RZ ;  /* 0x0000016882827824 */ /* 0x000fcc00078e02ff */
[----:B------:R-:W2:Y:S01]  /*34dc0*/  LDC R97, c[0x0][0x278] ;  /* 0x00009e00ff617b82 */ /* 0x000ea20000000800 */
[----:B-1----:R-:W-:Y:S02]  /*34dd0*/  IMAD R232, R232, 0x6b, RZ ;  /* 0x0000006be8e87824 */ /* 0x002fe400078e02ff */
[----:B------:R-:W-:-:S05]  /*34de0*/  IMAD R128, R128, 0x166, RZ ;  /* 0x0000016680807824 */ /* 0x000fca00078e02ff */
[----:B------:R-:W1:Y:S01]  /*34df0*/  LDC R98, c[0x0][0x278] ;  /* 0x00009e00ff627b82 */ /* 0x000e620000000800 */
[----:B------:R-:W-:-:S07]  /*34e00*/  LEA.HI.X.SX32 R249, R232, R3, 0x1, P5 ;  /* 0x00000003e8f97211 */ /* 0x000fce00028f0eff */
[----:B------:R-:W3:Y:S01]  /*34e10*/  LDC R232, c[0x0][0x278] ;  /* 0x00009e00ffe87b82 */ /* 0x000ee20000000800 */
[----:B----4-:R-:W-:Y:S01]  /*34e20*/  IMAD R240, R221, 0x6a, RZ ;  /* 0x0000006addf07824 */ /* 0x010fe200078e02ff */
[----:B------:R-:W-:-:S04]  /*34e30*/  IADD3 R238, P6, R244, R2, RZ ;  /* 0x00000002f4ee7210 */ /* 0x000fc80007fde0ff */
[----:B------:R-:W-:Y:S02]  /*34e40*/  LEA.HI.X.SX32 R239, R240, R3, 0x1, P6 ;  /* 0x00000003f0ef7211 */ /* 0x000fe400030f0eff */
[----:B------:R-:W4:Y:S03]  /*34e50*/  LDC R240, c[0x0][0x278] ;  /* 0x00009e00fff07b82 */ /* 0x000f260000000800 */
[----:B------:R0:W-:Y:S04]  /*34e60*/  STL.64 [R1+0xf0], R238 ;  /* 0x0000f0ee01007387 */ /* 0x0001e80000100a00 */
[----:B------:R2:W-:Y:S01]  /*34e70*/  STL.64 [R1+0xe8], R248 ;  /* 0x0000e8f801007387 */ /* 0x0005e20000100a00 */
[----:B------:R-:W-:Y:S01]  /*34e80*/  IMAD R150, R23, 0xea, RZ ;  /* 0x000000ea17967824 */ /* 0x000fe200078e02ff */
[----:B------:R-:W1:Y:S01]  /*34e90*/  LDC R96, c[0x0][0x278] ;  /* 0x00009e00ff607b82 */ /* 0x000e620000000800 */
[----:B0-----:R-:W-:Y:S01]  /*34ea0*/  IADD3 R238, P6, R57, R2, RZ ;  /* 0x0000000239ee7210 */ /* 0x001fe20007fde0ff */
[----:B---3--:R-:W-:-:S06]  /*34eb0*/  IMAD R232, R232, 0x6d, RZ ;  /* 0x0000006de8e87824 */ /* 0x008fcc00078e02ff */
[----:B------:R-:W0:Y:S01]  /*34ec0*/  LDC R93, c[0x0][0x278] ;  /* 0x00009e00ff5d7b82 */ /* 0x000e220000000800 */
[----:B------:R-:W-:Y:S02]  /*34ed0*/  LEA.HI.X.SX32 R239, R237, R3, 0x1, P6 ;  /* 0x00000003edef7211 */ /* 0x000fe400030f0eff */
[----:B--2---:R-:W-:-:S05]  /*34ee0*/  IADD3 R248, P5, R53, R2, RZ ;  /* 0x0000000235f87210 */ /* 0x004fca0007fbe0ff */
[----:B------:R-:W2:Y:S01]  /*34ef0*/  LDC R237, c[0x0][0x278] ;  /* 0x00009e00ffed7b82 */ /* 0x000ea20000000800 */
[----:B------:R-:W-:-:S07]  /*34f00*/  LEA.HI.X.SX32 R249, R232, R3, 0x1, P5 ;  /* 0x00000003e8f97211 */ /* 0x000fce00028f0eff */
[----:B------:R-:W3:Y:S01]  /*34f10*/  LDC R232, c[0x0][0x278] ;  /* 0x00009e00ffe87b82 */ /* 0x000ee20000000800 */
[----:B------:R1:W-:Y:S01]  /*34f20*/  STL.64 [R1+0xe0], R238 ;  /* 0x0000e0ee01007387 */ /* 0x0003e20000100a00 */
[----:B----4-:R-:W-:-:S03]  /*34f30*/  IMAD R240, R240, 0x6e, RZ ;  /* 0x0000006ef0f07824 */ /* 0x010fc600078e02ff */
[----:B------:R4:W-:Y:S01]  /*34f40*/  STL.64 [R1+0xd8], R248 ;  /* 0x0000d8f801007387 */ /* 0x0009e20000100a00 */
[----:B------:R-:W-:Y:S02]  /*34f50*/  IMAD R125, R125, 0xb3, RZ ;  /* 0x000000b37d7d7824 */ /* 0x000fe400078e02ff */
[----:B------:R-:W-:Y:S01]  /*34f60*/  IMAD R126, R126, 0x16c, RZ ;  /* 0x0000016c7e7e7824 */ /* 0x000fe200078e02ff */
[----:B------:R-:W0:Y:S01]  /*34f70*/  LDC R94, c[0x0][0x278] ;  /* 0x00009e00ff5e7b82 */ /* 0x000e220000000800 */
[----:B-1----:R-:W-:Y:S01]  /*34f80*/  IADD3 R238, P6, R49, R2, RZ ;  /* 0x0000000231ee7210 */ /* 0x002fe20007fde0ff */
[----:B--2---:R-:W-:-:S03]  /*34f90*/  IMAD R237, R237, 0xe0, RZ ;  /* 0x000000e0eded7824 */ /* 0x004fc600078e02ff */
[----:B------:R-:W-:Y:S01]  /*34fa0*/  LEA.HI.X.SX32 R239, R240, R3, 0x1, P6 ;  /* 0x00000003f0ef7211 */ /* 0x000fe200030f0eff */
[----:B------:R-:W-:Y:S02]  /*34fb0*/  IMAD R124, R124, 0x16a, RZ ;  /* 0x0000016a7c7c7824 */ /* 0x000fe400078e02ff */
[----:B------:R-:W1:Y:S02]  /*34fc0*/  LDC R92, c[0x0][0x278] ;  /* 0x00009e00ff5c7b82 */ /* 0x000e640000000800 */
[----:B------:R2:W-:Y:S01]  /*34fd0*/  STL.64 [R1+0xd0], R238 ;  /* 0x0000d0ee01007387 */ /* 0x0005e20000100a00 */
[-C--:B----4-:R-:W-:Y:S01]  /*34fe0*/  IADD3 R248, P5, R45, R2.reuse, RZ ;  /* 0x000000022df87210 */ /* 0x090fe20007fbe0ff */
[----:B---3--:R-:W-:Y:S02]  /*34ff0*/  IMAD R232, R232, 0x6f, RZ ;  /* 0x0000006fe8e87824 */ /* 0x008fe400078e02ff */
[----:B------:R-:W-:Y:S02]  /*35000*/  IMAD R121, R121, 0xb5, RZ ;  /* 0x000000b579797824 */ /* 0x000fe400078e02ff */
[----:B------:R-:W3:Y:S01]  /*35010*/  LDC R89, c[0x0][0x278] ;  /* 0x00009e00ff597b82 */ /* 0x000ee20000000800 */
[----:B--2---:R-:W-:Y:S01]  /*35020*/  IADD3 R238, P6, R237, R2, RZ ;  /* 0x00000002edee7210 */ /* 0x004fe20007fde0ff */
[----:B------:R-:W-:-:S06]  /*35030*/  IMAD R120, R120, 0x16e, RZ ;  /* 0x0000016e78787824 */ /* 0x000fcc00078e02ff */
[----:B------:R-:W2:Y:S01]  /*35040*/  LDC R237, c[0x0][0x278] ;  /* 0x00009e00ffed7b82 */ /* 0x000ea20000000800 */
[----:B------:R-:W-:-:S07]  /*35050*/  LEA.HI.X.SX32 R249, R232, R3, 0x1, P5 ;  /* 0x00000003e8f97211 */ /* 0x000fce00028f0eff */
[----:B------:R-:W4:Y:S01]  /*35060*/  LDC R232, c[0x0][0x278] ;  /* 0x00009e00ffe87b82 */ /* 0x000f220000000800 */
[----:B------:R-:W-:Y:S01]  /*35070*/  LEA.HI.X.SX32 R239, R19, R3, 0x1, P6 ;  /* 0x0000000313ef7211 */ /* 0x000fe200030f0eff */
[----:B------:R0:W-:Y:S04]  /*35080*/  STL.64 [R1+0xc8], R248 ;  /* 0x0000c8f801007387 */ /* 0x0001e80000100a00 */
[----:B------:R1:W-:Y:S01]  /*35090*/  STL.64 [R1+0xc0], R238 ;  /* 0x0000c0ee01007387 */ /* 0x0003e20000100a00 */
[----:B------:R-:W-:Y:S01]  /*350a0*/  IMAD R122, R122, 0x170, RZ ;  /* 0x000001707a7a7824 */ /* 0x000fe200078e02ff */
[----:B------:R-:W3:Y:S01]  /*350b0*/  LDC R90, c[0x0][0x278] ;  /* 0x00009e00ff5a7b82 */ /* 0x000ee20000000800 */
[----:B0-----:R-:W-:Y:S01]  /*350c0*/  IADD3 R248, P5, R37, R2, RZ ;  /* 0x0000000225f87210 */ /* 0x001fe20007fbe0ff */
[----:B--2---:R-:W-:-:S06]  /*350d0*/  IMAD R240, R237, 0x71, RZ ;  /* 0x00000071edf07824 */ /* 0x004fcc00078e02ff */
[----:B------:R-:W0:Y:S01]  /*350e0*/  LDC R88, c[0x0][0x278] ;  /* 0x00009e00ff587b82 */ /* 0x000e220000000800 */
[----:B-1----:R-:W-:Y:S02]  /*350f0*/  IADD3 R238, P6, R35, R2, RZ ;  /* 0x0000000223ee7210 */ /* 0x002fe40007fde0ff */
[-C--:B------:R-:W-:Y:S02]  /*35100*/  LEA.HI.X.SX32 R249, R240, R3.reuse, 0x1, P5 ;  /* 0x00000003f0f97211 */ /* 0x080fe400028f0eff */
[----:B------:R-:W-:Y:S01]  /*35110*/  LEA.HI.X.SX32 R239, R235, R3, 0x1, P6 ;  /* 0x00000003ebef7211 */ /* 0x000fe200030f0eff */
[----:B----4-:R-:W-:Y:S02]  /*35120*/  IMAD R232, R232, 0xe8, RZ ;  /* 0x000000e8e8e87824 */ /* 0x010fe400078e02ff */
[----:B------:R-:W1:Y:S01]  /*35130*/  LDC R235, c[0x0][0x278] ;  /* 0x00009e00ffeb7b82 */ /* 0x000e620000000800 */
[----:B------:R-:W-:Y:S04]  /*35140*/  STL.64 [R1+0x4d0], R248 ;  /* 0x0004d0f801007387 */ /* 0x000fe80000100a00 */
[----:B------:R2:W-:Y:S01]  /*35150*/  STL.64 [R1+0x4c8], R238 ;  /* 0x0004c8ee01007387 */ /* 0x0005e20000100a00 */
[----:B------:R-:W-:-:S02]  /*35160*/  IMAD R119, R119, 0xb9, RZ ;  /* 0x000000b977777824 */ /* 0x000fc400078e02ff */
[----:B------:R-:W-:Y:S01]  /*35170*/  IMAD R116, R116, 0x174, RZ ;  /* 0x0000017474747824 */ /* 0x000fe200078e02ff */
[----:B------:R-:W4:Y:S01]  /*35180*/  LDC R85, c[0x0][0x278] ;  /* 0x00009e00ff557b82 */ /* 0x000f220000000800 */
[----:B--2---:R-:W-:Y:S01]  /*35190*/  IADD3 R238, P6, R232, R2, RZ ;  /* 0x00000002e8ee7210 */ /* 0x004fe20007fde0ff */
[----:B------:R-:W-:-:S06]  /*351a0*/  IMAD R232, R25, 0xec, RZ ;  /* 0x000000ec19e87824 */ /* 0x000fcc00078e02ff */
[----:B------:R-:W2:Y:S01]  /*351b0*/  LDC R86, c[0x0][0x278] ;  /* 0x00009e00ff567b82 */ /* 0x000ea20000000800 */
[----:B------:R-:W-:-:S07]  /*351c0*/  LEA.HI.X.SX32 R239, R18, R3, 0x1, P6 ;  /* 0x0000000312ef7211 */ /* 0x000fce00030f0eff */
[----:B------:R-:W3:Y:S01]  /*351d0*/  LDC R18, c[0x0][0x278] ;  /* 0x00009e00ff127b82 */ /* 0x000ee20000000800 */
[----:B------:R-:W-:-:S07]  /*351e0*/  IADD3 R250, P6, R232, R2, RZ ;  /* 0x00000002e8fa7210 */ /* 0x000fce0007fde0ff */
[----:B------:R-:W0:Y:S01]  /*351f0*/  LDC R232, c[0x0][0x278] ;  /* 0x00009e00ffe87b82 */ /* 0x000e220000000800 */
[----:B------:R-:W-:-:S05]  /*35200*/  IMAD R237, R33, 0xe6, RZ ;  /* 0x000000e621ed7824 */ /* 0x000fca00078e02ff */
[-C--:B------:R-:W-:Y:S01]  /*35210*/  IADD3 R248, P5, R237, R2.reuse, RZ ;  /* 0x00000002edf87210 */ /* 0x080fe20007fbe0ff */
[----:B------:R-:W-:Y:S01]  /*35220*/  IMAD R118, R118, 0x176, RZ ;  /* 0x0000017676767824 */ /* 0x000fe200078e02ff */
[----:B------:R-:W2:Y:S02]  /*35230*/  LDC R84, c[0x0][0x278] ;  /* 0x00009e00ff547b82 */ /* 0x000ea40000000800 */
[-C--:B------:R-:W-:Y:S02]  /*35240*/  LEA.HI.X.SX32 R249, R151, R3.reuse, 0x1, P5 ;  /* 0x0000000397f97211 */ /* 0x080fe400028f0eff */
[----:B------:R-:W-:Y:S01]  /*35250*/  IADD3 R150, P5, R150, R2, RZ ;  /* 0x0000000296967210 */ /* 0x000fe20007fbe0ff */
[----:B---3--:R-:W-:Y:S02]  /*35260*/  IMAD R18, R18, 0x75, RZ ;  /* 0x0000007512127824 */ /* 0x008fe400078e02ff */
[----:B------:R1:W-:Y:S01]  /*35270*/  STL.64 [R1+0x4c0], R248 ;  /* 0x0004c0f801007387 */ /* 0x0003e20000100a00 */
[-C--:B------:R-:W-:Y:S01]  /*35280*/  LEA.HI.X.SX32 R251, R14, R3.reuse, 0x1, P6 ;  /* 0x000000030efb7211 */ /* 0x080fe200030f0eff */
[----:B------:R-:W-:Y:S01]  /*35290*/  IMAD R113, R113, 0xbb, RZ ;  /* 0x000000bb71717824 */ /* 0x000fe200078e02ff */
[----:B------:R-:W3:Y:S01]  /*352a0*/  LDC R14, c[0x0][0x278] ;  /* 0x00009e00ff0e7b82 */ /* 0x000ee20000000800 */
[----:B------:R-:W-:Y:S01]  /*352b0*/  LEA.HI.X.SX32 R151, R18, R3, 0x1, P5 ;  /* 0x0000000312977211 */ /* 0x000fe200028f0eff */
[----:B------:R0:W-:Y:S04]  /*352c0*/  STL.64 [R1+0x4b8], R238 ;  /* 0x0004b8ee01007387 */ /* 0x0001e80000100a00 */
[----:B------:R-:W-:Y:S01]  /*352d0*/  STL.64 [R1+0x4b0], R150 ;  /* 0x0004b09601007387 */ /* 0x000fe20000100a00 */
[----:B------:R-:W-:Y:S01]  /*352e0*/  IMAD R114, R114, 0x178, RZ ;  /* 0x0000017872727824 */ /* 0x000fe200078e02ff */
[----:B------:R-:W2:Y:S01]  /*352f0*/  LDC R11, c[0x0][0x278] ;  /* 0x00009e00ff0b7b82 */ /* 0x000ea20000000800 */
[----:B-1----:R-:W-:Y:S01]  /*35300*/  IMAD R249, R235, 0xee, RZ ;  /* 0x000000eeebf97824 */ /* 0x002fe200078e02ff */
[----:B------:R1:W-:Y:S01]  /*35310*/  STL.64 [R1+0x4a8], R250 ;  /* 0x0004a8fa01007387 */ /* 0x0003e20000100a00 */
[----:B0-----:R-:W-:-:S05]  /*35320*/  IMAD R239, R232, 0xf0, RZ ;  /* 0x000000f0e8ef7824 */ /* 0x001fca00078e02ff */
[----:B------:R-:W0:Y:S01]  /*35330*/  LDC R235, c[0x0][0x278] ;  /* 0x00009e00ffeb7b82 */ /* 0x000e220000000800 */
[-C--:B-1----:R-:W-:Y:S01]  /*35340*/  IADD3 R250, P6, R239, R2.reuse, RZ ;  /* 0x00000002effa7210 */ /* 0x082fe20007fde0ff */
[----:B---3--:R-:W-:Y:S01]  /*35350*/  IMAD R14, R14, 0x77, RZ ;  /* 0x000000770e0e7824 */ /* 0x008fe200078e02ff */
[----:B------:R-:W-:-:S05]  /*35360*/  IADD3 R150, P5, R249, R2, RZ ;  /* 0x00000002f9967210 */ /* 0x000fca0007fbe0ff */
[----:B------:R-:W1:Y:S01]  /*35370*/  LDC R232, c[0x0][0x278] ;  /* 0x00009e00ffe87b82 */ /* 0x000e620000000800 */
[----:B------:R-:W-:-:S07]  /*35380*/  LEA.HI.X.SX32 R251, R4, R3, 0x1, P6 ;  /* 0x0000000304fb7211 */ /* 0x000fce00030f0eff */
[----:B------:R-:W3:Y:S01]  /*35390*/  LDC R4, c[0x0][0x278] ;  /* 0x00009e00ff047b82 */ /* 0x000ee20000000800 */
[----:B------:R-:W-:Y:S01]  /*353a0*/  LEA.HI.X.SX32 R151, R14, R3, 0x1, P5 ;  /* 0x000000030e977211 */ /* 0x000fe200028f0eff */
[----:B0-----:R-:W-:-:S04]  /*353b0*/  IMAD R238, R235, 0xf2, RZ ;  /* 0x000000f2ebee7824 */ /* 0x001fc800078e02ff */
[----:B------:R0:W-:Y:S02]  /*353c0*/  STL.64 [R1+0x4a0], R150 ;  /* 0x0004a09601007387 */ /* 0x0001e40000100a00 */
[----:B------:R-:W4:Y:S01]  /*353d0*/  LDC R14, c[0x0][0x278] ;  /* 0x00009e00ff0e7b82 */ /* 0x000f220000000800 */
[----:B-1----:R-:W-:-:S07]  /*353e0*/  IMAD R248, R232, 0xf4, RZ ;  /* 0x000000f4e8f87824 */ /* 0x002fce00078e02ff */
[----:B------:R-:W1:Y:S01]  /*353f0*/  LDC R82, c[0x0][0x278] ;  /* 0x00009e00ff527b82 */ /* 0x000e620000000800 */
[----:B0-----:R-:W-:Y:S01]  /*35400*/  IADD3 R150, P5, R238, R2, RZ ;  /* 0x00000002ee967210 */ /* 0x001fe20007fbe0ff */
[----:B---3--:R-:W-:-:S06]  /*35410*/  IMAD R4, R4, 0x79, RZ ;  /* 0x0000007904047824 */ /* 0x008fcc00078e02ff */
[----:B------:R-:W0:Y:S01]  /*35420*/  LDC R232, c[0x0][0x278] ;  /* 0x00009e00ffe87b82 */ /* 0x000e220000000800 */
[----:B------:R-:W-:-:S07]  /*35430*/  LEA.HI.X.SX32 R151, R4, R3, 0x1, P5 ;  /* 0x0000000304977211 */ /* 0x000fce00028f0eff */
[----:B------:R-:W3:Y:S01]  /*35440*/  LDC R4, c[0x0][0x278] ;  /* 0x00009e00ff047b82 */ /* 0x000ee20000000800 */
[----:B------:R2:W-:Y:S01]  /*35450*/  STL.64 [R1+0x498], R250 ;  /* 0x000498fa01007387 */ /* 0x0005e20000100a00 */
[----:B------:R-:W-:Y:S02]  /*35460*/  IMAD R112, R112, 0x17a, RZ ;  /* 0x0000017a70707824 */ /* 0x000fe400078e02ff */
[----:B------:R-:W-:Y:S02]  /*35470*/  IMAD R109, R109, 0xbd, RZ ;  /* 0x000000bd6d6d7824 */ /* 0x000fe400078e02ff */
[----:B------:R-:W-:Y:S02]  /*35480*/  IMAD R110, R110, 0x17c, RZ ;  /* 0x0000017c6e6e7824 */ /* 0x000fe400078e02ff */
[----:B------:R-:W-:Y:S01]  /*35490*/  IMAD R108, R108, 0x17e, RZ ;  /* 0x0000017e6c6c7824 */ /* 0x000fe200078e02ff */
[----:B------:R-:W1:Y:S01]  /*354a0*/  LDC R80, c[0x0][0x278] ;  /* 0x00009e00ff507b82 */ /* 0x000e620000000800 */
[----:B------:R-:W-:-:S02]  /*354b0*/  IMAD R105, R105, 0xbf, RZ ;  /* 0x000000bf69697824 */ /* 0x000fc400078e02ff */
[----:B------:R-:W-:Y:S02]  /*354c0*/  IMAD R106, R106, 0x180, RZ ;  /* 0x000001806a6a7824 */ /* 0x000fe400078e02ff */
[----:B------:R-:W-:Y:S02]  /*354d0*/  IMAD R104, R104, 0x182, RZ ;  /* 0x0000018268687824 */ /* 0x000fe400078e02ff */
[----:B------:R-:W-:Y:S01]  /*354e0*/  IMAD R101, R101, 0xc1, RZ ;  /* 0x000000c165657824 */ /* 0x000fe200078e02ff */
[----:B------:R-:W1:Y:S01]  /*354f0*/  LDC R77, c[0x0][0x278] ;  /* 0x00009e00ff4d7b82 */ /* 0x000e620000000800 */
[----:B---3--:R-:W-:-:S07]  /*35500*/  IMAD R240, R4, 0xfa, RZ ;  /* 0x000000fa04f07824 */ /* 0x008fce00078e02ff */
[----:B------:R-:W3:Y:S08]  /*35510*/  LDC R78, c[0x0][0x278] ;  /* 0x00009e00ff4e7b82 */ /* 0x000ef00000000800 */
[----:B------:R-:W1:Y:S01]  /*35520*/  LDC R4, c[0x0][0x278] ;  /* 0x00009e00ff047b82 */ /* 0x000e620000000800 */
[----:B--2---:R-:W-:Y:S01]  /*35530*/  IADD3 R250, P6, R248, R2, RZ ;  /* 0x00000002f8fa7210 */ /* 0x004fe20007fde0ff */
[----:B0-----:R-:W-:-:S02]  /*35540*/  IMAD R247, R232, 0xf6, RZ ;  /* 0x000000f6e8f77824 */ /* 0x001fc400078e02ff */
[----:B----4-:R-:W-:Y:S01]  /*35550*/  IMAD R242, R14, 0xf8, RZ ;  /* 0x000000f80ef27824 */ /* 0x010fe200078e02ff */
[----:B------:R-:W-:Y:S01]  /*35560*/  LEA.HI.X.SX32 R251, R6, R3, 0x1, P6 ;  /* 0x0000000306fb7211 */ /* 0x000fe200030f0eff */
[----:B------:R0:W-:Y:S01]  /*35570*/  STL.64 [R1+0x490], R150 ;  /* 0x0004909601007387 */ /* 0x0001e20000100a00 */
[----:B------:R-:W-:Y:S01]  /*35580*/  IMAD R102, R102, 0x184, RZ ;  /* 0x0000018466667824 */ /* 0x000fe200078e02ff */
[----:B------:R-:W2:Y:S02]  /*35590*/  LDC R76, c[0x0][0x278] ;  /* 0x00009e00ff4c7b82 */ /* 0x000ea40000000800 */
[----:B------:R4:W-:Y:S01]  /*355a0*/  STL.64 [R1+0x488], R250 ;  /* 0x000488fa01007387 */ /* 0x0009e20000100a00 */
[----:B------:R-:W-:Y:S02]  /*355b0*/  IMAD R100, R100, 0x186, RZ ;  /* 0x0000018664647824 */ /* 0x000fe400078e02ff */
[----:B------:R-:W-:Y:S02]  /*355c0*/  IMAD R97, R97, 0xc3, RZ ;  /* 0x000000c361617824 */ /* 0x000fe400078e02ff */
[----:B------:R-:W-:Y:S01]  /*355d0*/  IMAD R98, R98, 0x188, RZ ;  /* 0x0000018862627824 */ /* 0x000fe200078e02ff */
[----:B------:R-:W2:Y:S01]  /*355e0*/  LDC R81, c[0x0][0x278] ;  /* 0x00009e00ff517b82 */ /* 0x000ea20000000800 */
[----:B0-----:R-:W-:Y:S01]  /*355f0*/  IADD3 R150, P5, R247, R2, RZ ;  /* 0x00000002f7967210 */ /* 0x001fe20007fbe0ff */
[----:B-1----:R-:W-:-:S06]  /*35600*/  IMAD R14, R4, 0xe3, RZ ;  /* 0x000000e3040e7824 */ /* 0x002fcc00078e02ff */
[----:B------:R-:W0:Y:S01]  /*35610*/  LDC R73, c[0x0][0x278] ;  /* 0x00009e00ff497b82 */ /* 0x000e220000000800 */
[----:B----4-:R-:W-:Y:S02]  /*35620*/  IADD3 R250, P6, R242, R2, RZ ;  /* 0x00000002f2fa7210 */ /* 0x010fe40007fde0ff */
[----:B------:R-:W-:-:S05]  /*35630*/  LEA.HI.X.SX32 R151, R145, R3, 0x1, P5 ;  /* 0x0000000391977211 */ /* 0x000fca00028f0eff */
[----:B------:R-:W1:Y:S01]  /*35640*/  LDC R4, c[0x0][0x278] ;  /* 0x00009e00ff047b82 */ /* 0x000e620000000800 */
[----:B------:R-:W-:Y:S01]  /*35650*/  LEA.HI.X.SX32 R251, R147, R3, 0x1, P6 ;  /* 0x0000000393fb7211 */ /* 0x000fe200030f0eff */
[----:B------:R4:W-:Y:S01]  /*35660*/  STL.64 [R1+0x480], R150 ;  /* 0x0004809601007387 */ /* 0x0009e20000100a00 */
[----:B------:R-:W-:Y:S01]  /*35670*/  IMAD R232, R144, 0xfc, RZ ;  /* 0x000000fc90e87824 */ /* 0x000fe200078e02ff */
[----:B------:R-:W-:Y:S01]  /*35680*/  IADD3 R144, P5, R240, R2, RZ ;  /* 0x00000002f0907210 */ /* 0x000fe20007fbe0ff */
[----:B------:R-:W-:-:S03]  /*35690*/  IMAD R6, R140, 0x158, RZ ;  /* 0x000001588c067824 */ /* 0x000fc600078e02ff */
[----:B------:R-:W-:Y:S01]  /*356a0*/  LEA.HI.X.SX32 R145, R141, R3, 0x1, P5 ;  /* 0x000000038d917211 */ /* 0x000fe200028f0eff */
[----:B------:R-:W-:Y:S01]  /*356b0*/  IMAD R96, R96, 0x18a, RZ ;  /* 0x0000018a60607824 */ /* 0x000fe200078e02ff */
[----:B------:R-:W0:Y:S01]  /*356c0*/  LDC R74, c[0x0][0x278] ;  /* 0x00009e00ff4a7b82 */ /* 0x000e220000000800 */
[----:B----4-:R-:W4:Y:S04]  /*356d0*/  LDL.LU.64 R150, [R1+0x1068] ;  /* 0x0010680001967983 */ /* 0x010f280000300a00 */
[----:B------:R3:W-:Y:S01]  /*356e0*/  STL.64 [R1+0x478], R250 ;  /* 0x000478fa01007387 */ /* 0x0007e20000100a00 */
[----:B------:R-:W-:Y:S02]  /*356f0*/  IMAD R93, R93, 0xc5, RZ ;  /* 0x000000c55d5d7824 */ /* 0x000fe400078e02ff */
[----:B------:R-:W0:Y:S01]  /*35700*/  LDC R72, c[0x0][0x278] ;  /* 0x00009e00ff487b82 */ /* 0x000e220000000800 */
[----:B------:R-:W-:-:S02]  /*35710*/  IMAD R94, R94, 0x18c, RZ ;  /* 0x0000018c5e5e7824 */ /* 0x000fc400078e02ff */
[----:B------:R-:W-:Y:S02]  /*35720*/  IMAD R92, R92, 0x18e, RZ ;  /* 0x0000018e5c5c7824 */ /* 0x000fe400078e02ff */
[----:B------:R-:W-:Y:S02]  /*35730*/  IMAD R89, R89, 0xc7, RZ ;  /* 0x000000c759597824 */ /* 0x000fe400078e02ff */
[----:B------:R-:W-:Y:S01]  /*35740*/  IMAD R90, R90, 0x190, RZ ;  /* 0x000001905a5a7824 */ /* 0x000fe200078e02ff */
[----:B------:R-:W0:Y:S01]  /*35750*/  LDC R70, c[0x0][0x278] ;  /* 0x00009e00ff467b82 */ /* 0x000e220000000800 */
[----:B---3--:R-:W-:Y:S01]  /*35760*/  IMAD R251, R146, 0xfe, RZ ;  /* 0x000000fe92fb7824 */ /* 0x008fe200078e02ff */
[----:B------:R-:W-:-:S04]  /*35770*/  IADD3 R146, P6, R232, R2, RZ ;  /* 0x00000002e8927210 */ /* 0x000fc80007fde0ff */
[-C--:B------:R-:W-:Y:S01]  /*35780*/  IADD3 R140, P5, R251, R2.reuse, RZ ;  /* 0x00000002fb8c7210 */ /* 0x080fe20007fbe0ff */
[----:B------:R-:W-:Y:S01]  /*35790*/  IMAD R88, R88, 0x192, RZ ;  /* 0x0000019258587824 */ /* 0x000fe200078e02ff */
[-C--:B------:R-:W-:Y:S01]  /*357a0*/  LEA.HI.X.SX32 R147, R7, R3.reuse, 0x1, P6 ;  /* 0x0000000307937211 */ /* 0x080fe200030f0eff */
[----:B------:R-:W3:Y:S01]  /*357b0*/  LDC R68, c[0x0][0x278] ;  /* 0x00009e00ff447b82 */ /* 0x000ee20000000800 */
[-C--:B------:R-:W-:Y:S01]  /*357c0*/  IADD3 R6, P6, R6, R2.reuse, RZ ;  /* 0x0000000206067210 */ /* 0x080fe20007fde0ff */
[----:B------:R2:W-:Y:S01]  /*357d0*/  STL.64 [R1+0x9a8], R144 ;  /* 0x0009a89001007387 */ /* 0x0005e20000100a00 */
[-C--:B------:R-:W-:Y:S01]  /*357e0*/  LEA.HI.X.SX32 R141, R143, R3.reuse, 0x1, P5 ;  /* 0x000000038f8d7211 */ /* 0x080fe200028f0eff */
[----:B-1----:R-:W-:Y:S01]  /*357f0*/  IMAD R4, R4, 0x15c, RZ ;  /* 0x0000015c04047824 */ /* 0x002fe200078e02ff */
[----:B------:R-:W-:Y:S01]  /*35800*/  LEA.HI.X.SX32 R7, R10, R3, 0x1, P6 ;  /* 0x000000030a077211 */ /* 0x000fe200030f0eff */
[----:B------:R-:W-:Y:S02]  /*35810*/  IMAD R85, R85, 0xc9, RZ ;  /* 0x000000c955557824 */ /* 0x000fe400078e02ff */
[----:B------:R-:W-:Y:S01]  /*35820*/  IMAD R86, R86, 0x194, RZ ;  /* 0x0000019456567824 */ /* 0x000fe200078e02ff */
[----:B------:R-:W1:Y:S01]  /*35830*/  LDC R66, c[0x0][0x278] ;  /* 0x00009e00ff427b82 */ /* 0x000e620000000800 */
[----:B--2---:R-:W2:Y:S01]  /*35840*/  LDL.LU.64 R144, [R1+0x1060] ;  /* 0x0010600001907983 */ /* 0x004ea20000300a00 */
[----:B------:R-:W-:Y:S01]  /*35850*/  IADD3 R142, P5, R142, R2, RZ ;  /* 0x000000028e8e7210 */ /* 0x000fe20007fbe0ff */
[----:B------:R-:W-:-:S05]  /*35860*/  IMAD R84, R84, 0x196, RZ ;  /* 0x0000019654547824 */ /* 0x000fca00078e02ff */
[----:B------:R-:W1:Y:S01]  /*35870*/  LDC R64, c[0x0][0x278] ;  /* 0x00009e00ff407b82 */ /* 0x000e620000000800 */
[----:B------:R0:W-:Y:S01]  /*35880*/  STL.64 [R1+0x9a0], R146 ;  /* 0x0009a09201007387 */ /* 0x0001e20000100a00 */
[----:B------:R-:W-:Y:S02]  /*35890*/  IMAD R11, R11, 0xcb, RZ ;  /* 0x000000cb0b0b7824 */ /* 0x000fe400078e02ff */
[----:B------:R-:W-:Y:S02]  /*358a0*/  IMAD R82, R82, 0x198, RZ ;  /* 0x0000019852527824 */ /* 0x000fe400078e02ff */
[----:B------:R-:W-:Y:S02]  /*358b0*/  IMAD R80, R80, 0x19a, RZ ;  /* 0x0000019a50507824 */ /* 0x000fe400078e02ff */
[----:B------:R-:W4:Y:S01]  /*358c0*/  LDC R235, c[0x0][0x278] ;  /* 0x00009e00ffeb7b82 */ /* 0x000f220000000800 */
[----:B0-----:R-:W2:Y:S07]  /*358d0*/  LDL.LU.64 R146, [R1+0x1058] ;  /* 0x0010580001927983 */ /* 0x001eae0000300a00 */
[----:B------:R-:W0:Y:S01]  /*358e0*/  LDC R69, c[0x0][0x278] ;  /* 0x00009e00ff457b82 */ /* 0x000e220000000800 */
[----:B------:R3:W-:Y:S01]  /*358f0*/  STL.64 [R1+0x998], R140 ;  /* 0x0009988c01007387 */ /* 0x0007e20000100a00 */
[----:B------:R-:W-:-:S02]  /*35900*/  IMAD R77, R77, 0xcd, RZ ;  /* 0x000000cd4d4d7824 */ /* 0x000fc400078e02ff */
[----:B------:R-:W-:Y:S02]  /*35910*/  IMAD R78, R78, 0x19c, RZ ;  /* 0x0000019c4e4e7824 */ /* 0x000fe400078e02ff */
[----:B------:R-:W-:Y:S02]  /*35920*/  IMAD R76, R76, 0x19e, RZ ;  /* 0x0000019e4c4c7824 */ /* 0x000fe400078e02ff */
[----:B------:R-:W0:Y:S01]  /*35930*/  LDC R62, c[0x0][0x278] ;  /* 0x00009e00ff3e7b82 */ /* 0x000e220000000800 */
[----:B---3--:R-:W3:Y:S07]  /*35940*/  LDL.LU.64 R140, [R1+0x1050] ;  /* 0x00105000018c7983 */ /* 0x008eee0000300a00 */
[----:B------:R-:W4:Y:S01]  /*35950*/  LDC R65, c[0x0][0x278] ;  /* 0x00009e00ff417b82 */ /* 0x000f220000000800 */
[----:B------:R1:W-:Y:S01]  /*35960*/  STL.64 [R1+0x830], R6 ;  /* 0x0008300601007387 */ /* 0x0003e20000100a00 */
[----:B------:R-:W-:-:S02]  /*35970*/  IMAD R250, R81, 0x1dc, RZ ;  /* 0x000001dc51fa7824 */ /* 0x000fc400078e02ff */
[----:B------:R-:W-:-:S04]  /*35980*/  IMAD R73, R73, 0xcf, RZ ;  /* 0x000000cf49497824 */ /* 0x000fc800078e02ff */
[----:B------:R-:W0:Y:S01]  /*35990*/  LDC R60, c[0x0][0x278] ;  /* 0x00009e00ff3c7b82 */ /* 0x000e220000000800 */
[----:B-1----:R-:W-:-:S07]  /*359a0*/  IADD3 R6, P6, R4, R2, RZ ;  /* 0x0000000204067210 */ /* 0x002fce0007fde0ff */
[----:B------:R-:W1:Y:S01]  /*359b0*/  LDC R4, c[0x0][0x278] ;  /* 0x00009e00ff047b82 */ /* 0x000e620000000800 */
[-C--:B------:R-:W-:Y:S02]  /*359c0*/  LEA.HI.X.SX32 R143, R137, R3.reuse, 0x1, P5 ;  /* 0x00000003898f7211 */ /* 0x080fe400028f0eff */
[----:B------:R-:W-:-:S03]  /*359d0*/  LEA.HI.X.SX32 R7, R139, R3, 0x1, P6 ;  /* 0x000000038b077211 */ /* 0x000fc600030f0eff */
[----:B------:R0:W-:Y:S02]  /*359e0*/  STL.64 [R1+0x828], R142 ;  /* 0x0008288e01007387 */ /* 0x0001e40000100a00 */
[----:B------:R-:W4:Y:S01]  /*359f0*/  LDC R225, c[0x0][0x278] ;  /* 0x00009e00ffe17b82 */ /* 0x000f220000000800 */
[----:B------:R-:W-:Y:S02]  /*35a00*/  IMAD R74, R74, 0x1a0, RZ ;  /* 0x000001a04a4a7824 */ /* 0x000fe400078e02ff */
[----:B------:R-:W-:-:S05]  /*35a10*/  IMAD R72, R72, 0x1a2, RZ ;  /* 0x000001a248487824 */ /* 0x000fca00078e02ff */
[----:B------:R-:W4:Y:S01]  /*35a20*/  LDC R58, c[0x0][0x278] ;  /* 0x00009e00ff3a7b82 */ /* 0x000f220000000800 */
[----:B0-----:R-:W3:Y:S04]  /*35a30*/  LDL.LU.64 R142, [R1+0x1048] ;  /* 0x00104800018e7983 */ /* 0x001ee80000300a00 */
[----:B------:R1:W-:Y:S03]  /*35a40*/  STL.64 [R1+0x820], R6 ;  /* 0x0008200601007387 */ /* 0x0003e60000100a00 */
[----:B------:R-:W0:Y:S01]  /*35a50*/  LDC R56, c[0x0][0x278] ;  /* 0x00009e00ff387b82 */ /* 0x000e220000000800 */
[----:B------:R-:W-:Y:S02]  /*35a60*/  IMAD R70, R70, 0x1a4, RZ ;  /* 0x000001a446467824 */ /* 0x000fe400078e02ff */
[----:B------:R-:W-:-:S05]  /*35a70*/  IMAD R68, R68, 0x1a6, RZ ;  /* 0x000001a644447824 */ /* 0x000fca00078e02ff */
[----:B------:R-:W2:Y:S01]  /*35a80*/  LDC R63, c[0x0][0x278] ;  /* 0x00009e00ff3f7b82 */ /* 0x000ea20000000800 */
[----:B-1----:R-:W-:-:S07]  /*35a90*/  IMAD R7, R4, 0xe5, RZ ;  /* 0x000000e504077824 */ /* 0x002fce00078e02ff */
[----:B------:R-:W1:Y:S01]  /*35aa0*/  LDC R4, c[0x0][0x278] ;  /* 0x00009e00ff047b82 */ /* 0x000e620000000800 */
[-C--:B------:R-:W-:Y:S02]  /*35ab0*/  IADD3 R138, P6, R138, R2.reuse, RZ ;  /* 0x000000028a8a7210 */ /* 0x080fe40007fde0ff */
[-C--:B------:R-:W-:Y:S02]  /*35ac0*/  IADD3 R136, P5, R136, R2.reuse, RZ ;  /* 0x0000000288887210 */ /* 0x080fe40007fbe0ff */
[-C--:B------:R-:W-:Y:S02]  /*35ad0*/  LEA.HI.X.SX32 R139, R135, R3.reuse, 0x1, P6 ;  /* 0x00000003878b7211 */ /* 0x080fe400030f0eff */
[----:B------:R-:W-:Y:S01]  /*35ae0*/  LEA.HI.X.SX32 R137, R133, R3, 0x1, P5 ;  /* 0x0000000385897211 */ /* 0x000fe200028f0eff */
[----:B------:R-:W2:Y:S01]  /*35af0*/  LDC R227, c[0x0][0x278] ;  /* 0x00009e00ffe37b82 */ /* 0x000ea20000000800 */
[-C--:B------:R-:W-:Y:S02]  /*35b00*/  IADD3 R134, P6, R134, R2.reuse, RZ ;  /* 0x0000000286867210 */ /* 0x080fe40007fde0ff */
[----:B------:R-:W-:-:S05]  /*35b10*/  IADD3 R132, P5, R132, R2, RZ ;  /* 0x0000000284847210 */ /* 0x000fca0007fbe0ff */
[----:B------:R-:W2:Y:S01]  /*35b20*/  LDC R54, c[0x0][0x278] ;  /* 0x00009e00ff367b82 */ /* 0x000ea20000000800 */
[----:B-1----:R-:W-:-:S07]  /*35b30*/  IMAD R6, R4, 0xe7, RZ ;  /* 0x000000e704067824 */ /* 0x002fce00078e02ff */
[----:B------:R-:W1:Y:S08]  /*35b40*/  LDC R52, c[0x0][0x278] ;  /* 0x00009e00ff347b82 */ /* 0x000e700000000800 */
[----:B------:R-:W0:Y:S01]  /*35b50*/  LDC R4, c[0x0][0x278] ;  /* 0x00009e00ff047b82 */ /* 0x000e220000000800 */
[-C--:B------:R-:W-:Y:S02]  /*35b60*/  LEA.HI.X.SX32 R135, R131, R3.reuse, 0x1, P6 ;  /* 0x0000000383877211 */ /* 0x080fe400030f0eff */
[----:B------:R-:W-:-:S02]  /*35b70*/  LEA.HI.X.SX32 R133, R129, R3, 0x1, P5 ;  /* 0x0000000381857211 */ /* 0x000fc400028f0eff */
[-C--:B------:R-:W-:Y:S02]  /*35b80*/  IADD3 R130, P6, R130, R2.reuse, RZ ;  /* 0x0000000282827210 */ /* 0x080fe40007fde0ff */
[-C--:B------:R-:W-:Y:S01]  /*35b90*/  IADD3 R128, P5, R128, R2.reuse, RZ ;  /* 0x0000000280807210 */ /* 0x080fe20007fbe0ff */
[----:B------:R-:W1:Y:S01]  /*35ba0*/  LDC R59, c[0x0][0x278] ;  /* 0x00009e00ff3b7b82 */ /* 0x000e620000000800 */
[-C--:B------:R-:W-:Y:S02]  /*35bb0*/  LEA.HI.X.SX32 R131, R127, R3.reuse, 0x1, P6 ;  /* 0x000000037f837211 */ /* 0x080fe400030f0eff */
[-C--:B------:R-:W-:Y:S02]  /*35bc0*/  LEA.HI.X.SX32 R129, R125, R3.reuse, 0x1, P5 ;  /* 0x000000037d817211 */ /* 0x080fe400028f0eff */
[-C--:B------:R-:W-:Y:S02]  /*35bd0*/  IADD3 R126, P6, R126, R2.reuse, RZ ;  /* 0x000000027e7e7210 */ /* 0x080fe40007fde0ff */
[----:B------:R-:W-:Y:S01]  /*35be0*/  IADD3 R124, P5, R124, R2, RZ ;  /* 0x000000027c7c7210 */ /* 0x000fe20007fbe0ff */
[----:B------:R-:W1:Y:S01]  /*35bf0*/  LDC R223, c[0x0][0x278] ;  /* 0x00009e00ffdf7b82 */ /* 0x000e620000000800 */
[----:B------:R-:W-:-:S02]  /*35c00*/  LEA.HI.X.SX32 R127, R5, R3, 0x1, P6 ;  /* 0x00000003057f7211 */ /* 0x000fc400030f0eff */
[-C--:B------:R-:W-:Y:S02]  /*35c10*/  LEA.HI.X.SX32 R125, R121, R3.reuse, 0x1, P5 ;  /* 0x00000003797d7211 */ /* 0x080fe400028f0eff */
[-C--:B------:R-:W-:Y:S01]  /*35c20*/  IADD3 R120, P5, R120, R2.reuse, RZ ;  /* 0x0000000278787210 */ /* 0x080fe20007fbe0ff */
[----:B0-----:R-:W-:Y:S02]  /*35c30*/  IMAD R5, R4, 0xb7, RZ ;  /* 0x000000b704057824 */ /* 0x001fe400078e02ff */
[----:B------:R-:W0:Y:S01]  /*35c40*/  LDC R50, c[0x0][0x278] ;  /* 0x00009e00ff327b82 */ /* 0x000e220000000800 */
[----:B------:R-:W-:Y:S01]  /*35c50*/  IMAD R4, R123, 0x172, RZ ;  /* 0x000001727b047824 */ /* 0x000fe200078e02ff */
[-C--:B------:R-:W-:Y:S02]  /*35c60*/  IADD3 R122, P6, R122, R2.reuse, RZ ;  /* 0x000000027a7a7210 */ /* 0x080fe40007fde0ff */
[----:B------:R-:W-:Y:S02]  /*35c70*/  LEA.HI.X.SX32 R121, R5, R3, 0x1, P5 ;  /* 0x0000000305797211 */ /* 0x000fe400028f0eff */
[----:B------:R-:W-:-:S02]  /*35c80*/  IADD3 R4, P5, R4, R2, RZ ;  /* 0x0000000204047210 */ /* 0x000fc40007fbe0ff */
[-C--:B------:R-:W-:Y:S01]  /*35c90*/  LEA.HI.X.SX32 R123, R117, R3.reuse, 0x1, P6 ;  /* 0x00000003757b7211 */ /* 0x080fe200030f0eff */
[----:B------:R-:W0:Y:S01]  /*35ca0*/  LDC R48, c[0x0][0x278] ;  /* 0x00009e00ff307b82 */ /* 0x000e220000000800 */
[-C--:B------:R-:W-:Y:S02]  /*35cb0*/  LEA.HI.X.SX32 R5, R119, R3.reuse, 0x1, P5 ;  /* 0x0000000377057211 */ /* 0x080fe400028f0eff */
[-C--:B------:R-:W-:Y:S02]  /*35cc0*/  IADD3 R116, P6, R116, R2.reuse, RZ ;  /* 0x0000000274747210 */ /* 0x080fe40007fde0ff */
[----:B------:R-:W-:Y:S01]  /*35cd0*/  IADD3 R118, P5, R118, R2, RZ ;  /* 0x0000000276767210 */ /* 0x000fe20007fbe0ff */
[----:B------:R1:W-:Y:S01]  /*35ce0*/  STL.64 [R1+0x818], R136 ;  /* 0x0008188801007387 */ /* 0x0003e20000100a00 */
[-C--:B------:R-:W-:Y:S01]  /*35cf0*/  LEA.HI.X.SX32 R117, R115, R3.reuse, 0x1, P6 ;  /* 0x0000000373757211 */ /* 0x080fe200030f0eff */
[----:B------:R-:W0:Y:S01]  /*35d00*/  LDC R55, c[0x0][0x278] ;  /* 0x00009e00ff377b82 */ /* 0x000e220000000800 */
[----:B------:R-:W-:-:S02]  /*35d10*/  LEA.HI.X.SX32 R119, R113, R3, 0x1, P5 ;  /* 0x0000000371777211 */ /* 0x000fc400028f0eff */
[-C--:B------:R-:W-:Y:S02]  /*35d20*/  IADD3 R114, P6, R114, R2.reuse, RZ ;  /* 0x0000000272727210 */ /* 0x080fe40007fde0ff */
[----:B------:R-:W-:-:S03]  /*35d30*/  IADD3 R112, P5, R112, R2, RZ ;  /* 0x0000000270707210 */ /* 0x000fc60007fbe0ff */
[----:B------:R-:W0:Y:S01]  /*35d40*/  LDC R221, c[0x0][0x278] ;  /* 0x00009e00ffdd7b82 */ /* 0x000e220000000800 */
[----:B-1----:R-:W3:Y:S04]  /*35d50*/  LDL.LU.64 R136, [R1+0x1040] ;  /* 0x0010400001887983 */ /* 0x002ee80000300a00 */
[----:B------:R1:W-:Y:S01]  /*35d60*/  STL.64 [R1+0x810], R138 ;  /* 0x0008108a01007387 */ /* 0x0003e20000100a00 */
[-C--:B------:R-:W-:Y:S02]  /*35d70*/  LEA.HI.X.SX32 R115, R111, R3.reuse, 0x1, P6 ;  /* 0x000000036f737211 */ /* 0x080fe400030f0eff */
[----:B------:R-:W0:Y:S01]  /*35d80*/  LDC R46, c[0x0][0x278] ;  /* 0x00009e00ff2e7b82 */ /* 0x000e220000000800 */
[----:B------:R-:W-:Y:S02]  /*35d90*/  LEA.HI.X.SX32 R113, R109, R3, 0x1, P5 ;  /* 0x000000036d717211 */ /* 0x000fe400028f0eff */
[----:B------:R-:W-:-:S02]  /*35da0*/  IADD3 R110, P6, R110, R2, RZ ;  /* 0x000000026e6e7210 */ /* 0x000fc40007fde0ff */
[----:B------:R-:W-:-:S03]  /*35db0*/  IADD3 R108, P5, R108, R2, RZ ;  /* 0x000000026c6c7210 */ /* 0x000fc60007fbe0ff */
[----:B------:R-:W0:Y:S01]  /*35dc0*/  LDC R44, c[0x0][0x278] ;  /* 0x00009e00ff2c7b82 */ /* 0x000e220000000800 */
[----:B-1----:R-:W3:Y:S04]  /*35dd0*/  LDL.LU.64 R138, [R1+0x1038] ;  /* 0x00103800018a7983 */ /* 0x002ee80000300a00 */
[----:B------:R1:W-:Y:S01]  /*35de0*/  STL.64 [R1+0x808], R132 ;  /* 0x0008088401007387 */ /* 0x0003e20000100a00 */
[-C--:B------:R-:W-:Y:S02]  /*35df0*/  LEA.HI.X.SX32 R111, R107, R3.reuse, 0x1, P6 ;  /* 0x000000036b6f7211 */ /* 0x080fe400030f0eff */
[----:B------:R-:W0:Y:S01]  /*35e00*/  LDC R51, c[0x0][0x278] ;  /* 0x00009e00ff337b82 */ /* 0x000e220000000800 */
[----:B------:R-:W-:-:S07]  /*35e10*/  LEA.HI.X.SX32 R109, R105, R3, 0x1, P5 ;  /* 0x00000003696d7211 */ /* 0x000fce00028f0eff */
[----:B------:R-:W0:Y:S01]  /*35e20*/  LDC R19, c[0x0][0x278] ;  /* 0x00009e00ff137b82 */ /* 0x000e220000000800 */
[----:B-1----:R-:W3:Y:S04]  /*35e30*/  LDL.LU.64 R132, [R1+0x1030] ;  /* 0x0010300001847983 */ /* 0x002ee80000300a00 */
[----:B------:R1:W-:Y:S01]  /*35e40*/  STL.64 [R1+0x800], R134 ;  /* 0x0008008601007387 */ /* 0x0003e20000100a00 */
[-C--:B------:R-:W-:Y:S02]  /*35e50*/  IADD3 R106, P6, R106, R2.reuse, RZ ;  /* 0x000000026a6a7210 */ /* 0x080fe40007fde0ff */
[----:B------:R-:W0:Y:S01]  /*35e60*/  LDC R42, c[0x0][0x278] ;  /* 0x00009e00ff2a7b82 */ /* 0x000e220000000800 */
[----:B------:R-:W-:-:S07]  /*35e70*/  IADD3 R104, P5, R104, R2, RZ ;  /* 0x0000000268687210 */ /* 0x000fce0007fbe0ff */
        /* <DEDUP_REMOVED lines=12> */
[----:B------:R-:W3:Y:S01]  /*35f40*/  LDC R38, c[0x0][0x278] ;  /* 0x00009e00ff267b82 */ /* 0x000ee20000000800 */
[----:B-1----:R-:W3:Y:S04]  /*35f50*/  LDL.LU.64 R130, [R1+0x1018] ;  /* 0x0010180001827983 */ /* 0x002ee80000300a00 */
[----:B------:R1:W-:Y:S01]  /*35f60*/  STL.64 [R1+0x7e8], R124 ;  /* 0x0007e87c01007387 */ /* 0x0003e20000100a00 */
[-C--:B------:R-:W-:Y:S02]  /*35f70*/  LEA.HI.X.SX32 R103, R99, R3.reuse, 0x1, P6 ;  /* 0x0000000363677211 */ /* 0x080fe400030f0eff */
[----:B------:R-:W3:Y:S01]  /*35f80*/  LDC R36, c[0x0][0x278] ;  /* 0x00009e00ff247b82 */ /* 0x000ee20000000800 */
[----:B------:R-:W-:-:S07]  /*35f90*/  LEA.HI.X.SX32 R101, R97, R3, 0x1, P5 ;  /* 0x0000000361657211 */ /* 0x000fce00028f0eff */
[----:B------:R-:W3:Y:S01]  /*35fa0*/  LDC R34, c[0x0][0x278] ;  /* 0x00009e00ff227b82 */ /* 0x000ee20000000800 */
[----:B-1----:R-:W3:Y:S04]  /*35fb0*/  LDL.LU.64 R124, [R1+0x1010] ;  /* 0x00101000017c7983 */ /* 0x002ee80000300a00 */
[----:B------:R1:W-:Y:S01]  /*35fc0*/  STL.64 [R1+0x7e0], R126 ;  /* 0x0007e07e01007387 */ /* 0x0003e20000100a00 */
[-C--:B------:R-:W-:Y:S02]  /*35fd0*/  IADD3 R98, P6, R98, R2.reuse, RZ ;  /* 0x0000000262627210 */ /* 0x080fe40007fde0ff */
[----:B------:R-:W3:Y:S01]  /*35fe0*/  LDC R39, c[0x0][0x278] ;  /* 0x00009e00ff277b82 */ /* 0x000ee20000000800 */
[----:B------:R-:W-:-:S07]  /*35ff0*/  IADD3 R96, P5, R96, R2, RZ ;  /* 0x0000000260607210 */ /* 0x000fce0007fbe0ff */
[----:B------:R-:W3:Y:S01]  /*36000*/  LDC R32, c[0x0][0x278] ;  /* 0x00009e00ff207b82 */ /* 0x000ee20000000800 */
[----:B-1----:R-:W3:Y:S04]  /*36010*/  LDL.LU.64 R126, [R1+0x1008] ;  /* 0x00100800017e7983 */ /* 0x002ee80000300a00 */
[----:B------:R1:W-:Y:S01]  /*36020*/  STL.64 [R1+0x7d8], R120 ;  /* 0x0007d87801007387 */ /* 0x0003e20000100a00 */
[-C--:B------:R-:W-:Y:S02]  /*36030*/  LEA.HI.X.SX32 R99, R95, R3.reuse, 0x1, P6 ;  /* 0x000000035f637211 */ /* 0x080fe400030f0eff */
[----:B------:R-:W3:Y:S08]  /*36040*/  LDC R30, c[0x0][0x278] ;  /* 0x00009e00ff1e7b82 */ /* 0x000ef00000000800 */
[----:B------:R-:W3:Y:S01]  /*36050*/  LDC R27, c[0x0][0x278] ;  /* 0x00009e00ff1b7b82 */ /* 0x000ee20000000800 */
[----:B-1----:R-:W3:Y:S04]  /*36060*/  LDL.LU.64 R120, [R1+0x1000] ;  /* 0x0010000001787983 */ /* 0x002ee80000300a00 */
[----:B------:R1:W-:Y:S01]  /*36070*/  STL.64 [R1+0x7d0], R122 ;  /* 0x0007d07a01007387 */ /* 0x0003e20000100a00 */
[----:B------:R-:W-:-:S02]  /*36080*/  LEA.HI.X.SX32 R97, R93, R3, 0x1, P5 ;  /* 0x000000035d617211 */ /* 0x000fc400028f0eff */
[----:B------:R-:W3:Y:S01]  /*36090*/  LDC R26, c[0x0][0x278] ;  /* 0x00009e00ff1a7b82 */ /* 0x000ee20000000800 */
[----:B------:R-:W-:-:S07]  /*360a0*/  IADD3 R94, P6, R94, R2, RZ ;  /* 0x000000025e5e7210 */ /* 0x000fce0007fde0ff */
[----:B------:R-:W3:Y:S01]  /*360b0*/  LDC R22, c[0x0][0x278] ;  /* 0x00009e00ff167b82 */ /* 0x000ee20000000800 */
[----:B-1----:R-:W3:Y:S04]  /*360c0*/  LDL.LU.64 R122, [R1+0xff8] ;  /* 0x000ff800017a7983 */ /* 0x002ee80000300a00 */
[----:B------:R-:W-:Y:S03]  /*360d0*/  STL.64 [R1+0x7c8], R4 ;  /* 0x0007c80401007387 */ /* 0x000fe60000100a00 */
[----:B------:R-:W1:Y:S01]  /*360e0*/  LDC R20, c[0x0][0x278] ;  /* 0x00009e00ff147b82 */ /* 0x000e620000000800 */
[----:B------:R4:W-:Y:S01]  /*360f0*/  STL.64 [R1+0x7c0], R116 ;  /* 0x0007c07401007387 */ /* 0x0009e20000100a00 */
[----:B------:R-:W-:-:S02]  /*36100*/  IADD3 R92, P5, R92, R2, RZ ;  /* 0x000000025c5c7210 */ /* 0x000fc40007fbe0ff */
[-C--:B------:R-:W-:Y:S01]  /*36110*/  LEA.HI.X.SX32 R95, R91, R3.reuse, 0x1, P6 ;  /* 0x000000035b5f7211 */ /* 0x080fe200030f0eff */
[----:B------:R-:W-:Y:S02]  /*36120*/  IMAD R66, R66, 0x1a8, RZ ;  /* 0x000001a842427824 */ /* 0x000fe400078e02ff */
[----:B------:R-:W-:Y:S01]  /*36130*/  IMAD R64, R64, 0x1aa, RZ ;  /* 0x000001aa40407824 */ /* 0x000fe200078e02ff */
[----:B------:R-:W1:Y:S01]  /*36140*/  LDC R24, c[0x0][0x278] ;  /* 0x00009e00ff187b82 */ /* 0x000e620000000800 */
[----:B----4-:R-:W4:Y:S01]  /*36150*/  LDL.LU.64 R116, [R1+0xff0] ;  /* 0x000ff00001747983 */ /* 0x010f220000300a00 */
[----:B------:R-:W-:Y:S02]  /*36160*/  IMAD R62, R62, 0x1ae, RZ ;  /* 0x000001ae3e3e7824 */ /* 0x000fe400078e02ff */
[----:B------:R-:W-:Y:S01]  /*36170*/  IMAD R60, R60, 0x1b0, RZ ;  /* 0x000001b03c3c7824 */ /* 0x000fe200078e02ff */
[----:B------:R2:W-:Y:S01]  /*36180*/  STL.64 [R1+0x7b8], R118 ;  /* 0x0007b87601007387 */ /* 0x0005e20000100a00 */
[----:B------:R-:W-:Y:S01]  /*36190*/  LEA.HI.X.SX32 R93, R89, R3, 0x1, P5 ;  /* 0x00000003595d7211 */ /* 0x000fe200028f0eff */
[----:B------:R-:W-:Y:S01]  /*361a0*/  IMAD R225, R225, 0xd7, RZ ;  /* 0x000000d7e1e17824 */ /* 0x000fe200078e02ff */
[----:B------:R-:W-:Y:S01]  /*361b0*/  IADD3 R90, P6, R90, R2, RZ ;  /* 0x000000025a5a7210 */ /* 0x000fe20007fde0ff */
[----:B------:R-:W-:Y:S01]  /*361c0*/  IMAD R58, R58, 0x1b2, RZ ;  /* 0x000001b23a3a7824 */ /* 0x000fe200078e02ff */
[----:B------:R-:W1:Y:S01]  /*361d0*/  LDC R4, c[0x0][0x278] ;  /* 0x00009e00ff047b82 */ /* 0x000e620000000800 */
[----:B--2---:R-:W2:Y:S01]  /*361e0*/  LDL.LU.64 R118, [R1+0xfe8] ;  /* 0x000fe80001767983 */ /* 0x004ea20000300a00 */
[----:B------:R-:W-:-:S06]  /*361f0*/  IMAD R56, R56, 0x1b4, RZ ;  /* 0x000001b438387824 */ /* 0x000fcc00078e02ff */
[----:B------:R-:W1:Y:S01]  /*36200*/  LDC R5, c[0x0][0x278] ;  /* 0x00009e00ff057b82 */ /* 0x000e620000000800 */
[----:B------:R0:W-:Y:S01]  /*36210*/  STL.64 [R1+0x7b0], R114 ;  /* 0x0007b07201007387 */ /* 0x0001e20000100a00 */
[----:B------:R-:W-:-:S06]  /*36220*/  IADD3 R88, P5, R88, R2, RZ ;  /* 0x0000000258587210 */ /* 0x000fcc0007fbe0ff */
[----:B------:R-:W1:Y:S01]  /*36230*/  LDC R10, c[0x0][0x278] ;  /* 0x00009e00ff0a7b82 */ /* 0x000e620000000800 */
[----:B0-----:R-:W2:Y:S07]  /*36240*/  LDL.LU.64 R114, [R1+0xfe0] ;  /* 0x000fe00001727983 */ /* 0x001eae0000300a00 */
[----:B------:R-:W0:Y:S01]  /*36250*/  LDC R28, c[0x0][0x278] ;  /* 0x00009e00ff1c7b82 */ /* 0x000e220000000800 */
[----:B------:R1:W-:Y:S01]  /*36260*/  STL.64 [R1+0x7a8], R112 ;  /* 0x0007a87001007387 */ /* 0x0003e20000100a00 */
[----:B------:R-:W-:-:S02]  /*36270*/  LEA.HI.X.SX32 R91, R87, R3, 0x1, P6 ;  /* 0x00000003575b7211 */ /* 0x000fc400030f0eff */
[----:B------:R-:W-:-:S04]  /*36280*/  LEA.HI.X.SX32 R89, R85, R3, 0x1, P5 ;  /* 0x0000000355597211 */ /* 0x000fc800028f0eff */
[----:B------:R-:W0:Y:S01]  /*36290*/  LDC R29, c[0x0][0x278] ;  /* 0x00009e00ff1d7b82 */ /* 0x000e220000000800 */
[----:B-1----:R-:W2:Y:S07]  /*362a0*/  LDL.LU.64 R112, [R1+0xfd8] ;  /* 0x000fd80001707983 */ /* 0x002eae0000300a00 */
[----:B------:R-:W1:Y:S01]  /*362b0*/  LDC R245, c[0x0][0x278] ;  /* 0x00009e00fff57b82 */ /* 0x000e620000000800 */
[----:B------:R0:W-:Y:S01]  /*362c0*/  STL.64 [R1+0x7a0], R110 ;  /* 0x0007a06e01007387 */ /* 0x0001e20000100a00 */
[----:B------:R-:W-:-:S02]  /*362d0*/  IADD3 R86, P6, R86, R2, RZ ;  /* 0x0000000256567210 */ /* 0x000fc40007fde0ff */
[----:B------:R-:W-:Y:S01]  /*362e0*/  IADD3 R84, P5, R84, R2, RZ ;  /* 0x0000000254547210 */ /* 0x000fe20007fbe0ff */
[----:B0-----:R-:W2:Y:S04]  /*362f0*/  LDL.LU.64 R110, [R1+0xfd0] ;  /* 0x000fd000016e7983 */ /* 0x001ea80000300a00 */
[----:B------:R0:W-:Y:S01]  /*36300*/  STL.64 [R1+0x798], R108 ;  /* 0x0007986c01007387 */ /* 0x0001e20000100a00 */
[----:B------:R-:W-:-:S03]  /*36310*/  LEA.HI.X.SX32 R87, R83, R3, 0x1, P6 ;  /* 0x0000000353577211 */ /* 0x000fc600030f0eff */
[----:B0-----:R-:W2:Y:S04]  /*36320*/  LDL.LU.64 R108, [R1+0xfc8] ;  /* 0x000fc800016c7983 */ /* 0x001ea80000300a00 */
[----:B------:R0:W-:Y:S01]  /*36330*/  STL.64 [R1+0x790], R106 ;  /* 0x0007906a01007387 */ /* 0x0001e20000100a00 */
[----:B------:R-:W-:Y:S02]  /*36340*/  LEA.HI.X.SX32 R85, R11, R3, 0x1, P5 ;  /* 0x000000030b557211 */ /* 0x000fe400028f0eff */
[-C--:B------:R-:W-:Y:S01]  /*36350*/  IADD3 R82, P6, R82, R2.reuse, RZ ;  /* 0x0000000252527210 */ /* 0x080fe20007fde0ff */
[----:B0-----:R-:W2:Y:S04]  /*36360*/  LDL.LU.64 R106, [R1+0xfc0] ;  /* 0x000fc000016a7983 */ /* 0x001ea80000300a00 */
[----:B------:R0:W-:Y:S01]  /*36370*/  STL.64 [R1+0x788], R104 ;  /* 0x0007886801007387 */ /* 0x0001e20000100a00 */
[----:B------:R-:W-:-:S03]  /*36380*/  IADD3 R80, P5, R80, R2, RZ ;  /* 0x0000000250507210 */ /* 0x000fc60007fbe0ff */
[----:B0-----:R-:W2:Y:S04]  /*36390*/  LDL.LU.64 R104, [R1+0xfb8] ;  /* 0x000fb80001687983 */ /* 0x001ea80000300a00 */
[----:B------:R0:W-:Y:S01]  /*363a0*/  STL.64 [R1+0x780], R102 ;  /* 0x0007806601007387 */ /* 0x0001e20000100a00 */
[-C--:B------:R-:W-:Y:S02]  /*363b0*/  LEA.HI.X.SX32 R83, R79, R3.reuse, 0x1, P6 ;  /* 0x000000034f537211 */ /* 0x080fe400030f0eff */
[----:B------:R-:W-:Y:S01]  /*363c0*/  LEA.HI.X.SX32 R81, R77, R3, 0x1, P5 ;  /* 0x000000034d517211 */ /* 0x000fe200028f0eff */
[----:B0-----:R-:W2:Y:S04]  /*363d0*/  LDL.LU.64 R102, [R1+0xfb0] ;  /* 0x000fb00001667983 */ /* 0x001ea80000300a00 */
        /* <DEDUP_REMOVED lines=23> */
[----:B------:R-:W-:Y:S01]  /*36550*/  IMAD R11, R235, 0xef, RZ ;  /* 0x000000efeb0b7824 */ /* 0x000fe200078e02ff */
[-C--:B------:R-:W-:Y:S01]  /*36560*/  LEA.HI.X.SX32 R71, R67, R3.reuse, 0x1, P6 ;  /* 0x0000000343477211 */ /* 0x080fe200030f0eff */
[----:B------:R-:W-:Y:S01]  /*36570*/  IMAD R235, R69, 0x1e0, RZ ;  /* 0x000001e045eb7824 */ /* 0x000fe200078e02ff */
[----:B0-----:R-:W2:Y:S04]  /*36580*/  LDL.LU.64 R88, [R1+0xf78] ;  /* 0x000f780001587983 */ /* 0x001ea80000300a00 */
[----:B------:R0:W-:Y:S01]  /*36590*/  STL.64 [R1+0x740], R86 ;  /* 0x0007405601007387 */ /* 0x0001e20000100a00 */
[----:B------:R-:W-:-:S02]  /*365a0*/  LEA.HI.X.SX32 R69, R231, R3, 0x1, P5 ;  /* 0x00000003e7457211 */ /* 0x000fc400028f0eff */
[-C--:B------:R-:W-:Y:S01]  /*365b0*/  IADD3 R66, P6, R66, R2.reuse, RZ ;  /* 0x0000000242427210 */ /* 0x080fe20007fde0ff */
[----:B0-----:R-:W2:Y:S04]  /*365c0*/  LDL.LU.64 R86, [R1+0xf70] ;  /* 0x000f700001567983 */ /* 0x001ea80000300a00 */
[----:B------:R0:W-:Y:S01]  /*365d0*/  STL.64 [R1+0x738], R84 ;  /* 0x0007385401007387 */ /* 0x0001e20000100a00 */
[----:B------:R-:W-:Y:S01]  /*365e0*/  IADD3 R64, P5, R64, R2, RZ ;  /* 0x0000000240407210 */ /* 0x000fe20007fbe0ff */
[----:B------:R-:W-:Y:S02]  /*365f0*/  IMAD R15, R65, 0xf1, RZ ;  /* 0x000000f1410f7824 */ /* 0x000fe400078e02ff */
[----:B0-----:R-:W2:Y:S04]  /*36600*/  LDL.LU.64 R84, [R1+0xf68] ;  /* 0x000f680001547983 */ /* 0x001ea80000300a00 */
[----:B------:R0:W-:Y:S01]  /*36610*/  STL.64 [R1+0x730], R82 ;  /* 0x0007305201007387 */ /* 0x0001e20000100a00 */
[----:B------:R-:W-:-:S02]  /*36620*/  LEA.HI.X.SX32 R67, R244, R3, 0x1, P6 ;  /* 0x00000003f4437211 */ /* 0x000fc400030f0eff */
[----:B------:R-:W-:Y:S01]  /*36630*/  LEA.HI.X.SX32 R65, R229, R3, 0x1, P5 ;  /* 0x00000003e5417211 */ /* 0x000fe200028f0eff */
[----:B0-----:R-:W2:Y:S01]  /*36640*/  LDL.LU.64 R82, [R1+0xf60] ;  /* 0x000f600001527983 */ /* 0x001ea20000300a00 */
[-C--:B------:R-:W-:Y:S01]  /*36650*/  IADD3 R236, P6, R236, R2.reuse, RZ ;  /* 0x00000002ecec7210 */ /* 0x080fe20007fde0ff */
[----:B------:R-:W0:Y:S02]  /*36660*/  LDC R229, c[0x0][0x278] ;  /* 0x00009e00ffe57b82 */ /* 0x000e240000000800 */
[----:B------:R1:W-:Y:S01]  /*36670*/  STL.64 [R1+0x728], R80 ;  /* 0x0007285001007387 */ /* 0x0003e20000100a00 */
[----:B------:R-:W-:-:S03]  /*36680*/  IADD3 R62, P5, R62, R2, RZ ;  /* 0x000000023e3e7210 */ /* 0x000fc60007fbe0ff */
[----:B-1----:R-:W2:Y:S04]  /*36690*/  LDL.LU.64 R80, [R1+0xf58] ;  /* 0x000f580001507983 */ /* 0x002ea80000300a00 */
[----:B------:R1:W-:Y:S01]  /*366a0*/  STL.64 [R1+0x720], R78 ;  /* 0x0007204e01007387 */ /* 0x0003e20000100a00 */
[----:B------:R-:W-:-:S03]  /*366b0*/  LEA.HI.X.SX32 R237, R61, R3, 0x1, P6 ;  /* 0x000000033ded7211 */ /* 0x000fc600030f0eff */
[----:B-1----:R-:W2:Y:S04]  /*366c0*/  LDL.LU.64 R78, [R1+0xf50] ;  /* 0x000f5000014e7983 */ /* 0x002ea80000300a00 */
[----:B------:R1:W-:Y:S01]  /*366d0*/  STL.64 [R1+0x718], R76 ;  /* 0x0007184c01007387 */ /* 0x0003e20000100a00 */
[----:B------:R-:W-:Y:S01]  /*366e0*/  IMAD R244, R63, 0x1e2, RZ ;  /* 0x000001e23ff47824 */ /* 0x000fe200078e02ff */
[-C--:B------:R-:W-:Y:S02]  /*366f0*/  IADD3 R60, P6, R60, R2.reuse, RZ ;  /* 0x000000023c3c7210 */ /* 0x080fe40007fde0ff */
[----:B-1----:R-:W2:Y:S04]  /*36700*/  LDL.LU.64 R76, [R1+0xf48] ;  /* 0x000f4800014c7983 */ /* 0x002ea80000300a00 */
[----:B------:R1:W-:Y:S01]  /*36710*/  STL.64 [R1+0x710], R74 ;  /* 0x0007104a01007387 */ /* 0x0003e20000100a00 */
[----:B------:R-:W-:Y:S01]  /*36720*/  IMAD R227, R227, 0xd9, RZ ;  /* 0x000000d9e3e37824 */ /* 0x000fe200078e02ff */
[-C--:B------:R-:W-:Y:S01]  /*36730*/  LEA.HI.X.SX32 R63, R225, R3.reuse, 0x1, P5 ;  /* 0x00000003e13f7211 */ /* 0x080fe200028f0eff */
[----:B------:R-:W-:Y:S01]  /*36740*/  IMAD R54, R54, 0x1b6, RZ ;  /* 0x000001b636367824 */ /* 0x000fe200078e02ff */
[----:B-1----:R-:W2:Y:S04]  /*36750*/  LDL.LU.64 R74, [R1+0xf40] ;  /* 0x000f4000014a7983 */ /* 0x002ea80000300a00 */
[----:B------:R1:W-:Y:S01]  /*36760*/  STL.64 [R1+0x708], R72 ;  /* 0x0007084801007387 */ /* 0x0003e20000100a00 */
[-C--:B------:R-:W-:Y:S01]  /*36770*/  IADD3 R58, P5, R58, R2.reuse, RZ ;  /* 0x000000023a3a7210 */ /* 0x080fe20007fbe0ff */
[----:B------:R-:W-:Y:S01]  /*36780*/  IMAD R52, R52, 0x1b8, RZ ;  /* 0x000001b834347824 */ /* 0x000fe200078e02ff */
[----:B------:R-:W-:Y:S01]  /*36790*/  LEA.HI.X.SX32 R61, R57, R3, 0x1, P6 ;  /* 0x00000003393d7211 */ /* 0x000fe200030f0eff */
[----:B-1----:R-:W2:Y:S04]  /*367a0*/  LDL.LU.64 R72, [R1+0xf38] ;  /* 0x000f380001487983 */ /* 0x002ea80000300a00 */
[----:B------:R1:W-:Y:S01]  /*367b0*/  STL.64 [R1+0x700], R70 ;  /* 0x0007004601007387 */ /* 0x0003e20000100a00 */
[----:B------:R-:W-:Y:S01]  /*367c0*/  IADD3 R56, P6, R56, R2, RZ ;  /* 0x0000000238387210 */ /* 0x000fe20007fde0ff */
[----:B------:R-:W-:-:S02]  /*367d0*/  IMAD R223, R223, 0xdb, RZ ;  /* 0x000000dbdfdf7824 */ /* 0x000fc400078e02ff */
[----:B-1----:R-:W2:Y:S04]  /*367e0*/  LDL.LU.64 R70, [R1+0xf30] ;  /* 0x000f300001467983 */ /* 0x002ea80000300a00 */
[----:B------:R1:W-:Y:S01]  /*367f0*/  STL.64 [R1+0x6f8], R68 ;  /* 0x0006f84401007387 */ /* 0x0003e20000100a00 */
[----:B------:R-:W-:Y:S01]  /*36800*/  IMAD R50, R50, 0x1ba, RZ ;  /* 0x000001ba32327824 */ /* 0x000fe200078e02ff */
[----:B------:R-:W-:Y:S02]  /*36810*/  LEA.HI.X.SX32 R57, R53, R3, 0x1, P6 ;  /* 0x0000000335397211 */ /* 0x000fe400030f0eff */
[----:B-1----:R-:W2:Y:S04]  /*36820*/  LDL.LU.64 R68, [R1+0xf28] ;  /* 0x000f280001447983 */ /* 0x002ea80000300a00 */
[----:B------:R1:W-:Y:S01]  /*36830*/  STL.64 [R1+0x6f0], R66 ;  /* 0x0006f04201007387 */ /* 0x0003e20000100a00 */
[----:B------:R-:W-:Y:S01]  /*36840*/  IMAD R48, R48, 0x1bc, RZ ;  /* 0x000001bc30307824 */ /* 0x000fe200078e02ff */
[----:B------:R-:W-:Y:S01]  /*36850*/  IADD3 R52, P6, R52, R2, RZ ;  /* 0x0000000234347210 */ /* 0x000fe20007fde0ff */
[----:B------:R-:W-:Y:S01]  /*36860*/  IMAD R225, R55, 0xf3, RZ ;  /* 0x000000f337e17824 */ /* 0x000fe200078e02ff */
[----:B-1----:R-:W2:Y:S04]  /*36870*/  LDL.LU.64 R66, [R1+0xf20] ;  /* 0x000f200001427983 */ /* 0x002ea80000300a00 */
[----:B------:R1:W-:Y:S01]  /*36880*/  STL.64 [R1+0x6e8], R64 ;  /* 0x0006e84001007387 */ /* 0x0003e20000100a00 */
[----:B------:R-:W-:-:S02]  /*36890*/  IMAD R221, R221, 0xdd, RZ ;  /* 0x000000dddddd7824 */ /* 0x000fc400078e02ff */
[----:B------:R-:W-:Y:S01]  /*368a0*/  IMAD R46, R46, 0x1be, RZ ;  /* 0x000001be2e2e7824 */ /* 0x000fe200078e02ff */
[----:B-1----:R-:W2:Y:S04]  /*368b0*/  LDL.LU.64 R64, [R1+0xf18] ;  /* 0x000f180001407983 */ /* 0x002ea80000300a00 */
[----:B------:R1:W-:Y:S01]  /*368c0*/  STL.64 [R1+0x6e0], R236 ;  /* 0x0006e0ec01007387 */ /* 0x0003e20000100a00 */
[----:B------:R-:W-:-:S03]  /*368d0*/  LEA.HI.X.SX32 R53, R49, R3, 0x1, P6 ;  /* 0x0000000331357211 */ /* 0x000fc600030f0eff */
[----:B------:R3:W-:Y:S01]  /*368e0*/  STL.64 [R1+0x6d8], R62 ;  /* 0x0006d83e01007387 */ /* 0x0007e20000100a00 */
[----:B-1----:R-:W-:Y:S01]  /*368f0*/  IMAD R237, R59, 0x1e4, RZ ;  /* 0x000001e43bed7824 */ /* 0x002fe200078e02ff */
[-C--:B------:R-:W-:Y:S02]  /*36900*/  LEA.HI.X.SX32 R59, R227, R3.reuse, 0x1, P5 ;  /* 0x00000003e33b7211 */ /* 0x080fe400028f0eff */
[-C--:B------:R-:W-:Y:S01]  /*36910*/  IADD3 R54, P5, R54, R2.reuse, RZ ;  /* 0x0000000236367210 */ /* 0x080fe20007fbe0ff */
[----:B---3--:R-:W3:Y:S01]  /*36920*/  LDL.LU.64 R62, [R1+0xf10] ;  /* 0x000f1000013e7983 */ /* 0x008ee20000300a00 */
[----:B------:R-:W-:Y:S01]  /*36930*/  IMAD R44, R44, 0x1c0, RZ ;  /* 0x000001c02c2c7824 */ /* 0x000fe200078e02ff */
[-C--:B------:R-:W-:Y:S01]  /*36940*/  IADD3 R48, P6, R48, R2.reuse, RZ ;  /* 0x0000000230307210 */ /* 0x080fe20007fde0ff */
[----:B------:R-:W-:Y:S01]  /*36950*/  IMAD R236, R51, 0x1e6, RZ ;  /* 0x000001e633ec7824 */ /* 0x000fe200078e02ff */
[----:B------:R-:W-:Y:S01]  /*36960*/  LEA.HI.X.SX32 R55, R223, R3, 0x1, P5 ;  /* 0x00000003df377211 */ /* 0x000fe200028f0eff */
[----:B------:R1:W-:Y:S01]  /*36970*/  STL.64 [R1+0x6d0], R60 ;  /* 0x0006d03c01007387 */ /* 0x0003e20000100a00 */
[----:B------:R-:W-:Y:S01]  /*36980*/  IADD3 R50, P5, R50, R2, RZ ;  /* 0x0000000232327210 */ /* 0x000fe20007fbe0ff */
[----:B------:R-:W4:Y:S01]  /*36990*/  LDC R223, c[0x0][0x278] ;  /* 0x00009e00ffdf7b82 */ /* 0x000f220000000800 */
[----:B------:R-:W-:-:S02]  /*369a0*/  IMAD R19, R19, 0xdf, RZ ;  /* 0x000000df13137824 */ /* 0x000fc400078e02ff */
[-C--:B------:R-:W-:Y:S01]  /*369b0*/  LEA.HI.X.SX32 R51, R221, R3.reuse, 0x1, P5 ;  /* 0x00000003dd337211 */ /* 0x080fe200028f0eff */
[----:B------:R-:W-:Y:S01]  /*369c0*/  IMAD R42, R42, 0x1c2, RZ ;  /* 0x000001c22a2a7824 */ /* 0x000fe200078e02ff */
[-C--:B------:R-:W-:Y:S01]  /*369d0*/  IADD3 R46, P5, R46, R2.reuse, RZ ;  /* 0x000000022e2e7210 */ /* 0x080fe20007fbe0ff */
[----:B0-----:R-:W-:Y:S02]  /*369e0*/  IMAD R229, R229, 0xe0, RZ ;  /* 0x000000e0e5e57824 */ /* 0x001fe400078e02ff */
[----:B------:R-:W-:Y:S01]  /*369f0*/  IMAD R231, R47, 0x1e8, RZ ;  /* 0x000001e82fe77824 */ /* 0x000fe200078e02ff */
[----:B------:R-:W0:Y:S01]  /*36a00*/  LDC R227, c[0x0][0x278] ;  /* 0x00009e00ffe37b82 */ /* 0x000e220000000800 */
[----:B-1----:R-:W3:Y:S04]  /*36a10*/  LDL.LU.64 R60, [R1+0xf08] ;  /* 0x000f0800013c7983 */ /* 0x002ee80000300a00 */
[----:B------:R1:W-:Y:S01]  /*36a20*/  STL.64 [R1+0x6c8], R58 ;  /* 0x0006c83a01007387 */ /* 0x0003e20000100a00 */
[-C--:B------:R-:W-:Y:S01]  /*36a30*/  LEA.HI.X.SX32 R49, R45, R3.reuse, 0x1, P6 ;  /* 0x000000032d317211 */ /* 0x080fe200030f0eff */
[----:B------:R-:W-:Y:S01]  /*36a40*/  IMAD R18, R18, 0xe1, RZ ;  /* 0x000000e112127824 */ /* 0x000fe200078e02ff */
[-C--:B------:R-:W-:Y:S01]  /*36a50*/  IADD3 R44, P6, R44, R2.reuse, RZ ;  /* 0x000000022c2c7210 */ /* 0x080fe20007fde0ff */
[----:B------:R-:W-:Y:S01]  /*36a60*/  IMAD R40, R40, 0x1c4, RZ ;  /* 0x000001c428287824 */ /* 0x000fe200078e02ff */
[-C--:B------:R-:W-:Y:S01]  /*36a70*/  LEA.HI.X.SX32 R47, R19, R3.reuse, 0x1, P5 ;  /* 0x00000003132f7211 */ /* 0x080fe200028f0eff */
[----:B-1----:R-:W3:Y:S04]  /*36a80*/  LDL.LU.64 R58, [R1+0xf00] ;  /* 0x000f0000013a7983 */ /* 0x002ee80000300a00 */
[----:B------:R1:W-:Y:S01]  /*36a90*/  STL.64 [R1+0x6c0], R56 ;  /* 0x0006c03801007387 */ /* 0x0003e20000100a00 */
[-C--:B------:R-:W-:Y:S01]  /*36aa0*/  IADD3 R42, P5, R42, R2.reuse, RZ ;  /* 0x000000022a2a7210 */ /* 0x080fe20007fbe0ff */
[----:B------:R-:W-:Y:S01]  /*36ab0*/  IMAD R221, R43, 0xf5, RZ ;  /* 0x000000f52bdd7824 */ /* 0x000fe200078e02ff */
[----:B------:R-:W-:Y:S01]  /*36ac0*/  LEA.HI.X.SX32 R45, R229, R3, 0x1, P6 ;  /* 0x00000003e52d7211 */ /* 0x000fe200030f0eff */
[----:B-1----:R-:W3:Y:S04]  /*36ad0*/  LDL.LU.64 R56, [R1+0xef8] ;  /* 0x000ef80001387983 */ /* 0x002ee80000300a00 */
[----:B------:R1:W-:Y:S01]  /*36ae0*/  STL.64 [R1+0x6b8], R54 ;  /* 0x0006b83601007387 */ /* 0x0003e20000100a00 */
[----:B------:R-:W-:-:S02]  /*36af0*/  IADD3 R40, P6, R40, R2, RZ ;  /* 0x0000000228287210 */ /* 0x000fc40007fde0ff */
[-C--:B------:R-:W-:Y:S01]  /*36b00*/  LEA.HI.X.SX32 R43, R18, R3.reuse, 0x1, P5 ;  /* 0x00000003122b7211 */ /* 0x080fe200028f0eff */
[----:B-1----:R-:W3:Y:S04]  /*36b10*/  LDL.LU.64 R54, [R1+0xef0] ;  /* 0x000ef00001367983 */ /* 0x002ee80000300a00 */
[----:B------:R1:W-:Y:S01]  /*36b20*/  STL.64 [R1+0x6b0], R52 ;  /* 0x0006b03401007387 */ /* 0x0003e20000100a00 */
[----:B------:R-:W-:Y:S01]  /*36b30*/  IMAD.MOV.U32 R19, RZ, RZ, R41 ;  /* 0x000000ffff137224 */ /* 0x000fe200078e0029 */
[----:B------:R-:W-:Y:S02]  /*36b40*/  LEA.HI.X.SX32 R19, R37, R3, 0x1, P6 ;  /* 0x0000000325137211 */ /* 0x000fe400030f0eff */
[----:B-1----:R-:W3:Y:S04]  /*36b50*/  LDL.LU.64 R52, [R1+0xee8] ;  /* 0x000ee80001347983 */ /* 0x002ee80000300a00 */
[----:B------:R1:W-:Y:S01]  /*36b60*/  STL.64 [R1+0x6a8], R50 ;  /* 0x0006a83201007387 */ /* 0x0003e20000100a00 */
[----:B------:R-:W-:-:S03]  /*36b70*/  MOV R18, R40 ;  /* 0x0000002800127202 */ /* 0x000fc60000000f00 */
[----:B-1----:R-:W3:Y:S04]  /*36b80*/  LDL.LU.64 R50, [R1+0xee0] ;  /* 0x000ee00001327983 */ /* 0x002ee80000300a00 */
[----:B------:R1:W-:Y:S04]  /*36b90*/  STL.64 [R1+0x6a0], R48 ;  /* 0x0006a03001007387 */ /* 0x0003e80000100a00 */
[----:B-1----:R-:W3:Y:S04]  /*36ba0*/  LDL.LU.64 R48, [R1+0xed8] ;  /* 0x000ed80001307983 */ /* 0x002ee80000300a00 */
[----:B------:R1:W-:Y:S04]  /*36bb0*/  STL.64 [R1+0x698], R46 ;  /* 0x0006982e01007387 */ /* 0x0003e80000100a00 */
[----:B-1----:R-:W3:Y:S04]  /*36bc0*/  LDL.LU.64 R46, [R1+0xed0] ;  /* 0x000ed000012e7983 */ /* 0x002ee80000300a00 */
[----:B------:R1:W-:Y:S04]  /*36bd0*/  STL.64 [R1+0x690], R44 ;  /* 0x0006902c01007387 */ /* 0x0003e80000100a00 */
[----:B-1----:R-:W3:Y:S04]  /*36be0*/  LDL.LU.64 R44, [R1+0xec8] ;  /* 0x000ec800012c7983 */ /* 0x002ee80000300a00 */
[----:B------:R1:W-:Y:S04]  /*36bf0*/  STL.64 [R1+0x688], R42 ;  /* 0x0006882a01007387 */ /* 0x0003e80000100a00 */
[----:B-1----:R-:W3:Y:S04]  /*36c00*/  LDL.LU.64 R42, [R1+0xec0] ;  /* 0x000ec000012a7983 */ /* 0x002ee80000300a00 */
[----:B------:R1:W-:Y:S04]  /*36c10*/  STL [R1+0x680], R40 ;  /* 0x0006802801007387 */ /* 0x0003e80000100800 */
[----:B-1----:R-:W3:Y:S04]  /*36c20*/  LDL.LU.64 R40, [R1+0xeb8] ;  /* 0x000eb80001287983 */ /* 0x002ee80000300a00 */
[----:B------:R4:W-:Y:S02]  /*36c30*/  STL [R1+0x684], R19 ;  /* 0x0006841301007387 */ /* 0x0009e40000100800 */
[----:B----4-:R-:W-:-:S02]  /*36c40*/  IMAD R19, R223, 0x1ca, RZ ;  /* 0x000001cadf137824 */ /* 0x010fc400078e02ff */
[----:B------:R-:W1:Y:S01]  /*36c50*/  LDC R223, c[0x0][0x278] ;  /* 0x00009e00ffdf7b82 */ /* 0x000e620000000800 */
[----:B------:R-:W-:Y:S02]  /*36c60*/  IMAD R38, R38, 0x1c6, RZ ;  /* 0x000001c626267824 */ /* 0x000fe400078e02ff */
[----:B------:R-:W-:-:S03]  /*36c70*/  IMAD R36, R36, 0x1c8, RZ ;  /* 0x000001c824247824 */ /* 0x000fc600078e02ff */
[-C--:B------:R-:W-:Y:S01]  /*36c80*/  IADD3 R38, P5, R38, R2.reuse, RZ ;  /* 0x0000000226267210 */ /* 0x080fe20007fbe0ff */
[----:B------:R-:W-:Y:S01]  /*36c90*/  IMAD R34, R34, 0x1cc, RZ ;  /* 0x000001cc22227824 */ /* 0x000fe200078e02ff */
[-C--:B------:R-:W-:Y:S01]  /*36ca0*/  IADD3 R36, P6, R36, R2.reuse, RZ ;  /* 0x0000000224247210 */ /* 0x080fe20007fde0ff */
[----:B------:R-:W-:Y:S01]  /*36cb0*/  IMAD R229, R39, 0x1ea, RZ ;  /* 0x000001ea27e57824 */ /* 0x000fe200078e02ff */
[-C--:B------:R-:W-:Y:S02]  /*36cc0*/  LEA.HI.X.SX32 R39, R14, R3.reuse, 0x1, P5 ;  /* 0x000000030e277211 */ /* 0x080fe400028f0eff */
[----:B------:R-:W-:Y:S02]  /*36cd0*/  LEA.HI.X.SX32 R37, R35, R3, 0x1, P6 ;  /* 0x0000000323257211 */ /* 0x000fe400030f0eff */
[----:B------:R-:W-:Y:S01]  /*36ce0*/  IADD3 R34, P6, R34, R2, RZ ;  /* 0x0000000222227210 */ /* 0x000fe20007fde0ff */
[----:B-1----:R-:W-:Y:S02]  /*36cf0*/  IMAD R14, R223, 0xf7, RZ ;  /* 0x000000f7df0e7824 */ /* 0x002fe400078e02ff */
[----:B------:R-:W-:-:S05]  /*36d00*/  IMAD R223, R33, 0xe6, RZ ;  /* 0x000000e621df7824 */ /* 0x000fca00078e02ff */
[----:B------:R-:W-:Y:S02]  /*36d10*/  LEA.HI.X.SX32 R35, R223, R3, 0x1, P6 ;  /* 0x00000003df237211 */ /* 0x000fe400030f0eff */
[----:B------:R-:W1:Y:S01]  /*36d20*/  LDC R223, c[0x0][0x278] ;  /* 0x00009e00ffdf7b82 */ /* 0x000e620000000800 */
[----:B------:R-:W-:-:S04]  /*36d30*/  IADD3 R18, P5, R19, R2, RZ ;  /* 0x0000000213127210 */ /* 0x000fc80007fbe0ff */
[----:B------:R-:W-:Y:S02]  /*36d40*/  LEA.HI.X.SX32 R19, R7, R3, 0x1, P5 ;  /* 0x0000000307137211 */ /* 0x000fe400028f0eff */
[----:B------:R-:W-:Y:S01]  /*36d50*/  MOV R7, R31 ;  /* 0x0000001f00077202 */ /* 0x000fe20000000f00 */
[----:B------:R-:W-:Y:S01]  /*36d60*/  IMAD R32, R32, 0x1ce, RZ ;  /* 0x000001ce20207824 */ /* 0x000fe200078e02ff */
[----:B------:R4:W-:Y:S01]  /*36d70*/  STL.64 [R1+0x678], R38 ;  /* 0x0006782601007387 */ /* 0x0009e20000100a00 */
[----:B------:R-:W-:Y:S02]  /*36d80*/  IMAD R30, R30, 0x1d0, RZ ;  /* 0x000001d01e1e7824 */ /* 0x000fe400078e02ff */
[----:B-1----:R-:W-:Y:S01]  /*36d90*/  IMAD R7, R223, 0xe8, RZ ;  /* 0x000000e8df077824 */ /* 0x002fe200078e02ff */
[----:B----4-:R-:W4:Y:S01]  /*36da0*/  LDL.LU.64 R38, [R1+0xeb0] ;  /* 0x000eb00001267983 */ /* 0x010f220000300a00 */
[----:B------:R-:W1:Y:S01]  /*36db0*/  LDC R223, c[0x0][0x278] ;  /* 0x00009e00ffdf7b82 */ /* 0x000e620000000800 */
[----:B------:R-:W-:-:S02]  /*36dc0*/  IADD3 R32, P5, R32, R2, RZ ;  /* 0x0000000220207210 */ /* 0x000fc40007fbe0ff */
[----:B------:R0:W-:Y:S01]  /*36dd0*/  STL.64 [R1+0x670], R36 ;  /* 0x0006702401007387 */ /* 0x0001e20000100a00 */
[----:B------:R-:W-:Y:S02]  /*36de0*/  IADD3 R30, P6, R30, R2, RZ ;  /* 0x000000021e1e7210 */ /* 0x000fe40007fde0ff */
[-C--:B------:R-:W-:Y:S02]  /*36df0*/  LEA.HI.X.SX32 R33, R6, R3.reuse, 0x1, P5 ;  /* 0x0000000306217211 */ /* 0x080fe400028f0eff */
[----:B------:R-:W-:Y:S01]  /*36e00*/  MOV R6, R30 ;  /* 0x0000001e00067202 */ /* 0x000fe20000000f00 */
[----:B0-----:R-:W4:Y:S04]  /*36e10*/  LDL.LU.64 R36, [R1+0xea8] ;  /* 0x000ea80001247983 */ /* 0x001f280000300a00 */
[----:B------:R0:W-:Y:S01]  /*36e20*/  STL.64 [R1+0x668], R18 ;  /* 0x0006681201007387 */ /* 0x0001e20000100a00 */
[----:B------:R-:W-:Y:S01]  /*36e30*/  LEA.HI.X.SX32 R7, R7, R3, 0x1, P6 ;  /* 0x0000000307077211 */ /* 0x000fe200030f0eff */
[----:B0-----:R-:W-:Y:S01]  /*36e40*/  IMAD R18, R27, 0x1d4, RZ ;  /* 0x000001d41b127824 */ /* 0x001fe200078e02ff */
[----:B------:R-:W0:Y:S04]  /*36e50*/  LDC R19, c[0x0][0x278] ;  /* 0x00009e00ff137b82 */ /* 0x000e280000000800 */
[----:B------:R-:W-:Y:S01]  /*36e60*/  IADD3 R6, P6, R18, R2, RZ ;  /* 0x0000000212067210 */ /* 0x000fe20007fde0ff */
[----:B-1----:R-:W-:-:S03]  /*36e70*/  IMAD R18, R223, 0x1f0, RZ ;  /* 0x000001f0df127824 */ /* 0x002fc600078e02ff */
[----:B------:R-:W1:Y:S01]  /*36e80*/  LDC R223, c[0x0][0x278] ;  /* 0x00009e00ffdf7b82 */ /* 0x000e620000000800 */
[----:B------:R2:W-:Y:S01]  /*36e90*/  STL.64 [R1+0x660], R34 ;  /* 0x0006602201007387 */ /* 0x0005e20000100a00 */
[----:B------:R-:W-:Y:S02]  /*36ea0*/  IMAD R26, R26, 0x1d2, RZ ;  /* 0x000001d21a1a7824 */ /* 0x000fe400078e02ff */
[----:B------:R-:W-:-:S03]  /*36eb0*/  IMAD R4, R4, 0xe9, RZ ;  /* 0x000000e904047824 */ /* 0x000fc600078e02ff */
[----:B------:R-:W-:Y:S01]  /*36ec0*/  IADD3 R26, P5, R26, R2, RZ ;  /* 0x000000021a1a7210 */ /* 0x000fe20007fbe0ff */
[----:B--2---:R-:W2:Y:S04]  /*36ed0*/  LDL.LU.64 R34, [R1+0xea0] ;  /* 0x000ea00001227983 */ /* 0x004ea80000300a00 */
[----:B------:R0:W-:Y:S01]  /*36ee0*/  STL.64 [R1+0x658], R32 ;  /* 0x0006582001007387 */ /* 0x0001e20000100a00 */
[----:B------:R-:W-:Y:S01]  /*36ef0*/  LEA.HI.X.SX32 R27, R4, R3, 0x1, P5 ;  /* 0x00000003041b7211 */ /* 0x000fe200028f0eff */
[----:B------:R-:W-:Y:S02]  /*36f00*/  IMAD R22, R22, 0x1d6, RZ ;  /* 0x000001d616167824 */ /* 0x000fe400078e02ff */
[----:B0-----:R-:W2:Y:S04]  /*36f10*/  LDL.LU.64 R32, [R1+0xe98] ;  /* 0x000e980001207983 */ /* 0x001ea80000300a00 */
[----:B------:R0:W-:Y:S04]  /*36f20*/  STL [R1+0x650], R30 ;  /* 0x0006501e01007387 */ /* 0x0001e80000100800 */
[----:B0-----:R-:W2:Y:S04]  /*36f30*/  LDL.LU.64 R30, [R1+0xe90] ;  /* 0x000e9000011e7983 */ /* 0x001ea80000300a00 */
[----:B------:R0:W-:Y:S01]  /*36f40*/  STL [R1+0x654], R7 ;  /* 0x0006540701007387 */ /* 0x0001e20000100800 */
[----:B------:R-:W-:-:S02]  /*36f50*/  IMAD R5, R5, 0xeb, RZ ;  /* 0x000000eb05057824 */ /* 0x000fc400078e02ff */
[----:B0-----:R-:W-:Y:S01]  /*36f60*/  IMAD R7, R23, 0xea, RZ ;  /* 0x000000ea17077824 */ /* 0x001fe200078e02ff */
[----:B------:R0:W-:Y:S01]  /*36f70*/  STL.64 [R1+0x648], R26 ;  /* 0x0006481a01007387 */ /* 0x0001e20000100a00 */
[----:B------:R-:W-:-:S03]  /*36f80*/  IMAD R20, R20, 0x1d8, RZ ;  /* 0x000001d814147824 */ /* 0x000fc600078e02ff */
[-C--:B------:R-:W-:Y:S02]  /*36f90*/  LEA.HI.X.SX32 R7, R7, R3.reuse, 0x1, P6 ;  /* 0x0000000307077211 */ /* 0x080fe400030f0eff */
[-C--:B------:R-:W-:Y:S01]  /*36fa0*/  IADD3 R22, P5, R22, R2.reuse, RZ ;  /* 0x0000000216167210 */ /* 0x080fe20007fbe0ff */
[----:B------:R-:W-:Y:S01]  /*36fb0*/  IMAD R24, R24, 0x1da, RZ ;  /* 0x000001da18187824 */ /* 0x000fe200078e02ff */
[----:B------:R-:W-:Y:S01]  /*36fc0*/  IADD3 R20, P6, R20, R2, RZ ;  /* 0x0000000214147210 */ /* 0x000fe20007fde0ff */
[----:B0-----:R-:W2:Y:S01]  /*36fd0*/  LDL.LU.64 R26, [R1+0xe88] ;  /* 0x000e8800011a7983 */ /* 0x001ea20000300a00 */
[----:B------:R-:W-:-:S03]  /*36fe0*/  LEA.HI.X.SX32 R23, R5, R3, 0x1, P5 ;  /* 0x0000000305177211 */ /* 0x000fc600028f0eff */
[----:B------:R1:W-:Y:S01]  /*36ff0*/  STL.64 [R1+0x640], R6 ;  /* 0x0006400601007387 */ /* 0x0003e20000100a00 */
[----:B------:R-:W-:Y:S01]  /*37000*/  IMAD R10, R10, 0xed, RZ ;  /* 0x000000ed0a0a7824 */ /* 0x000fe200078e02ff */
[----:B------:R-:W-:Y:S01]  /*37010*/  IADD3 R24, P5, R24, R2, RZ ;  /* 0x0000000218187210 */ /* 0x000fe20007fbe0ff */
[----:B------:R-:W-:Y:S01]  /*37020*/  IMAD.MOV.U32 R5, RZ, RZ, R21 ;  /* 0x000000ffff057224 */ /* 0x000fe200078e0015 */
[----:B------:R0:W-:Y:S01]  /*37030*/  STL.64 [R1+0x638], R22 ;  /* 0x0006381601007387 */ /* 0x0001e20000100a00 */
[----:B------:R-:W-:Y:S01]  /*37040*/  MOV R4, R20 ;  /* 0x0000001400047202 */ /* 0x000fe20000000f00 */
[----:B-1----:R-:W-:Y:S02]  /*37050*/  IMAD R6, R223, 0xf9, RZ ;  /* 0x000000f9df067824 */ /* 0x002fe400078e02ff */
[----:B------:R-:W-:Y:S01]  /*37060*/  IMAD R223, R25, 0xec, RZ ;  /* 0x000000ec19df7824 */ /* 0x000fe200078e02ff */
[----:B0-----:R-:W2:Y:S04]  /*37070*/  LDL.LU.64 R22, [R1+0xe80] ;  /* 0x000e800001167983 */ /* 0x001ea80000300a00 */
[----:B------:R-:W-:Y:S01]  /*37080*/  LEA.HI.X.SX32 R5, R223, R3, 0x1, P6 ;  /* 0x00000003df057211 */ /* 0x000fe200030f0eff */
[----:B------:R0:W-:Y:S01]  /*37090*/  STL [R1+0x630], R20 ;  /* 0x0006301401007387 */ /* 0x0001e20000100800 */
[----:B------:R-:W-:-:S02]  /*370a0*/  IADD3 R4, P6, R250, R2, RZ ;  /* 0x00000002fa047210 */ /* 0x000fc40007fde0ff */
[-C--:B------:R-:W-:Y:S01]  /*370b0*/  LEA.HI.X.SX32 R25, R10, R3.reuse, 0x1, P5 ;  /* 0x000000030a197211 */ /* 0x080fe200028f0eff */
[----:B0-----:R-:W2:Y:S04]  /*370c0*/  LDL.LU.64 R20, [R1+0xe78] ;  /* 0x000e780001147983 */ /* 0x001ea80000300a00 */
[----:B------:R0:W-:Y:S04]  /*370d0*/  STL [R1+0x634], R5 ;  /* 0x0006340501007387 */ /* 0x0001e80000100800 */
[----:B------:R1:W-:Y:S01]  /*370e0*/  STL.64 [R1+0x628], R24 ;  /* 0x0006281801007387 */ /* 0x0003e20000100a00 */
[----:B0-----:R-:W-:-:S03]  /*370f0*/  LEA.HI.X.SX32 R5, R249, R3, 0x1, P6 ;  /* 0x00000003f9057211 */ /* 0x001fc600030f0eff */
[----:B-1----:R-:W2:Y:S04]  /*37100*/  LDL.LU.64 R24, [R1+0xe70] ;  /* 0x000e700001187983 */ /* 0x002ea80000300a00 */
[----:B------:R0:W-:Y:S01]  /*37110*/  STL.64 [R1+0x620], R4 ;  /* 0x0006200401007387 */ /* 0x0001e20000100a00 */
[----:B------:R-:W-:Y:S01]  /*37120*/  IMAD R28, R28, 0x1de, RZ ;  /* 0x000001de1c1c7824 */ /* 0x000fe200078e02ff */
[-C--:B0-----:R-:W-:Y:S02]  /*37130*/  IADD3 R4, P6, R235, R2.reuse, RZ ;  /* 0x00000002eb047210 */ /* 0x081fe40007fde0ff */
[----:B------:R-:W0:Y:S02]  /*37140*/  LDC R235, c[0x0][0x278] ;  /* 0x00009e00ffeb7b82 */ /* 0x000e240000000800 */
[----:B------:R-:W-:Y:S01]  /*37150*/  IADD3 R28, P5, R28, R2, RZ ;  /* 0x000000021c1c7210 */ /* 0x000fe20007fbe0ff */
[----:B------:R-:W-:Y:S01]  /*37160*/  IMAD R223, R29, 0x1f2, RZ ;  /* 0x000001f21ddf7824 */ /* 0x000fe200078e02ff */
[----:B------:R-:W-:-:S02]  /*37170*/  LEA.HI.X.SX32 R5, R239, R3, 0x1, P6 ;  /* 0x00000003ef057211 */ /* 0x000fc400030f0eff */
[----:B------:R-:W-:Y:S02]  /*37180*/  LEA.HI.X.SX32 R29, R11, R3, 0x1, P5 ;  /* 0x000000030b1d7211 */ /* 0x000fe400028f0eff */
[----:B------:R-:W-:-:S03]  /*37190*/  IADD3 R244, P5, R244, R2, RZ ;  /* 0x00000002f4f47210 */ /* 0x000fc60007fbe0ff */
[----:B------:R1:W-:Y:S01]  /*371a0*/  STL.64 [R1+0x618], R28 ;  /* 0x0006181c01007387 */ /* 0x0003e20000100a00 */
[----:B------:R-:W-:Y:S01]  /*371b0*/  IMAD R7, R245, 0x1f4, RZ ;  /* 0x000001f4f5077824 */ /* 0x000fe200078e02ff */
[-C--:B------:R-:W-:Y:S02]  /*371c0*/  IADD3 R10, P6, R237, R2.reuse, RZ ;  /* 0x00000002ed0a7210 */ /* 0x080fe40007fde0ff */
[-C--:B------:R-:W-:Y:S02]  /*371d0*/  LEA.HI.X.SX32 R245, R15, R3.reuse, 0x1, P5 ;  /* 0x000000030ff57211 */ /* 0x080fe400028f0eff */
[----:B------:R-:W-:Y:S01]  /*371e0*/  IADD3 R236, P5, R236, R2, RZ ;  /* 0x00000002ecec7210 */ /* 0x000fe20007fbe0ff */
[----:B-1----:R-:W2:Y:S04]  /*371f0*/  LDL.LU.64 R28, [R1+0xe68] ;  /* 0x000e6800011c7983 */ /* 0x002ea80000300a00 */
[----:B------:R0:W-:Y:S01]  /*37200*/  STL.64 [R1+0x610], R4 ;  /* 0x0006100401007387 */ /* 0x0001e20000100a00 */
[----:B------:R-:W-:-:S02]  /*37210*/  LEA.HI.X.SX32 R11, R238, R3, 0x1, P6 ;  /* 0x00000003ee0b7211 */ /* 0x000fc400030f0eff */
[----:B------:R-:W-:Y:S01]  /*37220*/  LEA.HI.X.SX32 R237, R225, R3, 0x1, P5 ;  /* 0x00000003e1ed7211 */ /* 0x000fe200028f0eff */
[----:B0-----:R-:W-:Y:S02]  /*37230*/  IMAD R5, R235, 0xfb, RZ ;  /* 0x000000fbeb057824 */ /* 0x001fe400078e02ff */
[----:B------:R-:W0:Y:S01]  /*37240*/  LDC R235, c[0x0][0x278] ;  /* 0x00009e00ffeb7b82 */ /* 0x000e220000000800 */
[----:B------:R1:W-:Y:S01]  /*37250*/  STL.64 [R1+0x5f8], R244 ;  /* 0x0005f8f401007387 */ /* 0x0003e20000100a00 */
[----:B------:R-:W-:Y:S01]  /*37260*/  IADD3 R238, P6, R231, R2, RZ ;  /* 0x00000002e7ee7210 */ /* 0x000fe20007fde0ff */
[----:B------:R-:W-:-:S03]  /*37270*/  IMAD R227, R227, 0x1ec, RZ ;  /* 0x000001ece3e37824 */ /* 0x000fc600078e02ff */
[-C--:B------:R-:W-:Y:S01]  /*37280*/  LEA.HI.X.SX32 R239, R248, R3.reuse, 0x1, P6 ;  /* 0x00000003f8ef7211 */ /* 0x080fe200030f0eff */
[----:B------:R-:W-:Y:S01]  /*37290*/  IMAD R19, R19, 0x1ee, RZ ;  /* 0x000001ee13137824 */ /* 0x000fe200078e02ff */
[----:B------:R-:W3:Y:S01]  /*372a0*/  LDC R231, c[0x0][0x278] ;  /* 0x00009e00ffe77b82 */ /* 0x000ee20000000800 */
[----:B-1----:R-:W2:Y:S04]  /*372b0*/  LDL.LU.64 R244, [R1+0xe60] ;  /* 0x000e600001f47983 */ /* 0x002ea80000300a00 */
[----:B------:R-:W-:Y:S04]  /*372c0*/  STL.64 [R1+0x5f0], R10 ;  /* 0x0005f00a01007387 */ /* 0x000fe80000100a00 */
[----:B------:R1:W-:Y:S04]  /*372d0*/  STL.64 [R1+0x5e8], R236 ;  /* 0x0005e8ec01007387 */ /* 0x0003e80000100a00 */
[----:B------:R0:W-:Y:S01]  /*372e0*/  STL.64 [R1+0x5e0], R238 ;  /* 0x0005e0ee01007387 */ /* 0x0001e20000100a00 */
[----:B-1----:R-:W-:Y:S01]  /*372f0*/  IADD3 R236, P5, R229, R2, RZ ;  /* 0x00000002e5ec7210 */ /* 0x002fe20007fbe0ff */
[----:B0-----:R-:W-:Y:S01]  /*37300*/  IMAD R10, R235, 0x1f6, RZ ;  /* 0x000001f6eb0a7824 */ /* 0x001fe200078e02ff */
[----:B------:R-:W0:Y:S02]  /*37310*/  LDC R229, c[0x0][0x278] ;  /* 0x00009e00ffe57b82 */ /* 0x000e240000000800 */
[----:B------:R-:W-:-:S02]  /*37320*/  LEA.HI.X.SX32 R237, R221, R3, 0x1, P5 ;  /* 0x00000003dded7211 */ /* 0x000fc400028f0eff */
[----:B------:R-:W-:-:S03]  /*37330*/  IADD3 R238, P6, R227, R2, RZ ;  /* 0x00000002e3ee7210 */ /* 0x000fc60007fde0ff */
[----:B------:R1:W-:Y:S01]  /*37340*/  STL.64 [R1+0x5d8], R236 ;  /* 0x0005d8ec01007387 */ /* 0x0003e20000100a00 */
[----:B------:R-:W3:Y:S01]  /*37350*/  LDC R235, c[0x0][0x278] ;  /* 0x00009e00ffeb7b82 */ /* 0x000ee20000000800 */
[----:B------:R-:W-:Y:S02]  /*37360*/  LEA.HI.X.SX32 R239, R247, R3, 0x1, P6 ;  /* 0x00000003f7ef7211 */ /* 0x000fe400030f0eff */
[----:B-1----:R-:W-:-:S03]  /*37370*/  IADD3 R236, P5, R19, R2, RZ ;  /* 0x0000000213ec7210 */ /* 0x002fc60007fbe0ff */
[----:B------:R1:W-:Y:S01]  /*37380*/  STL.64 [R1+0x5d0], R238 ;  /* 0x0005d0ee01007387 */ /* 0x0003e20000100a00 */
[----:B------:R-:W-:-:S03]  /*37390*/  LEA.HI.X.SX32 R237, R14, R3, 0x1, P5 ;  /* 0x000000030eed7211 */ /* 0x000fc600028f0eff */
[----:B-1----:R-:W4:Y:S04]  /*373a0*/  LDL R239, [R1+0x78] ;  /* 0x0000780001ef7983 */ /* 0x002f280000100800 */
[----:B------:R-:W4:Y:S04]  /*373b0*/  LDL R238, [R1+0x70] ;  /* 0x0000700001ee7983 */ /* 0x000f280000100800 */
[----:B------:R1:W-:Y:S04]  /*373c0*/  STL.64 [R1+0x5c8], R236 ;  /* 0x0005c8ec01007387 */ /* 0x0003e80000100a00 */
[----:B-1----:R-:W2:Y:S04]  /*373d0*/  LDL R237, [R1+0x528] ;  /* 0x0005280001ed7983 */ /* 0x002ea80000100800 */
[----:B------:R-:W2:Y:S01]  /*373e0*/  LDL R236, [R1+0x520] ;  /* 0x0005200001ec7983 */ /* 0x000ea20000100800 */
[----:B---3--:R-:W-:-:S02]  /*373f0*/  IMAD R15, R235, 0x1f8, RZ ;  /* 0x000001f8eb0f7824 */ /* 0x008fc400078e02ff */
[----:B------:R-:W1:Y:S01]  /*37400*/  LDC R235, c[0x0][0x278] ;  /* 0x00009e00ffeb7b82 */ /* 0x000e620000000800 */
[----:B------:R-:W-:-:S04]  /*37410*/  IADD3 R18, P6, R18, R2, RZ ;  /* 0x0000000212127210 */ /* 0x000fc80007fde0ff */
[----:B------:R-:W-:Y:S02]  /*37420*/  LEA.HI.X.SX32 R19, R242, R3, 0x1, P6 ;  /* 0x00000003f2137211 */ /* 0x000fe400030f0eff */
[----:B------:R-:W-:Y:S01]  /*37430*/  IADD3 R248, P5, R223, R2, RZ ;  /* 0x00000002dff87210 */ /* 0x000fe20007fbe0ff */
[----:B------:R-:W3:Y:S01]  /*37440*/  LDC R242, c[0x0][0x278] ;  /* 0x00009e00fff27b82 */ /* 0x000ee20000000800 */
[----:B-1----:R-:W-:-:S07]  /*37450*/  IMAD R4, R235, 0xfd, RZ ;  /* 0x000000fdeb047824 */ /* 0x002fce00078e02ff */
[----:B------:R-:W1:Y:S01]  /*37460*/  LDC R235, c[0x0][0x278] ;  /* 0x00009e00ffeb7b82 */ /* 0x000e620000000800 */
[----:B------:R0:W-:Y:S02]  /*37470*/  STL.64 [R1+0x9c0], R18 ;  /* 0x0009c01201007387 */ /* 0x0001e40000100a00 */
[----:B0-----:R-:W-:Y:S01]  /*37480*/  IADD3 R18, P6, R7, R2, RZ ;  /* 0x0000000207127210 */ /* 0x001fe20007fde0ff */
[----:B-1----:R-:W-:-:S04]  /*37490*/  IMAD R7, R235, 0x1fa, RZ ;  /* 0x000001faeb077824 */ /* 0x002fc800078e02ff */
[----:B------:R-:W0:Y:S01]  /*374a0*/  LDC R235, c[0x0][0x278] ;  /* 0x00009e00ffeb7b82 */ /* 0x000e220000000800 */
[-C--:B------:R-:W-:Y:S02]  /*374b0*/  LEA.HI.X.SX32 R249, R6, R3.reuse, 0x1, P5 ;  /* 0x0000000306f97211 */ /* 0x080fe400028f0eff */
[-C--:B------:R-:W-:Y:S02]  /*374c0*/  IADD3 R10, P5, R10, R2.reuse, RZ ;  /* 0x000000020a0a7210 */ /* 0x080fe40007fbe0ff */
[-C--:B------:R-:W-:Y:S02]  /*374d0*/  LEA.HI.X.SX32 R19, R240, R3.reuse, 0x1, P6 ;  /* 0x00000003f0137211 */ /* 0x080fe400030f0eff */
[----:B------:R-:W-:Y:S01]  /*374e0*/  IADD3 R14, P6, R15, R2, RZ ;  /* 0x000000020f0e7210 */ /* 0x000fe20007fde0ff */
[----:B------:R-:W-:Y:S01]  /*374f0*/  STL.64 [R1+0x9b8], R248 ;  /* 0x0009b8f801007387 */ /* 0x000fe20000100a00 */
[-C--:B------:R-:W-:Y:S01]  /*37500*/  LEA.HI.X.SX32 R11, R5, R3.reuse, 0x1, P5 ;  /* 0x00000003050b7211 */ /* 0x080fe200028f0eff */
[----:B------:R-:W1:Y:S01]  /*37510*/  LDC R240, c[0x0][0x278] ;  /* 0x00009e00fff07b82 */ /* 0x000e620000000800 */
[----:B------:R-:W-:Y:S01]  /*37520*/  LEA.HI.X.SX32 R15, R232, R3, 0x1, P6 ;  /* 0x00000003e80f7211 */ /* 0x000fe200030f0eff */
[----:B------:R-:W-:Y:S04]  /*37530*/  STL.64 [R1+0x9b0], R18 ;  /* 0x0009b01201007387 */ /* 0x000fe80000100a00 */
[----:B------:R3:W-:Y:S04]  /*37540*/  STL.64 [R1+0x9e0], R10 ;  /* 0x0009e00a01007387 */ /* 0x0007e80000100a00 */
[----:B------:R-:W-:Y:S01]  /*37550*/  STL.64 [R1+0x9d8], R14 ;  /* 0x0009d80e01007387 */ /* 0x000fe20000100a00 */
[----:B0-----:R-:W-:-:S03]  /*37560*/  IMAD R6, R235, 0x1fc, RZ ;  /* 0x000001fceb067824 */ /* 0x001fc600078e02ff */
[----:B------:R-:W2:Y:S04]  /*37570*/  LDL R232, [R1+0x80] ;  /* 0x0000800001e87983 */ /* 0x000ea80000100800 */
[----:B------:R-:W2:Y:S01]  /*37580*/  LDL R235, [R1+0x88] ;  /* 0x0000880001eb7983 */ /* 0x000ea20000100800 */
[----:B---3--:R-:W-:-:S03]  /*37590*/  IADD3 R10, P5, R7, R2, RZ ;  /* 0x00000002070a7210 */ /* 0x008fc60007fbe0ff */
[----:B------:R-:W3:Y:S01]  /*375a0*/  LDL R250, [R1+0x558] ;  /* 0x0005580001fa7983 */ /* 0x000ee20000100800 */
[----:B------:R-:W-:-:S03]  /*375b0*/  LEA.HI.X.SX32 R11, R4, R3, 0x1, P5 ;  /* 0x00000003040b7211 */ /* 0x000fc600028f0eff */
[----:B------:R-:W3:Y:S04]  /*375c0*/  LDL R249, [R1+0x550] ;  /* 0x0005500001f97983 */ /* 0x000ee80000100800 */
[----:B------:R-:W3:Y:S04]  /*375d0*/  LDL R248, [R1+0x98] ;  /* 0x0000980001f87983 */ /* 0x000ee80000100800 */
[----:B------:R0:W-:Y:S04]  /*375e0*/  STL.64 [R1+0x9d0], R10 ;  /* 0x0009d00a01007387 */ /* 0x0001e80000100a00 */
[----:B------:R-:W3:Y:S01]  /*375f0*/  LDL R247, [R1+0x90] ;  /* 0x0000900001f77983 */ /* 0x000ee20000100800 */
[----:B------:R-:W-:-:S02]  /*37600*/  IMAD R242, R242, 0x290, RZ ;  /* 0x00000290f2f27824 */ /* 0x000fc400078e02ff */
[----:B-1----:R-:W-:Y:S02]  /*37610*/  IMAD R5, R240, 0x1fe, RZ ;  /* 0x000001fef0057824 */ /* 0x002fe400078e02ff */
[----:B------:R-:W3:Y:S01]  /*37620*/  LDL R240, [R1+0x560] ;  /* 0x0005600001f07983 */ /* 0x000ee20000100800 */
[----:B------:R-:W-:-:S03]  /*37630*/  IADD3 RZ, P6, R242, R2, RZ ;  /* 0x00000002f2ff7210 */ /* 0x000fc60007fde0ff */
[----:B------:R-:W3:Y:S01]  /*37640*/  LDL R242, [R1+0x568] ;  /* 0x0005680001f27983 */ /* 0x000ee20000100800 */
[----:B------:R-:W-:Y:S01]  /*37650*/  IADD3 R6, P5, R6, R2, RZ ;  /* 0x0000000206067210 */ /* 0x000fe20007fbe0ff */
[----:B0-----:R-:W-:-:S03]  /*37660*/  IMAD R11, R231, 0xff, RZ ;  /* 0x000000ffe70b7824 */ /* 0x001fc600078e02ff */
[----:B------:R-:W-:Y:S02]  /*37670*/  LEA.HI.X.SX32 R7, R251, R3, 0x1, P5 ;  /* 0x00000003fb077211 */ /* 0x000fe400028f0eff */
[----:B------:R-:W-:-:S04]  /*37680*/  IADD3 R14, P5, R5, R2, RZ ;  /* 0x00000002050e7210 */ /* 0x000fc80007fbe0ff */
[----:B------:R-:W-:Y:S01]  /*37690*/  LEA.HI.X.SX32 R15, R11, R3, 0x1, P5 ;  /* 0x000000030b0f7211 */ /* 0x000fe200028f0eff */
[----:B------:R4:W-:Y:S01]  /*376a0*/  STL.64 [R1+0x9f8], R6 ;  /* 0x0009f80601007387 */ /* 0x0009e20000100a00 */
[----:B------:R-:W-:-:S03]  /*376b0*/  IMAD R10, R229, 0x292, RZ ;  /* 0x00000292e50a7824 */ /* 0x000fc600078e02ff */
[----:B------:R-:W-:Y:S04]  /*376c0*/  STL.64 [R1+0x9f0], R14 ;  /* 0x0009f00e01007387 */ /* 0x000fe80000100a00 */
[----:B------:R-:W3:Y:S04]  /*376d0*/  LDL R229, [R1+0xa8] ;  /* 0x0000a80001e57983 */ /* 0x000ee80000100800 */
[----:B------:R-:W3:Y:S01]  /*376e0*/  LDL R231, [R1+0xa0] ;  /* 0x0000a00001e77983 */ /* 0x000ee20000100800 */
[----:B------:R-:W-:Y:S02]  /*376f0*/  F2FP.BF16.F32.PACK_AB R4, R233, R234 ;  /* 0x000000eae904723e */ /* 0x000fe400000010ff */
[----:B------:R-:W-:-:S02]  /*37700*/  F2FP.BF16.F32.PACK_AB R5, R241, R243 ;  /* 0x000000f3f105723e */ /* 0x000fc400000010ff */
[----:B----4-:R-:W-:Y:S02]  /*37710*/  F2FP.BF16.F32.PACK_AB R6, R239, R238 ;  /* 0x000000eeef06723e */ /* 0x010fe400000010ff */
[----:B--2---:R-:W-:Y:S01]  /*37720*/  F2FP.BF16.F32.PACK_AB R7, R237, R236 ;  /* 0x000000eced07723e */ /* 0x004fe200000010ff */
[----:B------:R-:W-:Y:S06]  /*37730*/  BAR.SYNC.DEFER_BLOCKING 0x0 ;  /* 0x0000000000007b1d */ /* 0x000fec0000010000 */
[----:B------:R-:W0:Y:S02]  /*37740*/  LDS.128 R236, [R0] ;  /* 0x0000000000ec7984 */ /* 0x000e240000000c00 */
[----:B------:R-:W-:Y:S06]  /*37750*/  BAR.SYNC.DEFER_BLOCKING 0x0 ;  /* 0x0000000000007b1d */ /* 0x000fec0000010000 */
[----:B0-----:R-:W-:Y:S04]  /*37760*/  STL.64 [R1+0x10], R236 ;  /* 0x000010ec01007387 */ /* 0x001fe80000100a00 */
[----:B------:R0:W-:Y:S01]  /*37770*/  STL.64 [R1+0x18], R238 ;  /* 0x000018ee01007387 */ /* 0x0001e20000100a00 */
[----:B------:R-:W-:-:S03]  /*37780*/  F2FP.BF16.F32.PACK_AB R18, R235, R232 ;  /* 0x000000e8eb12723e */ /* 0x000fc600000010ff */
[----:B0-----:R-:W2:Y:S04]  /*37790*/  LDL R239, [R1+0x598] ;  /* 0x0005980001ef7983 */ /* 0x001ea80000100800 */
[----:B------:R-:W2:Y:S04]  /*377a0*/  LDL R238, [R1+0x590] ;  /* 0x0005900001ee7983 */ /* 0x000ea80000100800 */
[----:B------:R-:W4:Y:S04]  /*377b0*/  LDL R237, [R1+0xb8] ;  /* 0x0000b80001ed7983 */ /* 0x000f280000100800 */
[----:B------:R-:W4:Y:S04]  /*377c0*/  LDL R236, [R1+0xb0] ;  /* 0x0000b00001ec7983 */ /* 0x000f280000100800 */
[----:B------:R-:W4:Y:S04]  /*377d0*/  LDL R235, [R1+0x5a8] ;  /* 0x0005a80001eb7983 */ /* 0x000f280000100800 */
[----:B------:R-:W4:Y:S04]  /*377e0*/  LDL R232, [R1+0x5a0] ;  /* 0x0005a00001e87983 */ /* 0x000f280000100800 */
[----:B------:R-:W-:Y:S01]  /*377f0*/  STSM.16.M88.4 [R252], R4 ;  /* 0x00000004fc007844 */ /* 0x000fe20000000200 */
[----:B---3--:R-:W-:-:S02]  /*37800*/  F2FP.BF16.F32.PACK_AB R19, R250, R249 ;  /* 0x000000f9fa13723e */ /* 0x008fc400000010ff */
[----:B------:R-:W-:Y:S01]  /*37810*/  F2FP.BF16.F32.PACK_AB R14, R248, R247 ;  /* 0x000000f7f80e723e */ /* 0x000fe200000010ff */
[----:B------:R-:W-:Y:S01]  /*37820*/  BAR.SYNC.DEFER_BLOCKING 0x0 ;  /* 0x0000000000007b1d */ /* 0x000fe20000010000 */
[----:B------:R-:W-:Y:S02]  /*37830*/  F2FP.BF16.F32.PACK_AB R16, R228, R16 ;  /* 0x00000010e410723e */ /* 0x000fe400000010ff */
[----:B------:R-:W-:Y:S02]  /*37840*/  F2FP.BF16.F32.PACK_AB R17, R230, R17 ;  /* 0x00000011e611723e */ /* 0x000fe400000010ff */
[----:B------:R-:W-:Y:S01]  /*37850*/  F2FP.BF16.F32.PACK_AB R15, R242, R240 ;  /* 0x000000f0f20f723e */ /* 0x000fe200000010ff */
[----:B------:R-:W3:Y:S04]  /*37860*/  LDL R228, [R1+0x448] ;  /* 0x0004480001e47983 */ /* 0x000ee80000100800 */
[----:B------:R-:W3:Y:S04]  /*37870*/  LDL R221, [R1+0x440] ;  /* 0x0004400001dd7983 */ /* 0x000ee80000100800 */
[----:B------:R-:W3:Y:S04]  /*37880*/  LDL R223, [R1+0x9e8] ;  /* 0x0009e80001df7983 */ /* 0x000ee80000100800 */
[----:B------:R-:W3:Y:S04]  /*37890*/  LDL R247, [R1+0x9c8] ;  /* 0x0009c80001f77983 */ /* 0x000ee80000100800 */
[----:B------:R-:W0:Y:S01]  /*378a0*/  LDS.128 R248, [R0] ;  /* 0x0000000000f87984 */ /* 0x000e220000000c00 */
[----:B------:R-:W-:Y:S06]  /*378b0*/  BAR.SYNC.DEFER_BLOCKING 0x0 ;  /* 0x0000000000007b1d */ /* 0x000fec0000010000 */
[----:B------:R-:W-:Y:S02]  /*378c0*/  STSM.16.M88.4 [R252], R16 ;  /* 0x00000010fc007844 */ /* 0x000fe40000000200 */
[----:B------:R-:W-:Y:S06]  /*378d0*/  BAR.SYNC.DEFER_BLOCKING 0x0 ;  /* 0x0000000000007b1d */ /* 0x000fec0000010000 */
[----:B------:R-:W1:Y:S01]  /*378e0*/  LDS.128 R240, [R0] ;  /* 0x0000000000f07984 */ /* 0x000e620000000c00 */
[----:B------:R-:W-:-:S03]  /*378f0*/  IADD3 RZ, P5, R10, R2, RZ ;  /* 0x000000020aff7210 */ /* 0x000fc60007fbe0ff */
[----:B0-----:R-:W-:Y:S01]  /*37900*/  STL [R1+0xe28], R249 ;  /* 0x000e28f901007387 */ /* 0x001fe20000100800 */
[----:B------:R-:W-:-:S03]  /*37910*/  F2FP.BF16.F32.PACK_AB R10, R229, R231 ;  /* 0x000000e7e50a723e */ /* 0x000fc600000010ff */
[----:B------:R-:W-:Y:S04]  /*37920*/  STL.64 [R1+0xe20], R250 ;  /* 0x000e20fa01007387 */ /* 0x000fe80000100a00 */
[----:B-1----:R0:W-:Y:S04]  /*37930*/  STL.64 [R1+0xe30], R240 ;  /* 0x000e30f001007387 */ /* 0x0021e80000100a00 */
[----:B------:R-:W-:Y:S04]  /*37940*/  STL.64 [R1+0xe10], R242 ;  /* 0x000e10f201007387 */ /* 0x000fe80000100a00 */
[----:B------:R-:W3:Y:S04]  /*37950*/  LDL R229, [R1+0xa08] ;  /* 0x000a080001e57983 */ /* 0x000ee80000100800 */
[----:B------:R-:W3:Y:S04]  /*37960*/  LDL R231, [R1+0xa00] ;  /* 0x000a000001e77983 */ /* 0x000ee80000100800 */
[----:B------:R-:W3:Y:S04]  /*37970*/  LDL R225, [R1+0x458] ;  /* 0x0004580001e17983 */ /* 0x000ee80000100800 */
[----:B------:R-:W3:Y:S01]  /*37980*/  LDL R227, [R1+0x450] ;  /* 0x0004500001e37983 */ /* 0x000ee20000100800 */
[----:B------:R-:W-:-:S02]  /*37990*/  F2FP.BF16.F32.PACK_AB R12, R224, R12 ;  /* 0x0000000ce00c723e */ /* 0x000fc400000010ff */
[----:B------:R-:W-:Y:S01]  /*379a0*/  F2FP.BF16.F32.PACK_AB R13, R226, R13 ;  /* 0x0000000de20d723e */ /* 0x000fe200000010ff */
[----:B------:R-:W-:Y:S01]  /*379b0*/  BAR.SYNC.DEFER_BLOCKING 0x0 ;  /* 0x0000000000007b1d */ /* 0x000fe20000010000 */
[----:B------:R-:W-:Y:S02]  /*379c0*/  F2FP.BF16.F32.PACK_AB R8, R220, R8 ;  /* 0x00000008dc08723e */ /* 0x000fe400000010ff */
[----:B------:R-:W-:-:S03]  /*379d0*/  F2FP.BF16.F32.PACK_AB R9, R222, R9 ;  /* 0x00000009de09723e */ /* 0x000fc600000010ff */
[----:B0-----:R-:W3:Y:S04]  /*379e0*/  LDL R240, [R1+0x468] ;  /* 0x0004680001f07983 */ /* 0x001ee80000100800 */
[----:B------:R-:W3:Y:S04]  /*379f0*/  LDL R241, [R1+0x460] ;  /* 0x0004600001f17983 */ /* 0x000ee80000100800 */
[----:B------:R-:W-:Y:S01]  /*37a00*/  STSM.16.M88.4 [R252], R12 ;  /* 0x0000000cfc007844 */ /* 0x000fe20000000200 */
[----:B--2---:R-:W-:Y:S01]  /*37a10*/  F2FP.BF16.F32.PACK_AB R11, R239, R238 ;  /* 0x000000eeef0b723e */ /* 0x004fe200000010ff */
[----:B------:R-:W-:Y:S01]  /*37a20*/  BAR.SYNC.DEFER_BLOCKING 0x0 ;  /* 0x0000000000007b1d */ /* 0x000fe20000010000 */
[----:B----4-:R-:W-:-:S05]  /*37a30*/  F2FP.BF16.F32.PACK_AB R6, R237, R236 ;  /* 0x000000eced06723e */ /* 0x010fca00000010ff */
[----:B------:R-:W0:Y:S02]  /*37a40*/  LDS.128 R236, [R0] ;  /* 0x0000000000ec7984 */ /* 0x000e240000000c00 */
[----:B------:R-:W-:Y:S06]  /*37a50*/  BAR.SYNC.DEFER_BLOCKING 0x0 ;  /* 0x0000000000007b1d */ /* 0x000fec0000010000 */
[----:B------:R-:W-:Y:S01]  /*37a60*/  STSM.16.M88.4 [R252], R8 ;  /* 0x00000008fc007844 */ /* 0x000fe20000000200 */
[----:B------:R-:W-:Y:S01]  /*37a70*/  F2FP.BF16.F32.PACK_AB R7, R235, R232 ;  /* 0x000000e8eb07723e */ /* 0x000fe200000010ff */
[----:B------:R-:W-:Y:S06]  /*37a80*/  BAR.SYNC.DEFER_BLOCKING 0x0 ;  /* 0x0000000000007b1d */ /* 0x000fec0000010000 */
[----:B------:R-:W1:Y:S04]  /*37a90*/  LDS.128 R232, [R0] ;  /* 0x0000000000e87984 */ /* 0x000e680000000c00 */
[----:B0-----:R-:W-:Y:S04]  /*37aa0*/  STL.64 [R1+0xe08], R236 ;  /* 0x000e08ec01007387 */ /* 0x001fe80000100a00 */
[----:B------:R-:W-:Y:S04]  /*37ab0*/  STL.64 [R1+0xe00], R238 ;  /* 0x000e00ee01007387 */ /* 0x000fe80000100a00 */
[----:B-1----:R-:W-:Y:S04]  /*37ac0*/  STL.64 [R1+0xe18], R232 ;  /* 0x000e18e801007387 */ /* 0x002fe80000100a00 */
[----:B------:R-:W-:Y:S04]  /*37ad0*/  STL.64 [R1+0xdf8], R234 ;  /* 0x000df8ea01007387 */ /* 0x000fe80000100a00 */
[----:B------:R-:W2:Y:S04]  /*37ae0*/  LDL R250, [R1+0xa38] ;  /* 0x000a380001fa7983 */ /* 0x000ea80000100800 */
[----:B------:R-:W2:Y:S01]  /*37af0*/  LDL R251, [R1+0xa30] ;  /* 0x000a300001fb7983 */ /* 0x000ea20000100800 */
[----:B------:R-:W-:-:S02]  /*37b00*/  F2FP.BF16.F32.PACK_AB R4, R216, R217 ;  /* 0x000000d9d804723e */ /* 0x000fc400000010ff */
[----:B------:R-:W-:Y:S01]  /*37b10*/  F2FP.BF16.F32.PACK_AB R5, R218, R219 ;  /* 0x000000dbda05723e */ /* 0x000fe200000010ff */
[----:B------:R-:W-:Y:S01]  /*37b20*/  BAR.SYNC.DEFER_BLOCKING 0x0 ;  /* 0x0000000000007b1d */ /* 0x000fe20000010000 */
[----:B---3--:R-:W-:Y:S02]  /*37b30*/  F2FP.BF16.F32.PACK_AB R18, R228, R221 ;  /* 0x000000dde412723e */ /* 0x008fe400000010ff */
[----:B------:R-:W-:-:S03]  /*37b40*/  F2FP.BF16.F32.PACK_AB R19, R223, R247 ;  /* 0x000000f7df13723e */ /* 0x000fc600000010ff */
[----:B------:R-:W3:Y:S04]  /*37b50*/  LDL R249, [R1+0x4d8] ;  /* 0x0004d80001f97983 */ /* 0x000ee80000100800 */
[----:B------:R-:W3:Y:S04]  /*37b60*/  LDL R221, [R1+0x470] ;  /* 0x0004700001dd7983 */ /* 0x000ee80000100800 */
[----:B------:R-:W4:Y:S04]  /*37b70*/  LDL R223, [R1+0xa48] ;  /* 0x000a480001df7983 */ /* 0x000f280000100800 */
[----:B------:R-:W4:Y:S04]  /*37b80*/  LDL R247, [R1+0xa40] ;  /* 0x000a400001f77983 */ /* 0x000f280000100800 */
[----:B------:R-:W-:Y:S01]  /*37b90*/  STSM.16.M88.4 [R252], R4 ;  /* 0x00000004fc007844 */ /* 0x000fe20000000200 */
[----:B------:R-:W-:Y:S01]  /*37ba0*/  F2FP.BF16.F32.PACK_AB R15, R229, R231 ;  /* 0x000000e7e50f723e */ /* 0x000fe200000010ff */
[----:B------:R-:W-:Y:S01]  /*37bb0*/  BAR.SYNC.DEFER_BLOCKING 0x0 ;  /* 0x0000000000007b1d */ /* 0x000fe20000010000 */
[----:B------:R-:W-:-:S02]  /*37bc0*/  F2FP.BF16.F32.PACK_AB R16, R212, R213 ;  /* 0x000000d5d410723e */ /* 0x000fc400000010ff */
[----:B------:R-:W-:-:S03]  /*37bd0*/  F2FP.BF16.F32.PACK_AB R17, R214, R215 ;  /* 0x000000d7d611723e */ /* 0x000fc600000010ff */
        /* <DEDUP_REMOVED lines=9> */
[----:B------:R-:W-:Y:S04]  /*37c70*/  STL [R1+0xe40], R224 ;  /* 0x000e40e001007387 */ /* 0x000fe80000100800 */
[----:B------:R-:W-:Y:S04]  /*37c80*/  STL.64 [R1+0xdc8], R226 ;  /* 0x000dc8e201007387 */ /* 0x000fe80000100a00 */
[----:B------:R-:W4:Y:S04]  /*37c90*/  LDL R212, [R1+0x4e8] ;  /* 0x0004e80001d47983 */ /* 0x000f280000100800 */
[----:B------:R-:W4:Y:S04]  /*37ca0*/  LDL R235, [R1+0x4e0] ;  /* 0x0004e00001eb7983 */ /* 0x000f280000100800 */
[----:B------:R-:W4:Y:S04]  /*37cb0*/  LDL.LU R238, [R1+0xa7c] ;  /* 0x000a7c0001ee7983 */ /* 0x000f280000300800 */
[----:B------:R-:W4:Y:S04]  /*37cc0*/  LDL.LU R239, [R1+0xa78] ;  /* 0x000a780001ef7983 */ /* 0x000f280000300800 */
[----:B------:R-:W4:Y:S04]  /*37cd0*/  LDL R236, [R1+0x4f8] ;  /* 0x0004f80001ec7983 */ /* 0x000f280000100800 */
[----:B------:R-:W4:Y:S04]  /*37ce0*/  LDL R237, [R1+0x4f0] ;  /* 0x0004f00001ed7983 */ /* 0x000f280000100800 */
[----:B------:R-:W4:Y:S04]  /*37cf0*/  LDL.LU R242, [R1+0xa84] ;  /* 0x000a840001f27983 */ /* 0x000f280000300800 */
[----:B------:R-:W4:Y:S01]  /*37d00*/  LDL.LU R243, [R1+0xa80] ;  /* 0x000a800001f37983 */ /* 0x000f220000300800 */
[----:B------:R-:W-:-:S03]  /*37d10*/  F2FP.BF16.F32.PACK_AB R10, R240, R241 ;  /* 0x000000f1f00a723e */ /* 0x000fc600000010ff */
[----:B------:R-:W4:Y:S04]  /*37d20*/  LDL R232, [R1+0x508] ;  /* 0x0005080001e87983 */ /* 0x000f280000100800 */
[----:B------:R-:W4:Y:S04]  /*37d30*/  LDL R233, [R1+0x500] ;  /* 0x0005000001e97983 */ /* 0x000f280000100800 */
[----:B------:R-:W4:Y:S04]  /*37d40*/  LDL.LU R240, [R1+0xa9c] ;  /* 0x000a9c0001f07983 */ /* 0x000f280000300800 */
[----:B------:R-:W4:Y:S01]  /*37d50*/  LDL.LU R241, [R1+0xa98] ;  /* 0x000a980001f17983 */ /* 0x000f220000300800 */
[----:B------:R-:W-:-:S02]  /*37d60*/  F2FP.BF16.F32.PACK_AB R12, R208, R209 ;  /* 0x000000d1d00c723e */ /* 0x000fc400000010ff */
[----:B------:R-:W-:Y:S01]  /*37d70*/  F2FP.BF16.F32.PACK_AB R13, R210, R211 ;  /* 0x000000d3d20d723e */ /* 0x000fe200000010ff */
[----:B------:R-:W-:Y:S01]  /*37d80*/  BAR.SYNC.DEFER_BLOCKING 0x0 ;  /* 0x0000000000007b1d */ /* 0x000fe20000010000 */
[----:B--2---:R-:W-:-:S05]  /*37d90*/  F2FP.BF16.F32.PACK_AB R11, R250, R251 ;  /* 0x000000fbfa0b723e */ /* 0x004fca00000010ff */
[----:B------:R-:W2:Y:S04]  /*37da0*/  LDL R250, [R1+0x518] ;  /* 0x0005180001fa7983 */ /* 0x000ea80000100800 */
[----:B------:R-:W2:Y:S04]  /*37db0*/  LDL R251, [R1+0x510] ;  /* 0x0005100001fb7983 */ /* 0x000ea80000100800 */
[----:B------:R-:W-:Y:S01]  /*37dc0*/  STSM.16.M88.4 [R252], R12 ;  /* 0x0000000cfc007844 */ /* 0x000fe20000000200 */
[----:B---3--:R-:W-:Y:S02]  /*37dd0*/  F2FP.BF16.F32.PACK_AB R6, R249, R221 ;  /* 0x000000ddf906723e */ /* 0x008fe400000010ff */
[----:B----4-:R-:W-:Y:S01]  /*37de0*/  F2FP.BF16.F32.PACK_AB R7, R223, R247 ;  /* 0x000000f7df07723e */ /* 0x010fe200000010ff */
[----:B------:R-:W-:Y:S01]  /*37df0*/  BAR.SYNC.DEFER_BLOCKING 0x0 ;  /* 0x0000000000007b1d */ /* 0x000fe20000010000 */
[----:B------:R-:W-:-:S02]  /*37e00*/  F2FP.BF16.F32.PACK_AB R8, R204, R205 ;  /* 0x000000cdcc08723e */ /* 0x000fc400000010ff */
[----:B------:R-:W-:Y:S02]  /*37e10*/  F2FP.BF16.F32.PACK_AB R9, R206, R207 ;  /* 0x000000cfce09723e */ /* 0x000fe400000010ff */
[----:B------:R-:W-:Y:S02]  /*37e20*/  F2FP.BF16.F32.PACK_AB R4, R200, R201 ;  /* 0x000000c9c804723e */ /* 0x000fe400000010ff */
[----:B------:R-:W-:Y:S01]  /*37e30*/  F2FP.BF16.F32.PACK_AB R5, R202, R203 ;  /* 0x000000cbca05723e */ /* 0x000fe200000010ff */
[----:B------:R-:W3:Y:S01]  /*37e40*/  LDL.LU R249, [R1+0xaa4] ;  /* 0x000aa40001f97983 */ /* 0x000ee20000300800 */
[----:B------:R-:W-:Y:S02]  /*37e50*/  F2FP.BF16.F32.PACK_AB R16, R196, R197 ;  /* 0x000000c5c410723e */ /* 0x000fe400000010ff */
[----:B------:R-:W-:Y:S01]  /*37e60*/  F2FP.BF16.F32.PACK_AB R17, R198, R199 ;  /* 0x000000c7c611723e */ /* 0x000fe200000010ff */
[----:B------:R-:W3:Y:S04]  /*37e70*/  LDL.LU R247, [R1+0xaa0] ;  /* 0x000aa00001f77983 */ /* 0x000ee80000300800 */
[----:B------:R-:W0:Y:S01]  /*37e80*/  LDS.128 R220, [R0] ;  /* 0x0000000000dc7984 */ /* 0x000e220000000c00 */
[----:B------:R-:W-:Y:S06]  /*37e90*/  BAR.SYNC.DEFER_BLOCKING 0x0 ;  /* 0x0000000000007b1d */ /* 0x000fec0000010000 */
[----:B------:R-:W-:Y:S02]  /*37ea0*/  STSM.16.M88.4 [R252], R8 ;  /* 0x00000008fc007844 */ /* 0x000fe40000000200 */
[----:B------:R-:W-:Y:S06]  /*37eb0*/  BAR.SYNC.DEFER_BLOCKING 0x0 ;  /* 0x0000000000007b1d */ /* 0x000fec0000010000 */
[----:B------:R-:W1:Y:S02]  /*37ec0*/  LDS.128 R216, [R0] ;  /* 0x0000000000d87984 */ /* 0x000e640000000c00 */
[----:B------:R-:W-:Y:S06]  /*37ed0*/  BAR.SYNC.DEFER_BLOCKING 0x0 ;  /* 0x0000000000007b1d */ /* 0x000fec0000010000 */
[----:B------:R-:W-:Y:S01]  /*37ee0*/  STSM.16.M88.4 [R252], R4 ;  /* 0x00000004fc007844 */ /* 0x000fe20000000200 */
[----:B------:R-:W-:Y:S01]  /*37ef0*/  F2FP.BF16.F32.PACK_AB R18, R212, R235 ;  /* 0x000000ebd412723e */ /* 0x000fe200000010ff */
[----:B------:R-:W-:Y:S06]  /*37f00*/  BAR.SYNC.DEFER_BLOCKING 0x0 ;  /* 0x0000000000007b1d */ /* 0x000fec0000010000 */
[----:B------:R-:W4:Y:S01]  /*37f10*/  LDS.128 R212, [R0] ;  /* 0x0000000000d47984 */ /* 0x000f220000000c00 */
[----:B------:R-:W-:Y:S01]  /*37f20*/  F2FP.BF16.F32.PACK_AB R19, R238, R239 ;  /* 0x000000efee13723e */ /* 0x000fe200000010ff */
[----:B------:R-:W-:Y:S06]  /*37f30*/  BAR.SYNC.DEFER_BLOCKING 0x0 ;  /* 0x0000000000007b1d */ /* 0x000fec0000010000 */
[----:B------:R-:W-:Y:S02]  /*37f40*/  STSM.16.M88.4 [R252], R16 ;  /* 0x00000010fc007844 */ /* 0x000fe40000000200 */
[----:B------:R-:W-:Y:S06]  /*37f50*/  BAR.SYNC.DEFER_BLOCKING 0x0 ;  /* 0x0000000000007b1d */ /* 0x000fec0000010000 */
[----:B------:R-:W4:Y:S04]  /*37f60*/  LDS.128 R208, [R0] ;  /* 0x0000000000d07984 */ /* 0x000f280000000c00 */
[----:B0-----:R-:W-:Y:S04]  /*37f70*/  STL.64 [R1+0xdd0], R220 ;  /* 0x000dd0dc01007387 */ /* 0x001fe80000100a00 */
[----:B------:R-:W-:Y:S04]  /*37f80*/  STL.64 [R1+0xdc0], R222 ;  /* 0x000dc0de01007387 */ /* 0x000fe80000100a00 */
[----:B-1----:R-:W-:Y:S01]  /*37f90*/  STL.64 [R1+0xdf0], R216 ;  /* 0x000df0d801007387 */ /* 0x002fe20000100a00 */
[----:B------:R-:W-:-:S03]  /*37fa0*/  F2FP.BF16.F32.PACK_AB R14, R236, R237 ;  /* 0x000000edec0e723e */ /* 0x000fc600000010ff */
[----:B------:R-:W-:Y:S01]  /*37fb0*/  STL.64 [R1+0xdd8], R218 ;  /* 0x000dd8da01007387 */ /* 0x000fe20000100a00 */
[----:B------:R-:W-:-:S03]  /*37fc0*/  F2FP.BF16.F32.PACK_AB R15, R242, R243 ;  /* 0x000000f3f20f723e */ /* 0x000fc600000010ff */
[----:B------:R-:W3:Y:S04]  /*37fd0*/  LDL R229, [R1+0x538] ;  /* 0x0005380001e57983 */ /* 0x000ee80000100800 */
[----:B------:R-:W3:Y:S04]  /*37fe0*/  LDL R235, [R1+0x530] ;  /* 0x0005300001eb7983 */ /* 0x000ee80000100800 */
[----:B------:R-:W3:Y:S04]  /*37ff0*/  LDL.LU R238, [R1+0xabc] ;  /* 0x000abc0001ee7983 */ /* 0x000ee80000300800 */
[----:B------:R-:W3:Y:S04]  /*38000*/  LDL.LU R239, [R1+0xab8] ;  /* 0x000ab80001ef7983 */ /* 0x000ee80000300800 */
[----:B------:R-:W3:Y:S04]  /*38010*/  LDL R236, [R1+0x548] ;  /* 0x0005480001ec7983 */ /* 0x000ee80000100800 */
[----:B------:R-:W3:Y:S04]  /*38020*/  LDL R237, [R1+0x540] ;  /* 0x0005400001ed7983 */ /* 0x000ee80000100800 */
[----:B------:R-:W3:Y:S01]  /*38030*/  LDL.LU R242, [R1+0xac4] ;  /* 0x000ac40001f27983 */ /* 0x000ee20000300800 */
[----:B------:R-:W-:-:S03]  /*38040*/  F2FP.BF16.F32.PACK_AB R10, R232, R233 ;  /* 0x000000e9e80a723e */ /* 0x000fc600000010ff */
[----:B------:R-:W3:Y:S01]  /*38050*/  LDL.LU R243, [R1+0xac0] ;  /* 0x000ac00001f37983 */ /* 0x000ee20000300800 */
[----:B------:R-:W-:-:S03]  /*38060*/  F2FP.BF16.F32.PACK_AB R11, R240, R241 ;  /* 0x000000f1f00b723e */ /* 0x000fc600000010ff */
[----:B----4-:R-:W-:Y:S04]  /*38070*/  STL.64 [R1+0xe48], R214 ;  /* 0x000e48d601007387 */ /* 0x010fe80000100a00 */
[----:B------:R-:W-:Y:S04]  /*38080*/  STL.64 [R1+0xe58], R210 ;  /* 0x000e58d201007387 */ /* 0x000fe80000100a00 */
[----:B------:R-:W-:Y:S04]  /*38090*/  STL.64 [R1+0xe50], R208 ;  /* 0x000e50d001007387 */ /* 0x000fe80000100a00 */
[----:B------:R-:W4:Y:S04]  /*380a0*/  LDL R232, [R1+0x578] ;  /* 0x0005780001e87983 */ /* 0x000f280000100800 */
[----:B------:R-:W4:Y:S04]  /*380b0*/  LDL R233, [R1+0x570] ;  /* 0x0005700001e97983 */ /* 0x000f280000100800 */
[----:B------:R-:W4:Y:S04]  /*380c0*/  LDL.LU R240, [R1+0xadc] ;  /* 0x000adc0001f07983 */ /* 0x000f280000300800 */
[----:B------:R-:W4:Y:S01]  /*380d0*/  LDL.LU R241, [R1+0xad8] ;  /* 0x000ad80001f17983 */ /* 0x000f220000300800 */
[----:B--2---:R-:W-:-:S03]  /*380e0*/  F2FP.BF16.F32.PACK_AB R6, R250, R251 ;  /* 0x000000fbfa06723e */ /* 0x004fc600000010ff */
[----:B------:R-:W2:Y:S04]  /*380f0*/  LDL R250, [R1+0x588] ;  /* 0x0005880001fa7983 */ /* 0x000ea80000100800 */
[----:B------:R-:W2:Y:S01]  /*38100*/  LDL R251, [R1+0x580] ;  /* 0x0005800001fb7983 */ /* 0x000ea20000100800 */
[----:B------:R-:W-:Y:S02]  /*38110*/  F2FP.BF16.F32.PACK_AB R12, R192, R193 ;  /* 0x000000c1c00c723e */ /* 0x000fe400000010ff */
[----:B------:R-:W-:Y:S01]  /*38120*/  F2FP.BF16.F32.PACK_AB R13, R194, R195 ;  /* 0x000000c3c20d723e */ /* 0x000fe200000010ff */
[----:B------:R-:W-:Y:S06]  /*38130*/  BAR.SYNC.DEFER_BLOCKING 0x0 ;  /* 0x0000000000007b1d */ /* 0x000fec0000010000 */
[----:B------:R0:W-:Y:S02]  /*38140*/  STSM.16.M88.4 [R252], R12 ;  /* 0x0000000cfc007844 */ /* 0x0001e40000000200 */
[----:B------:R-:W-:Y:S01]  /*38150*/  BAR.SYNC.DEFER_BLOCKING 0x0 ;  /* 0x0000000000007b1d */ /* 0x000fe20000010000 */
[----:B------:R-:W-:-:S02]  /*38160*/  F2FP.BF16.F32.PACK_AB R8, R188, R189 ;  /* 0x000000bdbc08723e */ /* 0x000fc400000010ff */
[----:B------:R-:W-:-:S03]  /*38170*/  F2FP.BF16.F32.PACK_AB R9, R190, R191 ;  /* 0x000000bfbe09723e */ /* 0x000fc600000010ff */
[----:B------:R-:W1:Y:S02]  /*38180*/  LDS.128 R204, [R0] ;  /* 0x0000000000cc7984 */ /* 0x000e640000000c00 */
[----:B------:R-:W-:Y:S01]  /*38190*/  BAR.SYNC.DEFER_BLOCKING 0x0 ;  /* 0x0000000000007b1d */ /* 0x000fe20000010000 */
[----:B---3--:R-:W-:-:S05]  /*381a0*/  F2FP.BF16.F32.PACK_AB R7, R249, R247 ;  /* 0x000000f7f907723e */ /* 0x008fca00000010ff */
[----:B------:R-:W3:Y:S04]  /*381b0*/  LDL.LU R249, [R1+0xae4] ;  /* 0x000ae40001f97983 */ /* 0x000ee80000300800 */
[----:B------:R-:W3:Y:S04]  /*381c0*/  LDL.LU R247, [R1+0xae0] ;  /* 0x000ae00001f77983 */ /* 0x000ee80000300800 */
[----:B------:R4:W-:Y:S01]  /*381d0*/  STSM.16.M88.4 [R252], R8 ;  /* 0x00000008fc007844 */ /* 0x0009e20000000200 */
[----:B------:R-:W-:Y:S01]  /*381e0*/  BAR.SYNC.DEFER_BLOCKING 0x0 ;  /* 0x0000000000007b1d */ /* 0x000fe20000010000 */
[----:B------:R-:W-:-:S02]  /*381f0*/  F2FP.BF16.F32.PACK_AB R4, R184, R185 ;  /* 0x000000b9b804723e */ /* 0x000fc400000010ff */
[----:B------:R-:W-:-:S03]  /*38200*/  F2FP.BF16.F32.PACK_AB R5, R186, R187 ;  /* 0x000000bbba05723e */ /* 0x000fc600000010ff */
[----:B------:R-:W1:Y:S02]  /*38210*/  LDS.128 R200, [R0] ;  /* 0x0000000000c87984 */ /* 0x000e640000000c00 */
[----:B------:R-:W-:Y:S06]  /*38220*/  BAR.SYNC.DEFER_BLOCKING 0x0 ;  /* 0x0000000000007b1d */ /* 0x000fec0000010000 */
[----:B------:R2:W-:Y:S02]  /*38230*/  STSM.16.M88.4 [R252], R4 ;  /* 0x00000004fc007844 */ /* 0x0005e40000000200 */
[----:B------:R-:W-:Y:S01]  /*38240*/  BAR.SYNC.DEFER_BLOCKING 0x0 ;  /* 0x0000000000007b1d */ /* 0x000fe20000010000 */
[----:B------:R-:W-:-:S02]  /*38250*/  F2FP.BF16.F32.PACK_AB R16, R180, R181 ;  /* 0x000000b5b410723e */ /* 0x000fc400000010ff */
[----:B------:R-:W-:-:S03]  /*38260*/  F2FP.BF16.F32.PACK_AB R17, R182, R183 ;  /* 0x000000b7b611723e */ /* 0x000fc600000010ff */
[----:B------:R-:W1:Y:S01]  /*38270*/  LDS.128 R196, [R0] ;  /* 0x0000000000c47984 */ /* 0x000e620000000c00 */
[----:B------:R-:W-:-:S03]  /*38280*/  F2FP.BF16.F32.PACK_AB R18, R229, R235 ;  /* 0x000000ebe512723e */ /* 0x000fc600000010ff */
[----:B------:R-:W3:Y:S04]  /*38290*/  LDL R229, [R1+0x5b8] ;  /* 0x0005b80001e57983 */ /* 0x000ee80000100800 */
[----:B------:R-:W3:Y:S01]  /*382a0*/  LDL R235, [R1+0x5b0] ;  /* 0x0005b00001eb7983 */ /* 0x000ee20000100800 */
[----:B------:R-:W-:-:S03]  /*382b0*/  F2FP.BF16.F32.PACK_AB R19, R238, R239 ;  /* 0x000000efee13723e */ /* 0x000fc600000010ff */
[----:B------:R-:W3:Y:S04]  /*382c0*/  LDL.LU R238, [R1+0xafc] ;  /* 0x000afc0001ee7983 */ /* 0x000ee80000300800 */
[----:B------:R-:W3:Y:S01]  /*382d0*/  LDL.LU R239, [R1+0xaf8] ;  /* 0x000af80001ef7983 */ /* 0x000ee20000300800 */
[----:B0-----:R-:W-:-:S03]  /*382e0*/  F2FP.BF16.F32.PACK_AB R14, R236, R237 ;  /* 0x000000edec0e723e */ /* 0x001fc600000010ff */
[----:B------:R-:W3:Y:S04]  /*382f0*/  LDL R236, [R1+0x990] ;  /* 0x0009900001ec7983 */ /* 0x000ee80000100800 */
[----:B------:R-:W3:Y:S01]  /*38300*/  LDL R237, [R1+0x5c0] ;  /* 0x0005c00001ed7983 */ /* 0x000ee20000100800 */
[----:B------:R-:W-:-:S03]  /*38310*/  F2FP.BF16.F32.PACK_AB R15, R242, R243 ;  /* 0x000000f3f20f723e */ /* 0x000fc600000010ff */
[----:B------:R-:W3:Y:S04]  /*38320*/  LDL.LU R242, [R1+0xb04] ;  /* 0x000b040001f27983 */ /* 0x000ee80000300800 */
[----:B------:R-:W3:Y:S01]  /*38330*/  LDL.LU R243, [R1+0xb00] ;  /* 0x000b000001f37983 */ /* 0x000ee20000300800 */
[----:B------:R-:W-:Y:S01]  /*38340*/  BAR.SYNC.DEFER_BLOCKING 0x0 ;  /* 0x0000000000007b1d */ /* 0x000fe20000010000 */
[----:B----4-:R-:W-:-:S05]  /*38350*/  F2FP.BF16.F32.PACK_AB R10, R232, R233 ;  /* 0x000000e9e80a723e */ /* 0x010fca00000010ff */
[----:B------:R-:W4:Y:S04]  /*38360*/  LDL R232, [R1+0xa18] ;  /* 0x000a180001e87983 */ /* 0x000f280000100800 */
[----:B------:R-:W4:Y:S01]  /*38370*/  LDL R233, [R1+0xa10] ;  /* 0x000a100001e97983 */ /* 0x000f220000100800 */
[----:B------:R-:W-:-:S03]  /*38380*/  F2FP.BF16.F32.PACK_AB R11, R240, R241 ;  /* 0x000000f1f00b723e */ /* 0x000fc600000010ff */
[----:B------:R-:W4:Y:S04]  /*38390*/  LDL.LU R240, [R1+0xb1c] ;  /* 0x000b1c0001f07983 */ /* 0x000f280000300800 */
[----:B------:R-:W4:Y:S01]  /*383a0*/  LDL.LU R241, [R1+0xb18] ;  /* 0x000b180001f17983 */ /* 0x000f220000300800 */
[----:B--2---:R-:W-:-:S03]  /*383b0*/  F2FP.BF16.F32.PACK_AB R6, R250, R251 ;  /* 0x000000fbfa06723e */ /* 0x004fc600000010ff */
[----:B------:R-:W2:Y:S04]  /*383c0*/  LDL R250, [R1+0xa28] ;  /* 0x000a280001fa7983 */ /* 0x000ea80000100800 */
[----:B------:R-:W2:Y:S04]  /*383d0*/  LDL R251, [R1+0xa20] ;  /* 0x000a200001fb7983 */ /* 0x000ea80000100800 */
        /* <DEDUP_REMOVED lines=10> */
[----:B------:R-:W2:Y:S02]  /*38480*/  LDS.128 R188, [R0] ;  /* 0x0000000000bc7984 */ /* 0x000ea40000000c00 */
        /* <DEDUP_REMOVED lines=8> */
[----:B------:R-:W3:Y:S02]  /*38510*/  LDS.128 R184, [R0] ;  /* 0x0000000000b87984 */ /* 0x000ee40000000c00 */
[----:B------:R-:W-:Y:S06]  /*38520*/  BAR.SYNC.DEFER_BLOCKING 0x0 ;  /* 0x0000000000007b1d */ /* 0x000fec0000010000 */
[----:B------:R2:W-:Y:S02]  /*38530*/  STSM.16.M88.4 [R252], R4 ;  /* 0x00000004fc007844 */ /* 0x0005e40000000200 */
[----:B------:R-:W-:Y:S01]  /*38540*/  BAR.SYNC.DEFER_BLOCKING 0x0 ;  /* 0x0000000000007b1d */ /* 0x000fe20000010000 */
[----:B0-----:R-:W-:-:S02]  /*38550*/  F2FP.BF16.F32.PACK_AB R16, R164, R165 ;  /* 0x000000a5a410723e */ /* 0x001fc400000010ff */
[----:B------:R-:W-:-:S03]  /*38560*/  F2FP.BF16.F32.PACK_AB R17, R166, R167 ;  /* 0x000000a7a611723e */ /* 0x000fc600000010ff */
[----:B------:R-:W0:Y:S01]  /*38570*/  LDS.128 R180, [R0] ;  /* 0x0000000000b47984 */ /* 0x000e220000000c00 */
[----:B------:R-:W-:-:S03]  /*38580*/  F2FP.BF16.F32.PACK_AB R18, R229, R235 ;  /* 0x000000ebe512723e */ /* 0x000fc600000010ff */
[----:B------:R-:W3:Y:S04]  /*38590*/  LDL R229, [R1+0xa58] ;  /* 0x000a580001e57983 */ /* 0x000ee80000100800 */
[----:B------:R-:W3:Y:S01]  /*385a0*/  LDL R235, [R1+0xa50] ;  /* 0x000a500001eb7983 */ /* 0x000ee20000100800 */
[----:B------:R-:W-:-:S03]  /*385b0*/  F2FP.BF16.F32.PACK_AB R19, R238, R239 ;  /* 0x000000efee13723e */ /* 0x000fc600000010ff */
[----:B------:R-:W3:Y:S04]  /*385c0*/  LDL.LU R238, [R1+0xb3c] ;  /* 0x000b3c0001ee7983 */ /* 0x000ee80000300800 */
[----:B------:R-:W3:Y:S01]  /*385d0*/  LDL.LU R239, [R1+0xb38] ;  /* 0x000b380001ef7983 */ /* 0x000ee20000300800 */
[----:B-1----:R-:W-:-:S03]  /*385e0*/  F2FP.BF16.F32.PACK_AB R14, R236, R237 ;  /* 0x000000edec0e723e */ /* 0x002fc600000010ff */
[----:B------:R-:W3:Y:S04]  /*385f0*/  LDL.LU R236, [R1+0xa74] ;  /* 0x000a740001ec7983 */ /* 0x000ee80000300800 */
[----:B------:R-:W3:Y:S01]  /*38600*/  LDL.LU R237, [R1+0xa70] ;  /* 0x000a700001ed7983 */ /* 0x000ee20000300800 */
[----:B------:R-:W-:-:S03]  /*38610*/  F2FP.BF16.F32.PACK_AB R15, R242, R243 ;  /* 0x000000f3f20f723e */ /* 0x000fc600000010ff */
[----:B------:R-:W3:Y:S04]  /*38620*/  LDL.LU R242, [R1+0xb44] ;  /* 0x000b440001f27983 */ /* 0x000ee80000300800 */
[----:B------:R-:W3:Y:S01]  /*38630*/  LDL.LU R243, [R1+0xb40] ;  /* 0x000b400001f37983 */ /* 0x000ee20000300800 */
[----:B------:R-:W-:Y:S01]  /*38640*/  BAR.SYNC.DEFER_BLOCKING 0x0 ;  /* 0x0000000000007b1d */ /* 0x000fe20000010000 */
[----:B----4-:R-:W-:-:S05]  /*38650*/  F2FP.BF16.F32.PACK_AB R10, R232, R233 ;  /* 0x000000e9e80a723e */ /* 0x010fca00000010ff */
[----:B------:R-:W4:Y:S04]  /*38660*/  LDL.LU R232, [R1+0xa8c] ;  /* 0x000a8c0001e87983 */ /* 0x000f280000300800 */
[----:B------:R-:W4:Y:S01]  /*38670*/  LDL.LU R233, [R1+0xa88] ;  /* 0x000a880001e97983 */ /* 0x000f220000300800 */
[----:B------:R-:W-:-:S03]  /*38680*/  F2FP.BF16.F32.PACK_AB R11, R240, R241 ;  /* 0x000000f1f00b723e */ /* 0x000fc600000010ff */
[----:B------:R-:W4:Y:S04]  /*38690*/  LDL.LU R240, [R1+0xb5c] ;  /* 0x000b5c0001f07983 */ /* 0x000f280000300800 */
[----:B------:R-:W4:Y:S01]  /*386a0*/  LDL.LU R241, [R1+0xb58] ;  /* 0x000b580001f17983 */ /* 0x000f220000300800 */
[----:B--2---:R-:W-:-:S03]  /*386b0*/  F2FP.BF16.F32.PACK_AB R6, R250, R251 ;  /* 0x000000fbfa06723e */ /* 0x004fc600000010ff */
[----:B------:R-:W2:Y:S04]  /*386c0*/  LDL.LU R250, [R1+0xa94] ;  /* 0x000a940001fa7983 */ /* 0x000ea80000300800 */
[----:B------:R-:W2:Y:S04]  /*386d0*/  LDL.LU R251, [R1+0xa90] ;  /* 0x000a900001fb7983 */ /* 0x000ea80000300800 */
[----:B------:R1:W-:Y:S01]  /*386e0*/  STSM.16.M88.4 [R252], R16 ;  /* 0x00000010fc007844 */ /* 0x0003e20000000200 */
[----:B------:R-:W-:Y:S01]  /*386f0*/  BAR.SYNC.DEFER_BLOCKING 0x0 ;  /* 0x0000000000007b1d */ /* 0x000fe20000010000 */
[----:B------:R-:W-:-:S02]  /*38700*/  F2FP.BF16.F32.PACK_AB R12, R160, R161 ;  /* 0x000000a1a00c723e */ /* 0x000fc400000010ff */
[----:B------:R-:W-:-:S03]  /*38710*/  F2FP.BF16.F32.PACK_AB R13, R162, R163 ;  /* 0x000000a3a20d723e */ /* 0x000fc600000010ff */
[----:B------:R-:W0:Y:S02]  /*38720*/  LDS.128 R176, [R0] ;  /* 0x0000000000b07984 */ /* 0x000e240000000c00 */
        /* <DEDUP_REMOVED lines=18> */
[----:B-1----:R-:W-:-:S02]  /*38850*/  F2FP.BF16.F32.PACK_AB R16, R148, R149 ;  /* 0x000000959410723e */ /* 0x002fc400000010ff */
[----:B------:R-:W-:-:S03]  /*38860*/  F2FP.BF16.F32.PACK_AB R17, R150, R151 ;  /* 0x000000979611723e */ /* 0x000fc600000010ff */
[----:B------:R-:W1:Y:S01]  /*38870*/  LDS.128 R164, [R0] ;  /* 0x0000000000a47984 */ /* 0x000e620000000c00 */
[----:B------:R-:W-:-:S03]  /*38880*/  F2FP.BF16.F32.PACK_AB R18, R229, R235 ;  /* 0x000000ebe512723e */ /* 0x000fc600000010ff */
[----:B------:R-:W3:Y:S04]  /*38890*/  LDL.LU R229, [R1+0xaac] ;  /* 0x000aac0001e57983 */ /* 0x000ee80000300800 */
[----:B------:R-:W3:Y:S01]  /*388a0*/  LDL.LU R235, [R1+0xaa8] ;  /* 0x000aa80001eb7983 */ /* 0x000ee20000300800 */
[----:B------:R-:W-:-:S03]  /*388b0*/  F2FP.BF16.F32.PACK_AB R19, R238, R239 ;  /* 0x000000efee13723e */ /* 0x000fc600000010ff */
[----:B------:R-:W3:Y:S04]  /*388c0*/  LDL.LU R238, [R1+0xb7c] ;  /* 0x000b7c0001ee7983 */ /* 0x000ee80000300800 */
[----:B------:R-:W3:Y:S01]  /*388d0*/  LDL.LU R239, [R1+0xb78] ;  /* 0x000b780001ef7983 */ /* 0x000ee20000300800 */
[----:B0-----:R-:W-:-:S03]  /*388e0*/  F2FP.BF16.F32.PACK_AB R14, R236, R237 ;  /* 0x000000edec0e723e */ /* 0x001fc600000010ff */
        /* <DEDUP_REMOVED lines=42> */
[----:B------:R-:W3:Y:S04]  /*38b90*/  LDL.LU R229, [R1+0xaec] ;  /* 0x000aec0001e57983 */ /* 0x000ee80000300800 */
[----:B------:R-:W3:Y:S01]  /*38ba0*/  LDL.LU R235, [R1+0xae8] ;  /* 0x000ae80001eb7983 */ /* 0x000ee20000300800 */
        /* <DEDUP_REMOVED lines=202> */
[----:B----4-:R-:W-:Y:S02]  /*39850*/  F2FP.BF16.F32.PACK_AB R10, R232, R233 ;  /* 0x000000e9e80a723e */ /* 0x010fe400000010ff */
[----:B------:R-:W-:-:S03]  /*39860*/  F2FP.BF16.F32.PACK_AB R11, R240, R241 ;  /* 0x000000f1f00b723e */ /* 0x000fc600000010ff */
[----:B------:R-:W4:Y:S04]  /*39870*/  LDL.LU R240, [R1+0xc48] ;  /* 0x000c480001f07983 */ /* 0x000f280000300800 */
[----:B------:R-:W4:Y:S01]  /*39880*/  LDL.LU R241, [R1+0xc44] ;  /* 0x000c440001f17983 */ /* 0x000f220000300800 */
[----:B--2---:R-:W-:-:S03]  /*39890*/  F2FP.BF16.F32.PACK_AB R6, R250, R251 ;  /* 0x000000fbfa06723e */ /* 0x004fc600000010ff */
[----:B------:R-:W2:Y:S04]  /*398a0*/  LDL.LU R232, [R1+0xd28] ;  /* 0x000d280001e87983 */ /* 0x000ea80000300800 */
[----:B------:R-:W2:Y:S04]  /*398b0*/  LDL.LU R233, [R1+0xd24] ;  /* 0x000d240001e97983 */ /* 0x000ea80000300800 */
        /* <DEDUP_REMOVED lines=37> */
[----:B----4-:R-:W-:-:S03]  /*39b10*/  F2FP.BF16.F32.PACK_AB R10, R240, R241 ;  /* 0x000000f1f00a723e */ /* 0x010fc600000010ff */
[----:B------:R-:W4:Y:S04]  /*39b20*/  LDL.LU R240, [R1+0xd50] ;  /* 0x000d500001f07983 */ /* 0x000f280000300800 */
[----:B------:R-:W4:Y:S01]  /*39b30*/  LDL.LU R241, [R1+0xd4c] ;  /* 0x000d4c0001f17983 */ /* 0x000f220000300800 */
[----:B------:R-:W-:Y:S01]  /*39b40*/  F2FP.BF16.F32.PACK_AB R18, R229, R235 ;  /* 0x000000ebe512723e */ /* 0x000fe200000010ff */
[----:B------:R-:W-:Y:S01]  /*39b50*/  BAR.SYNC.DEFER_BLOCKING 0x0 ;  /* 0x0000000000007b1d */ /* 0x000fe20000010000 */
[----:B--2---:R-:W-:-:S05]  /*39b60*/  F2FP.BF16.F32.PACK_AB R6, R250, R251 ;  /* 0x000000fbfa06723e */ /* 0x004fca00000010ff */
[----:B------:R-:W2:Y:S04]  /*39b70*/  LDL R250, [R1+0x60] ;  /* 0x0000600001fa7983 */ /* 0x000ea80000100800 */
[----:B------:R-:W2:Y:S01]  /*39b80*/  LDL R251, [R1+0x58] ;  /* 0x0000580001fb7983 */ /* 0x000ea20000100800 */
[----:B------:R-:W-:Y:S02]  /*39b90*/  F2FP.BF16.F32.PACK_AB R12, R50, R51 ;  /* 0x00000033320c723e */ /* 0x000fe400000010ff */
[----:B------:R-:W-:Y:S01]  /*39ba0*/  F2FP.BF16.F32.PACK_AB R13, R48, R49 ;  /* 0x00000031300d723e */ /* 0x000fe200000010ff */
[----:B------:R-:W2:Y:S01]  /*39bb0*/  LDL R225, [R1+0x50] ;  /* 0x0000500001e17983 */ /* 0x000ea20000100800 */
[----:B------:R-:W-:Y:S02]  /*39bc0*/  F2FP.BF16.F32.PACK_AB R8, R46, R47 ;  /* 0x0000002f2e08723e */ /* 0x000fe400000010ff */
[----:B------:R-:W-:Y:S01]  /*39bd0*/  F2FP.BF16.F32.PACK_AB R9, R44, R45 ;  /* 0x0000002d2c09723e */ /* 0x000fe200000010ff */
[----:B------:R-:W2:Y:S04]  /*39be0*/  LDL R230, [R1+0x48] ;  /* 0x0000480001e67983 */ /* 0x000ea80000100800 */
[----:B------:R0:W-:Y:S01]  /*39bf0*/  STSM.16.M88.4 [R252], R16 ;  /* 0x00000010fc007844 */ /* 0x0001e20000000200 */
[----:B------:R-:W-:Y:S06]  /*39c00*/  BAR.SYNC.DEFER_BLOCKING 0x0 ;  /* 0x0000000000007b1d */ /* 0x000fec0000010000 */
[----:B------:R-:W1:Y:S02]  /*39c10*/  LDS.128 R64, [R0] ;  /* 0x0000000000407984 */ /* 0x000e640000000c00 */
[----:B------:R-:W-:Y:S06]  /*39c20*/  BAR.SYNC.DEFER_BLOCKING 0x0 ;  /* 0x0000000000007b1d */ /* 0x000fec0000010000 */
[----:B------:R1:W-:Y:S02]  /*39c30*/  STSM.16.M88.4 [R252], R12 ;  /* 0x0000000cfc007844 */ /* 0x0003e40000000200 */
[----:B------:R-:W-:Y:S01]  /*39c40*/  BAR.SYNC.DEFER_BLOCKING 0x0 ;  /* 0x0000000000007b1d */ /* 0x000fe20000010000 */
[----:B------:R-:W-:-:S05]  /*39c50*/  F2FP.BF16.F32.PACK_AB R11, R232, R233 ;  /* 0x000000e9e80b723e */ /* 0x000fca00000010ff */
[----:B------:R-:W2:Y:S02]  /*39c60*/  LDS.128 R52, [R0] ;  /* 0x0000000000347984 */ /* 0x000ea40000000c00 */
[----:B------:R-:W-:Y:S01]  /*39c70*/  BAR.SYNC.DEFER_BLOCKING 0x0 ;  /* 0x0000000000007b1d */ /* 0x000fe20000010000 */
[----:B---3--:R-:W-:-:S05]  /*39c80*/  F2FP.BF16.F32.PACK_AB R7, R249, R247 ;  /* 0x000000f7f907723e */ /* 0x008fca00000010ff */
[----:B------:R-:W3:Y:S04]  /*39c90*/  LDL.LU R249, [R1+0xc98] ;  /* 0x000c980001f97983 */ /* 0x000ee80000300800 */
[----:B------:R-:W3:Y:S04]  /*39ca0*/  LDL.LU R247, [R1+0xc94] ;  /* 0x000c940001f77983 */ /* 0x000ee80000300800 */
[----:B------:R-:W3:Y:S04]  /*39cb0*/  LDL.LU R231, [R1+0xd5c] ;  /* 0x000d5c0001e77983 */ /* 0x000ee80000300800 */
[----:B------:R-:W3:Y:S04]  /*39cc0*/  LDL.LU R228, [R1+0xd54] ;  /* 0x000d540001e47983 */ /* 0x000ee80000300800 */
[----:B------:R-:W-:Y:S01]  /*39cd0*/  STSM.16.M88.4 [R252], R8 ;  /* 0x00000008fc007844 */ /* 0x000fe20000000200 */
[----:B------:R-:W-:Y:S01]  /*39ce0*/  BAR.SYNC.DEFER_BLOCKING 0x0 ;  /* 0x0000000000007b1d */ /* 0x000fe20000010000 */
[----:B------:R-:W-:-:S02]  /*39cf0*/  F2FP.BF16.F32.PACK_AB R4, R42, R43 ;  /* 0x0000002b2a04723e */ /* 0x000fc400000010ff */
[----:B------:R-:W-:-:S03]  /*39d00*/  F2FP.BF16.F32.PACK_AB R5, R40, R41 ;  /* 0x000000292805723e */ /* 0x000fc600000010ff */
[----:B------:R-:W3:Y:S04]  /*39d10*/  LDL.LU R229, [R1+0xca0] ;  /* 0x000ca00001e57983 */ /* 0x000ee80000300800 */
[----:B------:R-:W3:Y:S04]  /*39d20*/  LDL.LU R235, [R1+0xc9c] ;  /* 0x000c9c0001eb7983 */ /* 0x000ee80000300800 */
[----:B------:R-:W3:Y:S04]  /*39d30*/  LDL.LU R232, [R1+0xd64] ;  /* 0x000d640001e87983 */ /* 0x000ee80000300800 */
[----:B------:R-:W3:Y:S04]  /*39d40*/  LDL.LU R233, [R1+0xd60] ;  /* 0x000d600001e97983 */ /* 0x000ee80000300800 */
[----:B------:R-:W3:Y:S01]  /*39d50*/  LDS.128 R60, [R0] ;  /* 0x00000000003c7984 */ /* 0x000ee20000000c00 */
        /* <DEDUP_REMOVED lines=8> */
[----:B------:R-:W3:Y:S01]  /*39de0*/  LDL R239, [R1+0x68] ;  /* 0x0000680001ef7983 */ /* 0x000ee20000100800 */
[----:B------:R-:W-:-:S03]  /*39df0*/  F2FP.BF16.F32.PACK_AB R19, R236, R237 ;  /* 0x000000edec13723e */ /* 0x000fc600000010ff */
[----:B------:R-:W3:Y:S04]  /*39e00*/  LDL.LU R236, [R1+0xba0] ;  /* 0x000ba00001ec7983 */ /* 0x000ee80000300800 */
[----:B------:R-:W3:Y:S01]  /*39e10*/  LDL.LU R237, [R1+0xb9c] ;  /* 0x000b9c0001ed7983 */ /* 0x000ee20000300800 */
[----:B-1----:R-:W-:-:S03]  /*39e20*/  F2FP.BF16.F32.PACK_AB R14, R242, R243 ;  /* 0x000000f3f20e723e */ /* 0x002fc600000010ff */
[----:B------:R-:W3:Y:S04]  /*39e30*/  LDL.LU R242, [R1+0xcb8] ;  /* 0x000cb80001f27983 */ /* 0x000ee80000300800 */
[----:B------:R-:W3:Y:S01]  /*39e40*/  LDL.LU R243, [R1+0xcb4] ;  /* 0x000cb40001f37983 */ /* 0x000ee20000300800 */
[----:B------:R-:W-:Y:S01]  /*39e50*/  BAR.SYNC.DEFER_BLOCKING 0x0 ;  /* 0x0000000000007b1d */ /* 0x000fe20000010000 */
[----:B----4-:R-:W-:-:S05]  /*39e60*/  F2FP.BF16.F32.PACK_AB R15, R240, R241 ;  /* 0x000000f1f00f723e */ /* 0x010fca00000010ff */
        /* <DEDUP_REMOVED lines=9> */
[----:B------:R-:W0:Y:S01]  /*39f00*/  LDS.128 R48, [R0] ;  /* 0x0000000000307984 */ /* 0x000e220000000c00 */
[----:B------:R-:W-:Y:S01]  /*39f10*/  F2FP.BF16.F32.PACK_AB R13, R32, R33 ;  /* 0x00000021200d723e */ /* 0x000fe200000010ff */
[----:B------:R-:W-:Y:S06]  /*39f20*/  BAR.SYNC.DEFER_BLOCKING 0x0 ;  /* 0x0000000000007b1d */ /* 0x000fec0000010000 */
[----:B------:R1:W-:Y:S02]  /*39f30*/  STSM.16.M88.4 [R252], R12 ;  /* 0x0000000cfc007844 */ /* 0x0003e40000000200 */
[----:B------:R-:W-:Y:S01]  /*39f40*/  BAR.SYNC.DEFER_BLOCKING 0x0 ;  /* 0x0000000000007b1d */ /* 0x000fe20000010000 */
[----:B------:R-:W-:-:S05]  /*39f50*/  F2FP.BF16.F32.PACK_AB R8, R30, R31 ;  /* 0x0000001f1e08723e */ /* 0x000fca00000010ff */
[----:B------:R-:W0:Y:S01]  /*39f60*/  LDS.128 R44, [R0] ;  /* 0x00000000002c7984 */ /* 0x000e220000000c00 */
[----:B---3--:R-:W-:-:S03]  /*39f70*/  F2FP.BF16.F32.PACK_AB R10, R249, R247 ;  /* 0x000000f7f90a723e */ /* 0x008fc600000010ff */
[----:B------:R-:W3:Y:S04]  /*39f80*/  LDL.LU R249, [R1+0xd74] ;  /* 0x000d740001f97983 */ /* 0x000ee80000300800 */
[----:B------:R-:W3:Y:S04]  /*39f90*/  LDL.LU R247, [R1+0xd70] ;  /* 0x000d700001f77983 */ /* 0x000ee80000300800 */
[----:B------:R-:W3:Y:S04]  /*39fa0*/  LDL.LU R220, [R1+0xbc8] ;  /* 0x000bc80001dc7983 */ /* 0x000ee80000300800 */
[----:B------:R-:W3:Y:S04]  /*39fb0*/  LDL.LU R221, [R1+0xbc0] ;  /* 0x000bc00001dd7983 */ /* 0x000ee80000300800 */
[----:B------:R-:W3:Y:S01]  /*39fc0*/  LDL.LU R226, [R1+0xbd0] ;  /* 0x000bd00001e27983 */ /* 0x000ee20000300800 */
[----:B------:R-:W-:-:S03]  /*39fd0*/  F2FP.BF16.F32.PACK_AB R11, R231, R228 ;  /* 0x000000e4e70b723e */ /* 0x000fc600000010ff */
[----:B------:R-:W3:Y:S04]  /*39fe0*/  LDL.LU R227, [R1+0xbcc] ;  /* 0x000bcc0001e37983 */ /* 0x000ee80000300800 */
[----:B------:R-:W3:Y:S04]  /*39ff0*/  LDL.LU R224, [R1+0xcd8] ;  /* 0x000cd80001e07983 */ /* 0x000ee80000300800 */
[----:B------:R-:W3:Y:S01]  /*3a000*/  LDL.LU R225, [R1+0xcd4] ;  /* 0x000cd40001e17983 */ /* 0x000ee20000300800 */
[----:B------:R-:W-:-:S03]  /*3a010*/  F2FP.BF16.F32.PACK_AB R6, R229, R235 ;  /* 0x000000ebe506723e */ /* 0x000fc600000010ff */
[----:B------:R-:W3:Y:S04]  /*3a020*/  LDL.LU R230, [R1+0xd7c] ;  /* 0x000d7c0001e67983 */ /* 0x000ee80000300800 */
[----:B------:R-:W3:Y:S01]  /*3a030*/  LDL.LU R231, [R1+0xd78] ;  /* 0x000d780001e77983 */ /* 0x000ee20000300800 */
[----:B------:R-:W-:-:S03]  /*3a040*/  F2FP.BF16.F32.PACK_AB R7, R232, R233 ;  /* 0x000000e9e807723e */ /* 0x000fc600000010ff */
[----:B------:R-:W3:Y:S04]  /*3a050*/  LDL.LU R228, [R1+0xce0] ;  /* 0x000ce00001e47983 */ /* 0x000ee80000300800 */
[----:B------:R-:W3:Y:S04]  /*3a060*/  LDL.LU R229, [R1+0xcdc] ;  /* 0x000cdc0001e57983 */ /* 0x000ee80000300800 */
[----:B------:R-:W3:Y:S04]  /*3a070*/  LDL.LU R235, [R1+0xd84] ;  /* 0x000d840001eb7983 */ /* 0x000ee80000300800 */
[----:B------:R-:W3:Y:S04]  /*3a080*/  LDL.LU R232, [R1+0xd80] ;  /* 0x000d800001e87983 */ /* 0x000ee80000300800 */
[----:B------:R-:W3:Y:S01]  /*3a090*/  LDL.LU R233, [R1+0xbf8] ;  /* 0x000bf80001e97983 */ /* 0x000ee20000300800 */
[----:B------:R-:W-:Y:S01]  /*3a0a0*/  BAR.SYNC.DEFER_BLOCKING 0x0 ;  /* 0x0000000000007b1d */ /* 0x000fe20000010000 */
[----:B-1----:R-:W-:-:S05]  /*3a0b0*/  F2FP.BF16.F32.PACK_AB R17, R238, R239 ;  /* 0x000000efee11723e */ /* 0x002fca00000010ff */
[----:B------:R-:W3:Y:S04]  /*3a0c0*/  LDL.LU R238, [R1+0xbf0] ;  /* 0x000bf00001ee7983 */ /* 0x000ee80000300800 */
[----:B------:R-:W3:Y:S01]  /*3a0d0*/  LDL.LU R239, [R1] ;  /* 0x0000000001ef7983 */ /* 0x000ee20000300800 */
[----:B------:R-:W-:-:S03]  /*3a0e0*/  F2FP.BF16.F32.PACK_AB R13, R236, R237 ;  /* 0x000000edec0d723e */ /* 0x000fc600000010ff */
        /* <DEDUP_REMOVED lines=8> */
[----:B--2---:R-:W-:-:S03]  /*3a170*/  F2FP.BF16.F32.PACK_AB R14, R250, R251 ;  /* 0x000000fbfa0e723e */ /* 0x004fc600000010ff */
[----:B------:R-:W2:Y:S04]  /*3a180*/  LDL.LU R250, [R1+0xd00] ;  /* 0x000d000001fa7983 */ /* 0x000ea80000300800 */
[----:B------:R-:W2:Y:S04]  /*3a190*/  LDL.LU R251, [R1+0xcfc] ;  /* 0x000cfc0001fb7983 */ /* 0x000ea80000300800 */
[----:B------:R1:W-:Y:S01]  /*3a1a0*/  STSM.16.M88.4 [R252], R8 ;  /* 0x00000008fc007844 */ /* 0x0003e20000000200 */
[----:B------:R-:W-:Y:S01]  /*3a1b0*/  BAR.SYNC.DEFER_BLOCKING 0x0 ;  /* 0x0000000000007b1d */ /* 0x000fe20000010000 */
[----:B------:R-:W-:-:S05]  /*3a1c0*/  F2FP.BF16.F32.PACK_AB R4, R26, R27 ;  /* 0x0000001b1a04723e */ /* 0x000fca00000010ff */
[----:B------:R-:W0:Y:S02]  /*3a1d0*/  LDS.128 R32, [R0] ;  /* 0x0000000000207984 */ /* 0x000e240000000c00 */
[----:B------:R-:W-:Y:S06]  /*3a1e0*/  BAR.SYNC.DEFER_BLOCKING 0x0 ;  /* 0x0000000000007b1d */ /* 0x000fec0000010000 */
[----:B------:R-:W-:Y:S02]  /*3a1f0*/  STSM.16.M88.4 [R252], R4 ;  /* 0x00000004fc007844 */ /* 0x000fe40000000200 */
[----:B------:R-:W-:Y:S01]  /*3a200*/  BAR.SYNC.DEFER_BLOCKING 0x0 ;  /* 0x0000000000007b1d */ /* 0x000fe20000010000 */
[----:B------:R-:W-:-:S05]  /*3a210*/  F2FP.BF16.F32.PACK_AB R16, R22, R23 ;  /* 0x000000171610723e */ /* 0x000fca00000010ff */
[----:B------:R-:W0:Y:S02]  /*3a220*/  LDS.128 R40, [R0] ;  /* 0x0000000000287984 */ /* 0x000e240000000c00 */
[----:B------:R-:W-:Y:S01]  /*3a230*/  BAR.SYNC.DEFER_BLOCKING 0x0 ;  /* 0x0000000000007b1d */ /* 0x000fe20000010000 */
[----:B---3--:R-:W-:-:S05]  /*3a240*/  F2FP.BF16.F32.PACK_AB R15, R249, R247 ;  /* 0x000000f7f90f723e */ /* 0x008fca00000010ff */
[----:B------:R-:W3:Y:S04]  /*3a250*/  LDL.LU R249, [R1+0xd94] ;  /* 0x000d940001f97983 */ /* 0x000ee80000300800 */
[----:B------:R-:W3:Y:S04]  /*3a260*/  LDL.LU R247, [R1+0xd90] ;  /* 0x000d900001f77983 */ /* 0x000ee80000300800 */
[----:B------:R0:W-:Y:S01]  /*3a270*/  STSM.16.M88.4 [R252], R16 ;  /* 0x00000010fc007844 */ /* 0x0001e20000000200 */
[----:B-1----:R-:W-:Y:S01]  /*3a280*/  F2FP.BF16.F32.PACK_AB R9, R220, R221 ;  /* 0x000000dddc09723e */ /* 0x002fe200000010ff */
[----:B------:R-:W-:Y:S01]  /*3a290*/  BAR.SYNC.DEFER_BLOCKING 0x0 ;  /* 0x0000000000007b1d */ /* 0x000fe20000010000 */
[----:B0-----:R-:W-:-:S02]  /*3a2a0*/  F2FP.BF16.F32.PACK_AB R16, R245, R244 ;  /* 0x000000f4f510723e */ /* 0x001fc400000010ff */
[----:B------:R-:W-:Y:S02]  /*3a2b0*/  F2FP.BF16.F32.PACK_AB R5, R226, R227 ;  /* 0x000000e3e205723e */ /* 0x000fe400000010ff */
[----:B------:R-:W-:Y:S02]  /*3a2c0*/  F2FP.BF16.F32.PACK_AB R10, R224, R225 ;  /* 0x000000e1e00a723e */ /* 0x000fe400000010ff */
[----:B------:R-:W-:Y:S01]  /*3a2d0*/  F2FP.BF16.F32.PACK_AB R11, R230, R231 ;  /* 0x000000e7e60b723e */ /* 0x000fe200000010ff */
[----:B------:R-:W0:Y:S01]  /*3a2e0*/  LDS.128 R36, [R0] ;  /* 0x0000000000247984 */ /* 0x000e220000000c00 */
[----:B------:R-:W-:Y:S02]  /*3a2f0*/  F2FP.BF16.F32.PACK_AB R6, R228, R229 ;  /* 0x000000e5e406723e */ /* 0x000fe400000010ff */
[----:B------:R-:W-:Y:S02]  /*3a300*/  F2FP.BF16.F32.PACK_AB R7, R235, R232 ;  /* 0x000000e8eb07723e */ /* 0x000fe400000010ff */
[----:B------:R-:W-:-:S02]  /*3a310*/  F2FP.BF16.F32.PACK_AB R244, R239, R246 ;  /* 0x000000f6eff4723e */ /* 0x000fc400000010ff */
[----:B--2---:R-:W-:Y:S02]  /*3a320*/  F2FP.BF16.F32.PACK_AB R246, R250, R251 ;  /* 0x000000fbfaf6723e */ /* 0x004fe400000010ff */
[----:B------:R-:W2:Y:S04]  /*3a330*/  LDL.LU R250, [R1+0x8] ;  /* 0x0000080001fa7983 */ /* 0x000ea80000300800 */
[----:B------:R-:W2:Y:S04]  /*3a340*/  LDL.LU R251, [R1+0x4] ;  /* 0x0000040001fb7983 */ /* 0x000ea80000300800 */
[----:B------:R-:W2:Y:S04]  /*3a350*/  LDL.LU R218, [R1+0xc28] ;  /* 0x000c280001da7983 */ /* 0x000ea80000300800 */
[----:B------:R-:W2:Y:S04]  /*3a360*/  LDL.LU R219, [R1+0xc20] ;  /* 0x000c200001db7983 */ /* 0x000ea80000300800 */
[----:B------:R-:W2:Y:S04]  /*3a370*/  LDL R216, [R1+0x20] ;  /* 0x0000200001d87983 */ /* 0x000ea80000100800 */
[----:B------:R-:W2:Y:S04]  /*3a380*/  LDL.LU R217, [R1+0xc] ;  /* 0x00000c0001d97983 */ /* 0x000ea80000300800 */
        /* <DEDUP_REMOVED lines=10> */
[----:B------:R-:W2:Y:S04]  /*3a430*/  LDL R228, [R1+0x30] ;  /* 0x0000300001e47983 */ /* 0x000ea80000100800 */
[----:B------:R-:W2:Y:S04]  /*3a440*/  LDL R229, [R1+0x28] ;  /* 0x0000280001e57983 */ /* 0x000ea80000100800 */
[----:B------:R-:W2:Y:S04]  /*3a450*/  LDL.LU R235, [R1+0xc58] ;  /* 0x000c580001eb7983 */ /* 0x000ea80000300800 */
[----:B------:R-:W2:Y:S01]  /*3a460*/  LDL.LU R232, [R1+0xc50] ;  /* 0x000c500001e87983 */ /* 0x000ea20000300800 */
[----:B------:R-:W-:Y:S01]  /*3a470*/  F2FP.BF16.F32.PACK_AB R12, R21, R20 ;  /* 0x00000014150c723e */ /* 0x000fe200000010ff */
[----:B------:R-:W-:Y:S06]  /*3a480*/  BAR.SYNC.DEFER_BLOCKING 0x0 ;  /* 0x0000000000007b1d */ /* 0x000fec0000010000 */
[----:B------:R-:W-:Y:S02]  /*3a490*/  STSM.16.M88.4 [R252], R12 ;  /* 0x0000000cfc007844 */ /* 0x000fe40000000200 */
[----:B------:R-:W-:Y:S01]  /*3a4a0*/  BAR.SYNC.DEFER_BLOCKING 0x0 ;  /* 0x0000000000007b1d */ /* 0x000fe20000010000 */
[----:B------:R-:W-:-:S02]  /*3a4b0*/  F2FP.BF16.F32.PACK_AB R4, R29, R28 ;  /* 0x0000001c1d04723e */ /* 0x000fc400000010ff */
[----:B------:R-:W-:-:S03]  /*3a4c0*/  F2FP.BF16.F32.PACK_AB R8, R25, R24 ;  /* 0x000000181908723e */ /* 0x000fc600000010ff */
[----:B------:R-:W1:Y:S02]  /*3a4d0*/  LDS.128 R28, [R0] ;  /* 0x00000000001c7984 */ /* 0x000e640000000c00 */
[----:B------:R-:W-:Y:S06]  /*3a4e0*/  BAR.SYNC.DEFER_BLOCKING 0x0 ;  /* 0x0000000000007b1d */ /* 0x000fec0000010000 */
[----:B------:R2:W-:Y:S02]  /*3a4f0*/  STSM.16.M88.4 [R252], R8 ;  /* 0x00000008fc007844 */ /* 0x0005e40000000200 */
[----:B------:R-:W-:Y:S06]  /*3a500*/  BAR.SYNC.DEFER_BLOCKING 0x0 ;  /* 0x0000000000007b1d */ /* 0x000fec0000010000 */
[----:B------:R-:W1:Y:S02]  /*3a510*/  LDS.128 R24, [R0] ;  /* 0x0000000000187984 */ /* 0x000e640000000c00 */
[----:B------:R-:W-:Y:S01]  /*3a520*/  BAR.SYNC.DEFER_BLOCKING 0x0 ;  /* 0x0000000000007b1d */ /* 0x000fe20000010000 */
[----:B------:R-:W-:-:S02]  /*3a530*/  F2FP.BF16.F32.PACK_AB R17, R233, R238 ;  /* 0x000000eee911723e */ /* 0x000fc400000010ff */
[----:B------:R-:W-:Y:S02]  /*3a540*/  F2FP.BF16.F32.PACK_AB R245, R236, R237 ;  /* 0x000000edecf5723e */ /* 0x000fe400000010ff */
[----:B------:R-:W-:Y:S01]  /*3a550*/  F2FP.BF16.F32.PACK_AB R18, R242, R243 ;  /* 0x000000f3f212723e */ /* 0x000fe200000010ff */
[----:B------:R-:W2:Y:S04]  /*3a560*/  LDL R233, [R1+0x40] ;  /* 0x0000400001e97983 */ /* 0x000ea80000100800 */
[----:B------:R-:W2:Y:S04]  /*3a570*/  LDL R238, [R1+0x38] ;  /* 0x0000380001ee7983 */ /* 0x000ea80000100800 */
[----:B------:R-:W2:Y:S01]  /*3a580*/  LDL.LU R239, [R1+0xc60] ;  /* 0x000c600001ef7983 */ /* 0x000ea20000300800 */
[----:B---3--:R-:W-:-:S03]  /*3a590*/  F2FP.BF16.F32.PACK_AB R247, R249, R247 ;  /* 0x000000f7f9f7723e */ /* 0x008fc600000010ff */
[----:B------:R-:W3:Y:S04]  /*3a5a0*/  LDL.LU R236, [R1+0xc5c] ;  /* 0x000c5c0001ec7983 */ /* 0x000ee80000300800 */
[----:B------:R0:W-:Y:S01]  /*3a5b0*/  STSM.16.M88.4 [R252], R4 ;  /* 0x00000004fc007844 */ /* 0x0001e20000000200 */
[----:B------:R-:W-:Y:S06]  /*3a5c0*/  BAR.SYNC.DEFER_BLOCKING 0x0 ;  /* 0x0000000000007b1d */ /* 0x000fec0000010000 */
[----:B------:R-:W3:Y:S04]  /*3a5d0*/  LDL.LU R237, [R1+0xd38] ;  /* 0x000d380001ed7983 */ /* 0x000ee80000300800 */
[----:B------:R-:W3:Y:S04]  /*3a5e0*/  LDL.LU R242, [R1+0xd34] ;  /* 0x000d340001f27983 */ /* 0x000ee80000300800 */
[----:B------:R-:W3:Y:S04]  /*3a5f0*/  LDL.LU R243, [R1+0xdac] ;  /* 0x000dac0001f37983 */ /* 0x000ee80000300800 */
[----:B------:R-:W3:Y:S04]  /*3a600*/  LDL.LU R249, [R1+0xda8] ;  /* 0x000da80001f97983 */ /* 0x000ee80000300800 */
[----:B------:R-:W1:Y:S01]  /*3a610*/  LDS.128 R12, [R0] ;  /* 0x00000000000c7984 */ /* 0x000e620000000c00 */
[----:B----4-:R-:W-:Y:S01]  /*3a620*/  F2FP.BF16.F32.PACK_AB R19, R240, R241 ;  /* 0x000000f1f013723e */ /* 0x010fe200000010ff */
[----:B------:R-:W-:Y:S06]  /*3a630*/  BAR.SYNC.DEFER_BLOCKING 0x0 ;  /* 0x0000000000007b1d */ /* 0x000fec0000010000 */
[----:B------:R-:W4:Y:S04]  /*3a640*/  LDL.LU R240, [R1+0xd40] ;  /* 0x000d400001f07983 */ /* 0x000f280000300800 */
[----:B------:R-:W4:Y:S04]  /*3a650*/  LDL.LU R241, [R1+0xd3c] ;  /* 0x000d3c0001f17983 */ /* 0x000f280000300800 */
[----:B------:R-:W-:Y:S01]  /*3a660*/  STSM.16.M88.4 [R252], R16 ;  /* 0x00000010fc007844 */ /* 0x000fe20000000200 */
[----:B------:R-:W-:Y:S06]  /*3a670*/  BAR.SYNC.DEFER_BLOCKING 0x0 ;  /* 0x0000000000007b1d */ /* 0x000fec0000010000 */
[----:B------:R-:W1:Y:S01]  /*3a680*/  LDS.128 R20, [R0] ;  /* 0x0000000000147984 */ /* 0x000e620000000c00 */
[----:B--2---:R-:W-:Y:S01]  /*3a690*/  F2FP.BF16.F32.PACK_AB R8, R250, R251 ;  /* 0x000000fbfa08723e */ /* 0x004fe200000010ff */
[----:B------:R-:W-:Y:S06]  /*3a6a0*/  BAR.SYNC.DEFER_BLOCKING 0x0 ;  /* 0x0000000000007b1d */ /* 0x000fec0000010000 */
[----:B------:R-:W2:Y:S04]  /*3a6b0*/  LDL.LU R250, [R1+0xdb4] ;  /* 0x000db40001fa7983 */ /* 0x000ea80000300800 */
[----:B------:R-:W2:Y:S04]  /*3a6c0*/  LDL.LU R251, [R1+0xdb0] ;  /* 0x000db00001fb7983 */ /* 0x000ea80000300800 */
[----:B------:R1:W-:Y:S01]  /*3a6d0*/  STSM.16.M88.4 [R252], R244 ;  /* 0x000000f4fc007844 */ /* 0x0003e20000000200 */
[----:B------:R-:W-:Y:S01]  /*3a6e0*/  BAR.SYNC.DEFER_BLOCKING 0x0 ;  /* 0x0000000000007b1d */ /* 0x000fe20000010000 */
[----:B0-----:R-:W-:-:S05]  /*3a6f0*/  F2FP.BF16.F32.PACK_AB R6, R224, R225 ;  /* 0x000000e1e006723e */ /* 0x001fca00000010ff */
[----:B------:R-:W0:Y:S01]  /*3a700*/  LDS.128 R16, [R0] ;  /* 0x0000000000107984 */ /* 0x000e220000000c00 */
[----:B-1----:R-:W-:-:S03]  /*3a710*/  F2FP.BF16.F32.PACK_AB R245, R235, R232 ;  /* 0x000000e8ebf5723e */ /* 0x002fc600000010ff */
[----:B------:R-:W2:Y:S04]  /*3a720*/  LDL.LU R235, [R1+0x10] ;  /* 0x0000100001eb7983 */ /* 0x000ea80000300800 */
[----:B------:R-:W2:Y:S04]  /*3a730*/  LDL.LU R232, [R1+0x14] ;  /* 0x0000140001e87983 */ /* 0x000ea80000300800 */
[----:B------:R-:W2:Y:S04]  /*3a740*/  LDL.LU.64 R214, [R1+0x438] ;  /* 0x0004380001d67983 */ /* 0x000ea80000300a00 */
[----:B------:R-:W2:Y:S01]  /*3a750*/  LDL.LU.64 R224, [R1+0x430] ;  /* 0x0004300001e07983 */ /* 0x000ea20000300a00 */
[----:B------:R-:W-:Y:S01]  /*3a760*/  BAR.SYNC.DEFER_BLOCKING 0x0 ;  /* 0x0000000000007b1d */ /* 0x000fe20000010000 */
[----:B------:R-:W-:-:S02]  /*3a770*/  F2FP.BF16.F32.PACK_AB R9, R218, R219 ;  /* 0x000000dbda09723e */ /* 0x000fc400000010ff */
[----:B------:R-:W-:Y:S02]  /*3a780*/  F2FP.BF16.F32.PACK_AB R10, R220, R221 ;  /* 0x000000dddc0a723e */ /* 0x000fe400000010ff */
[----:B------:R-:W-:-:S05]  /*3a790*/  F2FP.BF16.F32.PACK_AB R11, R226, R227 ;  /* 0x000000e3e20b723e */ /* 0x000fca00000010ff */
[----:B------:R-:W-:Y:S01]  /*3a7a0*/  STSM.16.M88.4 [R252], R8 ;  /* 0x00000008fc007844 */ /* 0x000fe20000000200 */
[----:B------:R-:W-:Y:S01]  /*3a7b0*/  BAR.SYNC.DEFER_BLOCKING 0x0 ;  /* 0x0000000000007b1d */ /* 0x000fe20000010000 */
[----:B------:R-:W-:Y:S02]  /*3a7c0*/  F2FP.BF16.F32.PACK_AB R4, R216, R217 ;  /* 0x000000d9d804723e */ /* 0x000fe400000010ff */
[----:B------:R-:W-:-:S03]  /*3a7d0*/  F2FP.BF16.F32.PACK_AB R5, R222, R223 ;  /* 0x000000dfde05723e */ /* 0x000fc600000010ff */
[----:B------:R-:W1:Y:S01]  /*3a7e0*/  LDS.128 R8, [R0] ;  /* 0x0000000000087984 */ /* 0x000e620000000c00 */
[----:B------:R-:W-:Y:S01]  /*3a7f0*/  F2FP.BF16.F32.PACK_AB R7, R230, R231 ;  /* 0x000000e7e607723e */ /* 0x000fe200000010ff */
[----:B------:R-:W-:Y:S01]  /*3a800*/  BAR.SYNC.DEFER_BLOCKING 0x0 ;  /* 0x0000000000007b1d */ /* 0x000fe20000010000 */
[----:B------:R-:W-:-:S05]  /*3a810*/  F2FP.BF16.F32.PACK_AB R244, R228, R229 ;  /* 0x000000e5e4f4723e */ /* 0x000fca00000010ff */
[----:B------:R-:W2:Y:S04]  /*3a820*/  LDL.LU.64 R230, [R1+0x428] ;  /* 0x0004280001e67983 */ /* 0x000ea80000300a00 */
[----:B------:R-:W2:Y:S04]  /*3a830*/  LDL.LU.64 R228, [R1+0x420] ;  /* 0x0004200001e47983 */ /* 0x000ea80000300a00 */
[----:B------:R-:W-:Y:S01]  /*3a840*/  STSM.16.M88.4 [R252], R4 ;  /* 0x00000004fc007844 */ /* 0x000fe20000000200 */
[----:B------:R-:W-:Y:S06]  /*3a850*/  BAR.SYNC.DEFER_BLOCKING 0x0 ;  /* 0x0000000000007b1d */ /* 0x000fec0000010000 */
[----:B------:R-:W1:Y:S01]  /*3a860*/  LDS.128 R4, [R0] ;  /* 0x0000000000047984 */ /* 0x000e620000000c00 */
[----:B---3--:R-:W-:-:S02]  /*3a870*/  F2FP.BF16.F32.PACK_AB R246, R237, R242 ;  /* 0x000000f2edf6723e */ /* 0x008fc400000010ff */
[----:B------:R-:W-:Y:S01]  /*3a880*/  F2FP.BF16.F32.PACK_AB R247, R243, R249 ;  /* 0x000000f9f3f7723e */ /* 0x000fe200000010ff */
[----:B------:R-:W-:Y:S06]  /*3a890*/  BAR.SYNC.DEFER_BLOCKING 0x0 ;  /* 0x0000000000007b1d */ /* 0x000fec0000010000 */
[----:B------:R-:W-:Y:S02]  /*3a8a0*/  STSM.16.M88.4 [R252], R244 ;  /* 0x000000f4fc007844 */ /* 0x000fe40000000200 */
[----:B------:R-:W-:Y:S01]  /*3a8b0*/  BAR.SYNC.DEFER_BLOCKING 0x0 ;  /* 0x0000000000007b1d */ /* 0x000fe20000010000 */
[----:B------:R-:W-:-:S02]  /*3a8c0*/  F2FP.BF16.F32.PACK_AB R208, R233, R238 ;  /* 0x000000eee9d0723e */ /* 0x000fc400000010ff */
[----:B------:R-:W-:Y:S02]  /*3a8d0*/  F2FP.BF16.F32.PACK_AB R209, R239, R236 ;  /* 0x000000ecefd1723e */ /* 0x000fe400000010ff */
[----:B----4-:R-:W-:Y:S01]  /*3a8e0*/  F2FP.BF16.F32.PACK_AB R210, R240, R241 ;  /* 0x000000f1f0d2723e */ /* 0x010fe200000010ff */
[----:B------:R-:W3:Y:S04]  /*3a8f0*/  LDL.LU R233, [R1+0x18] ;  /* 0x0000180001e97983 */ /* 0x000ee80000300800 */
[----:B------:R-:W4:Y:S04]  /*3a900*/  LDL.LU R249, [R1+0x1c] ;  /* 0x00001c0001f97983 */ /* 0x000f280000300800 */
[----:B------:R-:W4:Y:S04]  /*3a910*/  LDL.LU.64 R242, [R1+0x418] ;  /* 0x0004180001f27983 */ /* 0x000f280000300a00 */
[----:B------:R-:W4:Y:S04]  /*3a920*/  LDL.LU.64 R240, [R1+0x410] ;  /* 0x0004100001f07983 */ /* 0x000f280000300a00 */
[----:B------:R-:W1:Y:S04]  /*3a930*/  LDS.128 R244, [R0] ;  /* 0x0000000000f47984 */ /* 0x000e680000000c00 */
[----:B------:R-:W4:Y:S04]  /*3a940*/  LDL.LU.64 R218, [R1+0x408] ;  /* 0x0004080001da7983 */ /* 0x000f280000300a00 */
[----:B------:R-:W4:Y:S04]  /*3a950*/  LDL.LU.64 R236, [R1+0x400] ;  /* 0x0004000001ec7983 */ /* 0x000f280000300a00 */
[----:B------:R-:W4:Y:S01]  /*3a960*/  LDL.LU.64 R220, [R1+0x3f8] ;  /* 0x0003f80001dc7983 */ /* 0x000f220000300a00 */
[----:B--2---:R-:W-:Y:S01]  /*3a970*/  F2FP.BF16.F32.PACK_AB R211, R250, R251 ;  /* 0x000000fbfad3723e */ /* 0x004fe200000010ff */
[----:B------:R-:W-:Y:S06]  /*3a980*/  BAR.SYNC.DEFER_BLOCKING 0x0 ;  /* 0x0000000000007b1d */ /* 0x000fec0000010000 */
[----:B------:R-:W2:Y:S04]  /*3a990*/  LDL.LU.64 R250, [R1+0x3f0] ;  /* 0x0003f00001fa7983 */ /* 0x000ea80000300a00 */
[----:B------:R-:W2:Y:S04]  /*3a9a0*/  LDL.LU.64 R226, [R1+0x3e8] ;  /* 0x0003e80001e27983 */ /* 0x000ea80000300a00 */
[----:B------:R0:W-:Y:S01]  /*3a9b0*/  STSM.16.M88.4 [R252], R208 ;  /* 0x000000d0fc007844 */ /* 0x0001e20000000200 */
[----:B------:R-:W-:Y:S06]  /*3a9c0*/  BAR.SYNC.DEFER_BLOCKING 0x0 ;  /* 0x0000000000007b1d */ /* 0x000fec0000010000 */
[----:B0-----:R-:W2:Y:S04]  /*3a9d0*/  LDL.LU.64 R210, [R1+0xe58] ;  /* 0x000e580001d27983 */ /* 0x001ea80000300a00 */
[----:B------:R-:W2:Y:S04]  /*3a9e0*/  LDL.LU.64 R208, [R1+0xe50] ;  /* 0x000e500001d07983 */ /* 0x000ea80000300a00 */
[----:B------:R-:W2:Y:S04]  /*3a9f0*/  LDL.LU.64 R222, [R1+0x3e0] ;  /* 0x0003e00001de7983 */ /* 0x000ea80000300a00 */
[----:B------:R-:W2:Y:S04]  /*3aa00*/  LDL.LU.64 R238, [R1+0x3d8] ;  /* 0x0003d80001ee7983 */ /* 0x000ea80000300a00 */
[----:B------:R-:W2:Y:S01]  /*3aa10*/  LDL.LU.64 R216, [R1+0x3d0] ;  /* 0x0003d00001d87983 */ /* 0x000ea20000300a00 */
[----:B------:R-:W-:-:S03]  /*3aa20*/  PRMT R234, R235, 0x7632, R234 ;  /* 0x00007632ebea7816 */ /* 0x000fc600000000ea */
[----:B------:R-:W-:Y:S04]  /*3aa30*/  STG.E.U16 desc[UR60][R2.64], R235 ;  /* 0x000000eb02007986 */ /* 0x000fe8000c10153c */
[----:B------:R0:W-:Y:S04]  /*3aa40*/  STG.E.U16 desc[UR60][R214.64], R234 ;  /* 0x000000ead6007986 */ /* 0x0001e8000c10153c */
[----:B------:R1:W-:Y:S04]  /*3aa50*/  STG.E.U16 desc[UR60][R224.64], R232 ;  /* 0x000000e8e0007986 */ /* 0x0003e8000c10153c */
[----:B0-----:R-:W2:Y:S04]  /*3aa60*/  LDL.LU.64 R214, [R1+0xe48] ;  /* 0x000e480001d67983 */ /* 0x001ea80000300a00 */
[----:B------:R-:W2:Y:S04]  /*3aa70*/  LDL.LU.64 R234, [R1+0x3c8] ;  /* 0x0003c80001ea7983 */ /* 0x000ea80000300a00 */
[----:B-1----:R-:W2:Y:S01]  /*3aa80*/  LDL.LU R224, [R1+0xe40] ;  /* 0x000e400001e07983 */ /* 0x002ea20000300800 */
[----:B------:R-:W-:-:S05]  /*3aa90*/  PRMT R252, R232, 0x7632, R252 ;  /* 0x00007632e8fc7816 */ /* 0x000fca00000000fc */
[----:B------:R0:W-:Y:S04]  /*3aaa0*/  STG.E.U16 desc[UR60][R230.64], R252 ;  /* 0x000000fce6007986 */ /* 0x0001e8000c10153c */
[----:B0-----:R-:W2:Y:S04]  /*3aab0*/  LDL.LU.64 R230, [R1+0x3c0] ;  /* 0x0003c00001e67983 */ /* 0x001ea80000300a00 */
[----:B---3--:R0:W-:Y:S01]  /*3aac0*/  STG.E.U16 desc[UR60][R228.64], R233 ;  /* 0x000000e9e4007986 */ /* 0x0081e2000c10153c */
[----:B----4-:R-:W-:-:S03]  /*3aad0*/  PRMT R252, R249, 0x7632, R252 ;  /* 0x00007632f9fc7816 */ /* 0x010fc600000000fc */
[----:B0-----:R-:W3:Y:S01]  /*3aae0*/  LDL.LU.64 R228, [R1+0xe38] ;  /* 0x000e380001e47983 */ /* 0x001ee20000300a00 */
[----:B--2---:R-:W-:-:S03]  /*3aaf0*/  PRMT R224, R233, 0x7632, R224 ;  /* 0x00007632e9e07816 */ /* 0x004fc600000000e0 */
[----:B------:R-:W2:Y:S04]  /*3ab00*/  LDL.LU.64 R232, [R1+0x3b8] ;  /* 0x0003b80001e87983 */ /* 0x000ea80000300a00 */
[----:B------:R0:W-:Y:S04]  /*3ab10*/  STG.E.U16 desc[UR60][R242.64], R224 ;  /* 0x000000e0f2007986 */ /* 0x0001e8000c10153c */
[----:B------:R1:W-:Y:S04]  /*3ab20*/  STG.E.U16 desc[UR60][R240.64], R249 ;  /* 0x000000f9f0007986 */ /* 0x0003e8000c10153c */
[----:B0-----:R-:W4:Y:S04]  /*3ab30*/  LDL.LU.64 R242, [R1+0x3b0] ;  /* 0x0003b00001f27983 */ /* 0x001f280000300a00 */
[----:B------:R-:W3:Y:S04]  /*3ab40*/  LDL.LU.64 R224, [R1+0x3a8] ;  /* 0x0003a80001e07983 */ /* 0x000ee80000300a00 */
[----:B-1----:R-:W2:Y:S04]  /*3ab50*/  LDL.LU.64 R240, [R1+0xe30] ;  /* 0x000e300001f07983 */ /* 0x002ea80000300a00 */
[----:B------:R-:W4:Y:S04]  /*3ab60*/  LDL.LU R249, [R1+0xe28] ;  /* 0x000e280001f97983 */ /* 0x000f280000300800 */
[----:B------:R0:W-:Y:S04]  /*3ab70*/  STG.E.U16 desc[UR60][R218.64], R252 ;  /* 0x000000fcda007986 */ /* 0x0001e8000c10153c */
[----:B------:R1:W-:Y:S01]  /*3ab80*/  STG.E.U16 desc[UR60][R236.64], R248 ;  /* 0x000000f8ec007986 */ /* 0x0003e2000c10153c */
[----:B0-----:R-:W-:-:S03]  /*3ab90*/  PRMT R252, R248, 0x7632, R252 ;  /* 0x00007632f8fc7816 */ /* 0x001fc600000000fc */
[----:B------:R-:W3:Y:S04]  /*3aba0*/  LDL.LU.64 R218, [R1+0x398] ;  /* 0x0003980001da7983 */ /* 0x000ee80000300a00 */
[----:B-1----:R-:W3:Y:S04]  /*3abb0*/  LDL.LU.64 R236, [R1+0x390] ;  /* 0x0003900001ec7983 */ /* 0x002ee80000300a00 */
[----:B------:R0:W-:Y:S04]  /*3abc0*/  STG.E.U16 desc[UR60][R220.64], R252 ;  /* 0x000000fcdc007986 */ /* 0x0001e8000c10153c */
[----:B0-----:R-:W3:Y:S04]  /*3abd0*/  LDL.LU.64 R220, [R1+0x388] ;  /* 0x0003880001dc7983 */ /* 0x001ee80000300a00 */
[----:B----4-:R0:W-:Y:S04]  /*3abe0*/  STG.E.U16 desc[UR60][R250.64], R249 ;  /* 0x000000f9fa007986 */ /* 0x0101e8000c10153c */
[----:B0-----:R-:W4:Y:S01]  /*3abf0*/  LDL.LU.64 R250, [R1+0xe20] ;  /* 0x000e200001fa7983 */ /* 0x001f220000300a00 */
[----:B------:R-:W-:-:S05]  /*3ac00*/  PRMT R248, R249, 0x7632, R248 ;  /* 0x00007632f9f87816 */ /* 0x000fca00000000f8 */
[----:B------:R0:W-:Y:S04]  /*3ac10*/  STG.E.U16 desc[UR60][R226.64], R248 ;  /* 0x000000f8e2007986 */ /* 0x0001e8000c10153c */
[----:B0-----:R-:W3:Y:S01]  /*3ac20*/  LDL.LU.64 R226, [R1+0x380] ;  /* 0x0003800001e27983 */ /* 0x001ee20000300a00 */
[----:B----4-:R-:W-:Y:S02]  /*3ac30*/  PRMT R249, R250, 0x7632, R249 ;  /* 0x00007632faf97816 */ /* 0x010fe400000000f9 */
[----:B------:R-:W-:Y:S01]  /*3ac40*/  PRMT R248, R251, 0x7632, R248 ;  /* 0x00007632fbf87816 */ /* 0x000fe200000000f8 */
[----:B------:R-:W-:Y:S04]  /*3ac50*/  STG.E.U16 desc[UR60][R222.64], R250 ;  /* 0x000000fade007986 */ /* 0x000fe8000c10153c */
[----:B------:R0:W-:Y:S04]  /*3ac60*/  STG.E.U16 desc[UR60][R238.64], R249 ;  /* 0x000000f9ee007986 */ /* 0x0001e8000c10153c */
[----:B------:R-:W-:Y:S04]  /*3ac70*/  STG.E.U16 desc[UR60][R216.64], R251 ;  /* 0x000000fbd8007986 */ /* 0x000fe8000c10153c */
[----:B------:R2:W-:Y:S04]  /*3ac80*/  STG.E.U16 desc[UR60][R234.64], R248 ;  /* 0x000000f8ea007986 */ /* 0x0005e8000c10153c */
[----:B0-----:R-:W4:Y:S04]  /*3ac90*/  LDL.LU.64 R238, [R1+0x370] ;  /* 0x0003700001ee7983 */ /* 0x001f280000300a00 */
[----:B------:R-:W4:Y:S01]  /*3aca0*/  LDL.LU.64 R222, [R1+0x368] ;  /* 0x0003680001de7983 */ /* 0x000f220000300a00 */
[----:B--2---:R-:W-:-:S03]  /*3acb0*/  PRMT R248, R240, 0x7632, R248 ;  /* 0x00007632f0f87816 */ /* 0x004fc600000000f8 */
[----:B------:R-:W2:Y:S04]  /*3acc0*/  LDL.LU.64 R250, [R1+0x378] ;  /* 0x0003780001fa7983 */ /* 0x000ea80000300a00 */
[----:B------:R-:W4:Y:S04]  /*3acd0*/  LDL.LU.64 R234, [R1+0x360] ;  /* 0x0003600001ea7983 */ /* 0x000f280000300a00 */
[----:B------:R-:W4:Y:S04]  /*3ace0*/  LDL.LU.64 R216, [R1+0x358] ;  /* 0x0003580001d87983 */ /* 0x000f280000300a00 */
[----:B------:R0:W-:Y:S04]  /*3acf0*/  STG.E.U16 desc[UR60][R230.64], R240 ;  /* 0x000000f0e6007986 */ /* 0x0001e8000c10153c */
[----:B------:R1:W-:Y:S04]  /*3ad00*/  STG.E.U16 desc[UR60][R232.64], R248 ;  /* 0x000000f8e8007986 */ /* 0x0003e8000c10153c */
[----:B------:R3:W-:Y:S04]  /*3ad10*/  STG.E.U16 desc[UR60][R242.64], R241 ;  /* 0x000000f1f2007986 */ /* 0x0007e8000c10153c */
[----:B0-----:R-:W4:Y:S04]  /*3ad20*/  LDL.LU.64 R230, [R1+0x348] ;  /* 0x0003480001e67983 */ /* 0x001f280000300a00 */
[----:B-1----:R-:W4:Y:S04]  /*3ad30*/  LDL.LU.64 R232, [R1+0xe18] ;  /* 0x000e180001e87983 */ /* 0x002f280000300a00 */
[----:B------:R-:W2:Y:S04]  /*3ad40*/  LDL.LU.64 R248, [R1+0x3a0] ;  /* 0x0003a00001f87983 */ /* 0x000ea80000300a00 */
[----:B---3--:R-:W3:Y:S01]  /*3ad50*/  LDL.LU.64 R242, [R1+0xe10] ;  /* 0x000e100001f27983 */ /* 0x008ee20000300a00 */
[----:B------:R-:W-:-:S05]  /*3ad60*/  PRMT R240, R241, 0x7632, R240 ;  /* 0x00007632f1f07816 */ /* 0x000fca00000000f0 */
[----:B------:R0:W-:Y:S04]  /*3ad70*/  STG.E.U16 desc[UR60][R224.64], R240 ;  /* 0x000000f0e0007986 */ /* 0x0001e8000c10153c */
[----:B0-----:R-:W4:Y:S01]  /*3ad80*/  LDL.LU.64 R224, [R1+0x338] ;  /* 0x0003380001e07983 */ /* 0x001f220000300a00 */
[----:B---3--:R-:W-:-:S03]  /*3ad90*/  PRMT R241, R242, 0x7632, R241 ;  /* 0x00007632f2f17816 */ /* 0x008fc600000000f1 */
[----:B--2---:R0:W-:Y:S04]  /*3ada0*/  STG.E.U16 desc[UR60][R248.64], R242 ;  /* 0x000000f2f8007986 */ /* 0x0041e8000c10153c */
[----:B------:R1:W-:Y:S04]  /*3adb0*/  STG.E.U16 desc[UR60][R218.64], R241 ;  /* 0x000000f1da007986 */ /* 0x0003e8000c10153c */
[----:B------:R2:W-:Y:S04]  /*3adc0*/  STG.E.U16 desc[UR60][R236.64], R243 ;  /* 0x000000f3ec007986 */ /* 0x0005e8000c10153c */
[----:B0-----:R-:W3:Y:S04]  /*3add0*/  LDL.LU.64 R248, [R1+0x330] ;  /* 0x0003300001f87983 */ /* 0x001ee80000300a00 */
[----:B-1----:R-:W3:Y:S04]  /*3ade0*/  LDL.LU.64 R218, [R1+0x328] ;  /* 0x0003280001da7983 */ /* 0x002ee80000300a00 */
[----:B--2---:R-:W2:Y:S01]  /*3adf0*/  LDL.LU.64 R236, [R1+0xe08] ;  /* 0x000e080001ec7983 */ /* 0x004ea20000300a00 */
[----:B------:R-:W-:-:S03]  /*3ae00*/  PRMT R240, R243, 0x7632, R240 ;  /* 0x00007632f3f07816 */ /* 0x000fc600000000f0 */
[----:B------:R-:W3:Y:S04]  /*3ae10*/  LDL.LU.64 R242, [R1+0x340] ;  /* 0x0003400001f27983 */ /* 0x000ee80000300a00 */
[----:B------:R0:W-:Y:S04]  /*3ae20*/  STG.E.U16 desc[UR60][R220.64], R240 ;  /* 0x000000f0dc007986 */ /* 0x0001e8000c10153c */
[----:B0-----:R-:W3:Y:S01]  /*3ae30*/  LDL.LU.64 R220, [R1+0x320] ;  /* 0x0003200001dc7983 */ /* 0x001ee20000300a00 */
[----:B--2---:R-:W-:-:S03]  /*3ae40*/  PRMT R240, R236, 0x7632, R240 ;  /* 0x00007632ecf07816 */ /* 0x004fc600000000f0 */
[----:B------:R0:W-:Y:S04]  /*3ae50*/  STG.E.U16 desc[UR60][R226.64], R236 ;  /* 0x000000ece2007986 */ /* 0x0001e8000c10153c */
[----:B------:R1:W-:Y:S04]  /*3ae60*/  STG.E.U16 desc[UR60][R250.64], R240 ;  /* 0x000000f0fa007986 */ /* 0x0003e8000c10153c */
[----:B----4-:R2:W-:Y:S04]  /*3ae70*/  STG.E.U16 desc[UR60][R238.64], R237 ;  /* 0x000000edee007986 */ /* 0x0105e8000c10153c */
[----:B0-----:R-:W4:Y:S04]  /*3ae80*/  LDL.LU.64 R226, [R1+0x318] ;  /* 0x0003180001e27983 */ /* 0x001f280000300a00 */
[----:B-1----:R-:W3:Y:S04]  /*3ae90*/  LDL.LU.64 R240, [R1+0x350] ;  /* 0x0003500001f07983 */ /* 0x002ee80000300a00 */
[----:B------:R-:W4:Y:S04]  /*3aea0*/  LDL.LU.64 R250, [R1+0x310] ;  /* 0x0003100001fa7983 */ /* 0x000f280000300a00 */
[----:B--2---:R-:W2:Y:S01]  /*3aeb0*/  LDL.LU.64 R238, [R1+0xe00] ;  /* 0x000e000001ee7983 */ /* 0x004ea20000300a00 */
[----:B------:R-:W-:-:S05]  /*3aec0*/  PRMT R236, R237, 0x7632, R236 ;  /* 0x00007632edec7816 */ /* 0x000fca00000000ec */
[----:B------:R0:W-:Y:S04]  /*3aed0*/  STG.E.U16 desc[UR60][R222.64], R236 ;  /* 0x000000ecde007986 */ /* 0x0001e8000c10153c */
[----:B0-----:R-:W4:Y:S04]  /*3aee0*/  LDL.LU.64 R222, [R1+0x300] ;  /* 0x0003000001de7983 */ /* 0x001f280000300a00 */
[----:B--2---:R0:W-:Y:S04]  /*3aef0*/  STG.E.U16 desc[UR60][R234.64], R238 ;  /* 0x000000eeea007986 */ /* 0x0041e8000c10153c */
[----:B0-----:R-:W2:Y:S01]  /*3af00*/  LDL.LU.64 R234, [R1+0xdf8] ;  /* 0x000df80001ea7983 */ /* 0x001ea20000300a00 */
[----:B------:R-:W-:-:S02]  /*3af10*/  PRMT R237, R238, 0x7632, R237 ;  /* 0x00007632eeed7816 */ /* 0x000fc400000000ed */
[----:B------:R-:W-:-:S03]  /*3af20*/  PRMT R236, R239, 0x7632, R236 ;  /* 0x00007632efec7816 */ /* 0x000fc600000000ec */
[----:B------:R0:W-:Y:S04]  /*3af30*/  STG.E.U16 desc[UR60][R216.64], R237 ;  /* 0x000000edd8007986 */ /* 0x0001e8000c10153c */
[----:B---3--:R-:W-:Y:S04]  /*3af40*/  STG.E.U16 desc[UR60][R240.64], R239 ;  /* 0x000000eff0007986 */ /* 0x008fe8000c10153c */
[----:B------:R1:W-:Y:S04]  /*3af50*/  STG.E.U16 desc[UR60][R230.64], R236 ;  /* 0x000000ece6007986 */ /* 0x0003e8000c10153c */
[----:B0-----:R-:W3:Y:S04]  /*3af60*/  LDL.LU.64 R216, [R1+0x2f8] ;  /* 0x0002f80001d87983 */ /* 0x001ee80000300a00 */
[----:B------:R0:W-:Y:S01]  /*3af70*/  STG.E.U16 desc[UR60][R242.64], R232 ;  /* 0x000000e8f2007986 */ /* 0x0001e2000c10153c */
[----:B-1----:R-:W-:-:S03]  /*3af80*/  PRMT R236, R232, 0x7632, R236 ;  /* 0x00007632e8ec7816 */ /* 0x002fc600000000ec */
[----:B------:R-:W3:Y:S04]  /*3af90*/  LDL.LU.64 R230, [R1+0x2e8] ;  /* 0x0002e80001e67983 */ /* 0x000ee80000300a00 */
[----:B------:R-:W3:Y:S01]  /*3afa0*/  LDL.LU.64 R238, [R1+0x2e0] ;  /* 0x0002e00001ee7983 */ /* 0x000ee20000300a00 */
[----:B0-----:R-:W-:-:S03]  /*3afb0*/  PRMT R232, R233, 0x7632, R232 ;  /* 0x00007632e9e87816 */ /* 0x001fc600000000e8 */
[----:B------:R-:W3:Y:S04]  /*3afc0*/  LDL.LU.64 R240, [R1+0x2d8] ;  /* 0x0002d80001f07983 */ /* 0x000ee80000300a00 */
[----:B------:R0:W-:Y:S04]  /*3afd0*/  STG.E.U16 desc[UR60][R224.64], R236 ;  /* 0x000000ece0007986 */ /* 0x0001e8000c10153c */
[----:B------:R-:W-:Y:S04]  /*3afe0*/  STG.E.U16 desc[UR60][R248.64], R233 ;  /* 0x000000e9f8007986 */ /* 0x000fe8000c10153c */
[----:B------:R1:W-:Y:S04]  /*3aff0*/  STG.E.U16 desc[UR60][R218.64], R232 ;  /* 0x000000e8da007986 */ /* 0x0003e8000c10153c */
[----:B0-----:R-:W3:Y:S04]  /*3b000*/  LDL.LU.64 R236, [R1+0x308] ;  /* 0x0003080001ec7983 */ /* 0x001ee80000300a00 */
[----:B------:R-:W3:Y:S04]  /*3b010*/  LDL.LU.64 R224, [R1+0x2d0] ;  /* 0x0002d00001e07983 */ /* 0x000ee80000300a00 */
[----:B------:R-:W3:Y:S04]  /*3b020*/  LDL.LU.64 R242, [R1+0x2c8] ;  /* 0x0002c80001f27983 */ /* 0x000ee80000300a00 */
[----:B-1----:R-:W3:Y:S01]  /*3b030*/  LDL.LU.64 R218, [R1+0x2c0] ;  /* 0x0002c00001da7983 */ /* 0x002ee20000300a00 */
[----:B--2---:R-:W-:-:S03]  /*3b040*/  PRMT R233, R234, 0x7632, R233 ;  /* 0x00007632eae97816 */ /* 0x004fc600000000e9 */
[----:B------:R0:W-:Y:S01]  /*3b050*/  STG.E.U16 desc[UR60][R220.64], R234 ;  /* 0x000000eadc007986 */ /* 0x0001e2000c10153c */
[----:B------:R-:W-:-:S03]  /*3b060*/  PRMT R232, R235, 0x7632, R232 ;  /* 0x00007632ebe87816 */ /* 0x000fc600000000e8 */
[----:B----4-:R1:W-:Y:S04]  /*3b070*/  STG.E.U16 desc[UR60][R226.64], R233 ;  /* 0x000000e9e2007986 */ /* 0x0103e8000c10153c */
[----:B------:R2:W-:Y:S04]  /*3b080*/  STG.E.U16 desc[UR60][R250.64], R235 ;  /* 0x000000ebfa007986 */ /* 0x0005e8000c10153c */
[----:B0-----:R-:W4:Y:S04]  /*3b090*/  LDL.LU.64 R220, [R1+0x2b8] ;  /* 0x0002b80001dc7983 */ /* 0x001f280000300a00 */
[----:B------:R-:W4:Y:S04]  /*3b0a0*/  LDL.LU.64 R248, [R1+0x2b0] ;  /* 0x0002b00001f87983 */ /* 0x000f280000300a00 */
[----:B-1----:R-:W4:Y:S04]  /*3b0b0*/  LDL.LU.64 R226, [R1+0x2a8] ;  /* 0x0002a80001e27983 */ /* 0x002f280000300a00 */
[----:B--2---:R-:W2:Y:S04]  /*3b0c0*/  LDL.LU.64 R234, [R1+0x2f0] ;  /* 0x0002f00001ea7983 */ /* 0x004ea80000300a00 */
[----:B------:R-:W4:Y:S04]  /*3b0d0*/  LDL.LU.64 R250, [R1+0x2a0] ;  /* 0x0002a00001fa7983 */ /* 0x000f280000300a00 */
[----:B---3--:R0:W-:Y:S04]  /*3b0e0*/  STG.E.U16 desc[UR60][R236.64], R232 ;  /* 0x000000e8ec007986 */ /* 0x0081e8000c10153c */
[----:B------:R1:W-:Y:S01]  /*3b0f0*/  STG.E.U16 desc[UR60][R222.64], R228 ;  /* 0x000000e4de007986 */ /* 0x0003e2000c10153c */
[----:B0-----:R-:W-:-:S02]  /*3b100*/  PRMT R232, R228, 0x7632, R232 ;  /* 0x00007632e4e87816 */ /* 0x001fc400000000e8 */
[----:B-1----:R-:W-:Y:S01]  /*3b110*/  PRMT R228, R229, 0x7632, R228 ;  /* 0x00007632e5e47816 */ /* 0x002fe200000000e4 */
[----:B------:R-:W3:Y:S04]  /*3b120*/  LDL.LU.64 R222, [R1+0x290] ;  /* 0x0002900001de7983 */ /* 0x000ee80000300a00 */
[----:B------:R-:W3:Y:S04]  /*3b130*/  LDL.LU.64 R236, [R1+0x288] ;  /* 0x0002880001ec7983 */ /* 0x000ee80000300a00 */
[----:B------:R0:W-:Y:S04]  /*3b140*/  STG.E.U16 desc[UR60][R216.64], R232 ;  /* 0x000000e8d8007986 */ /* 0x0001e8000c10153c */
[----:B0-----:R-:W3:Y:S04]  /*3b150*/  LDL.LU.64 R216, [R1+0xdf0] ;  /* 0x000df00001d87983 */ /* 0x001ee80000300a00 */
[----:B------:R-:W3:Y:S04]  /*3b160*/  LDL.LU.64 R232, [R1+0x298] ;  /* 0x0002980001e87983 */ /* 0x000ee80000300a00 */
[----:B--2---:R0:W-:Y:S04]  /*3b170*/  STG.E.U16 desc[UR60][R234.64], R229 ;  /* 0x000000e5ea007986 */ /* 0x0041e8000c10153c */
[----:B------:R1:W-:Y:S04]  /*3b180*/  STG.E.U16 desc[UR60][R230.64], R228 ;  /* 0x000000e4e6007986 */ /* 0x0003e8000c10153c */
[----:B0-----:R-:W2:Y:S04]  /*3b190*/  LDL.LU.64 R234, [R1+0x280] ;  /* 0x0002800001ea7983 */ /* 0x001ea80000300a00 */
[----:B-1----:R-:W4:Y:S02]  /*3b1a0*/  LDL.LU.64 R230, [R1+0xde8] ;  /* 0x000de80001e67983 */ /* 0x002f240000300a00 */
[----:B----4-:R-:W-:-:S02]  /*3b1b0*/  PRMT R229, R230, 0x7632, R229 ;  /* 0x00007632e6e57816 */ /* 0x010fc400000000e5 */
[----:B------:R0:W-:Y:S04]  /*3b1c0*/  STG.E.U16 desc[UR60][R238.64], R230 ;  /* 0x000000e6ee007986 */ /* 0x0001e8000c10153c */
[----:B------:R1:W-:Y:S04]  /*3b1d0*/  STG.E.U16 desc[UR60][R240.64], R229 ;  /* 0x000000e5f0007986 */ /* 0x0003e8000c10153c */
[----:B------:R4:W-:Y:S04]  /*3b1e0*/  STG.E.U16 desc[UR60][R224.64], R231 ;  /* 0x000000e7e0007986 */ /* 0x0009e8000c10153c */
[----:B0-----:R-:W2:Y:S04]  /*3b1f0*/  LDL.LU.64 R238, [R1+0x270] ;  /* 0x0002700001ee7983 */ /* 0x001ea80000300a00 */
[----:B-1----:R-:W2:Y:S04]  /*3b200*/  LDL.LU.64 R240, [R1+0x268] ;  /* 0x0002680001f07983 */ /* 0x002ea80000300a00 */
[----:B----4-:R-:W4:Y:S01]  /*3b210*/  LDL.LU.64 R224, [R1+0xde0] ;  /* 0x000de00001e07983 */ /* 0x010f220000300a00 */
[----:B------:R-:W-:-:S03]  /*3b220*/  PRMT R228, R231, 0x7632, R228 ;  /* 0x00007632e7e47816 */ /* 0x000fc600000000e4 */
[----:B------:R-:W2:Y:S04]  /*3b230*/  LDL.LU.64 R230, [R1+0x278] ;  /* 0x0002780001e67983 */ /* 0x000ea80000300a00 */
[----:B------:R0:W-:Y:S04]  /*3b240*/  STG.E.U16 desc[UR60][R242.64], R228 ;  /* 0x000000e4f2007986 */ /* 0x0001e8000c10153c */
[----:B0-----:R-:W2:Y:S01]  /*3b250*/  LDL.LU.64 R242, [R1+0x250] ;  /* 0x0002500001f27983 */ /* 0x001ea20000300a00 */
[----:B----4-:R-:W-:-:S03]  /*3b260*/  PRMT R228, R224, 0x7632, R228 ;  /* 0x00007632e0e47816 */ /* 0x010fc600000000e4 */
[----:B------:R0:W-:Y:S04]  /*3b270*/  STG.E.U16 desc[UR60][R218.64], R224 ;  /* 0x000000e0da007986 */ /* 0x0001e8000c10153c */
[----:B------:R1:W-:Y:S04]  /*3b280*/  STG.E.U16 desc[UR60][R220.64], R228 ;  /* 0x000000e4dc007986 */ /* 0x0003e8000c10153c */
[----:B------:R4:W-:Y:S01]  /*3b290*/  STG.E.U16 desc[UR60][R248.64], R225 ;  /* 0x000000e1f8007986 */ /* 0x0009e2000c10153c */
[----:B0-----:R-:W-:-:S03]  /*3b2a0*/  PRMT R224, R225, 0x7632, R224 ;  /* 0x00007632e1e07816 */ /* 0x001fc600000000e0 */
[----:B------:R-:W2:Y:S04]  /*3b2b0*/  LDL.LU.64 R218, [R1+0xdd8] ;  /* 0x000dd80001da7983 */ /* 0x000ea80000300a00 */
[----:B-1----:R-:W2:Y:S04]  /*3b2c0*/  LDL.LU.64 R220, [R1+0xdd0] ;  /* 0x000dd00001dc7983 */ /* 0x002ea80000300a00 */
[----:B------:R-:W2:Y:S04]  /*3b2d0*/  LDL.LU.64 R228, [R1+0x258] ;  /* 0x0002580001e47983 */ /* 0x000ea80000300a00 */
[----:B----4-:R-:W4:Y:S04]  /*3b2e0*/  LDL.LU.64 R248, [R1+0x248] ;  /* 0x0002480001f87983 */ /* 0x010f280000300a00 */
[----:B------:R0:W-:Y:S04]  /*3b2f0*/  STG.E.U16 desc[UR60][R226.64], R224 ;  /* 0x000000e0e2007986 */ /* 0x0001e8000c10153c */
[----:B0-----:R-:W3:Y:S02]  /*3b300*/  LDL.LU.64 R226, [R1+0xdc8] ;  /* 0x000dc80001e27983 */ /* 0x001ee40000300a00 */
[----:B---3--:R-:W-:-:S02]  /*3b310*/  PRMT R225, R226, 0x7632, R225 ;  /* 0x00007632e2e17816 */ /* 0x008fc400000000e1 */
[----:B------:R-:W-:Y:S01]  /*3b320*/  PRMT R224, R227, 0x7632, R224 ;  /* 0x00007632e3e07816 */ /* 0x000fe200000000e0 */
[----:B------:R0:W-:Y:S04]  /*3b330*/  STG.E.U16 desc[UR60][R250.64], R226 ;  /* 0x000000e2fa007986 */ /* 0x0001e8000c10153c */
[----:B------:R1:W-:Y:S04]  /*3b340*/  STG.E.U16 desc[UR60][R232.64], R225 ;  /* 0x000000e1e8007986 */ /* 0x0003e8000c10153c */
[----:B------:R-:W-:Y:S04]  /*3b350*/  STG.E.U16 desc[UR60][R222.64], R227 ;  /* 0x000000e3de007986 */ /* 0x000fe8000c10153c */
[----:B------:R2:W-:Y:S04]  /*3b360*/  STG.E.U16 desc[UR60][R236.64], R224 ;  /* 0x000000e0ec007986 */ /* 0x0005e8000c10153c */
[----:B0-----:R-:W3:Y:S04]  /*3b370*/  LDL.LU.64 R250, [R1+0x230] ;  /* 0x0002300001fa7983 */ /* 0x001ee80000300a00 */
[----:B-1----:R-:W3:Y:S01]  /*3b380*/  LDL.LU.64 R232, [R1+0x228] ;  /* 0x0002280001e87983 */ /* 0x002ee20000300a00 */
[----:B--2---:R-:W-:-:S03]  /*3b390*/  PRMT R224, R220, 0x7632, R224 ;  /* 0x00007632dce07816 */ /* 0x004fc600000000e0 */
[----:B------:R-:W2:Y:S04]  /*3b3a0*/  LDL.LU.64 R222, [R1+0xdc0] ;  /* 0x000dc00001de7983 */ /* 0x000ea80000300a00 */
[----:B------:R-:W3:Y:S04]  /*3b3b0*/  LDL.LU.64 R226, [R1+0x238] ;  /* 0x0002380001e27983 */ /* 0x000ee80000300a00 */
[----:B------:R-:W3:Y:S04]  /*3b3c0*/  LDL.LU.64 R236, [R1+0x220] ;  /* 0x0002200001ec7983 */ /* 0x000ee80000300a00 */
[----:B------:R0:W-:Y:S04]  /*3b3d0*/  STG.E.U16 desc[UR60][R234.64], R220 ;  /* 0x000000dcea007986 */ /* 0x0001e8000c10153c */
[----:B------:R1:W-:Y:S04]  /*3b3e0*/  STG.E.U16 desc[UR60][R230.64], R224 ;  /* 0x000000e0e6007986 */ /* 0x0003e8000c10153c */
[----:B0-----:R-:W3:Y:S04]  /*3b3f0*/  LDL.LU.64 R234, [R1+0x218] ;  /* 0x0002180001ea7983 */ /* 0x001ee80000300a00 */
[----:B-1----:R-:W4:Y:S01]  /*3b400*/  LDL.LU.64 R224, [R1+0x260] ;  /* 0x0002600001e07983 */ /* 0x002f220000300a00 */
[----:B------:R-:W-:-:S03]  /*3b410*/  PRMT R220, R221, 0x7632, R220 ;  /* 0x00007632dddc7816 */ /* 0x000fc600000000dc */
[----:B------:R0:W-:Y:S04]  /*3b420*/  STG.E.U16 desc[UR60][R238.64], R221 ;  /* 0x000000ddee007986 */ /* 0x0001e8000c10153c */
[----:B------:R1:W-:Y:S04]  /*3b430*/  STG.E.U16 desc[UR60][R240.64], R220 ;  /* 0x000000dcf0007986 */ /* 0x0003e8000c10153c */
[----:B------:R-:W3:Y:S04]  /*3b440*/  LDL.LU.64 R230, [R1+0x210] ;  /* 0x0002100001e67983 */ /* 0x000ee80000300a00 */
[----:B0-----:R-:W3:Y:S04]  /*3b450*/  LDL.LU.64 R238, [R1+0x208] ;  /* 0x0002080001ee7983 */ /* 0x001ee80000300a00 */
[----:B-1----:R-:W3:Y:S01]  /*3b460*/  LDL.LU.64 R240, [R1+0x200] ;  /* 0x0002000001f07983 */ /* 0x002ee20000300a00 */
[----:B--2---:R-:W-:-:S02]  /*3b470*/  PRMT R221, R222, 0x7632, R221 ;  /* 0x00007632dedd7816 */ /* 0x004fc400000000dd */
[----:B------:R-:W-:Y:S01]  /*3b480*/  PRMT R220, R223, 0x7632, R220 ;  /* 0x00007632dfdc7816 */ /* 0x000fe200000000dc */
[----:B----4-:R-:W-:Y:S04]  /*3b490*/  STG.E.U16 desc[UR60][R224.64], R222 ;  /* 0x000000dee0007986 */ /* 0x010fe8000c10153c */
[----:B------:R-:W-:Y:S04]  /*3b4a0*/  STG.E.U16 desc[UR60][R228.64], R221 ;  /* 0x000000dde4007986 */ /* 0x000fe8000c10153c */
[----:B------:R0:W-:Y:S04]  /*3b4b0*/  STG.E.U16 desc[UR60][R242.64], R223 ;  /* 0x000000dff2007986 */ /* 0x0001e8000c10153c */
[----:B0-----:R-:W2:Y:S04]  /*3b4c0*/  LDL.LU.64 R222, [R1+0x240] ;  /* 0x0002400001de7983 */ /* 0x001ea80000300a00 */
[----:B------:R-:W4:Y:S04]  /*3b4d0*/  LDL.LU.64 R224, [R1+0x1f8] ;  /* 0x0001f80001e07983 */ /* 0x000f280000300a00 */
[----:B------:R-:W4:Y:S04]  /*3b4e0*/  LDL.LU.64 R228, [R1+0x1f0] ;  /* 0x0001f00001e47983 */ /* 0x000f280000300a00 */
[----:B------:R-:W4:Y:S04]  /*3b4f0*/  LDL.LU.64 R242, [R1+0x1e8] ;  /* 0x0001e80001f27983 */ /* 0x000f280000300a00 */
[----:B------:R0:W-:Y:S04]  /*3b500*/  STG.E.U16 desc[UR60][R248.64], R220 ;  /* 0x000000dcf8007986 */ /* 0x0001e8000c10153c */
[----:B0-----:R-:W4:Y:S01]  /*3b510*/  LDL.LU.64 R248, [R1+0x1e0] ;  /* 0x0001e00001f87983 */ /* 0x001f220000300a00 */
[----:B------:R-:W-:-:S03]  /*3b520*/  PRMT R220, R216, 0x7632, R220 ;  /* 0x00007632d8dc7816 */ /* 0x000fc600000000dc */
[----:B--2---:R0:W-:Y:S04]  /*3b530*/  STG.E.U16 desc[UR60][R222.64], R216 ;  /* 0x000000d8de007986 */ /* 0x0041e8000c10153c */
[----:B---3--:R1:W-:Y:S04]  /*3b540*/  STG.E.U16 desc[UR60][R226.64], R220 ;  /* 0x000000dce2007986 */ /* 0x0083e8000c10153c */
[----:B------:R2:W-:Y:S01]  /*3b550*/  STG.E.U16 desc[UR60][R250.64], R217 ;  /* 0x000000d9fa007986 */ /* 0x0005e2000c10153c */
[----:B0-----:R-:W-:-:S03]  /*3b560*/  PRMT R216, R217, 0x7632, R216 ;  /* 0x00007632d9d87816 */ /* 0x001fc600000000d8 */
[----:B-1----:R-:W3:Y:S01]  /*3b570*/  LDL.LU.64 R220, [R1+0x1d0] ;  /* 0x0001d00001dc7983 */ /* 0x002ee20000300a00 */
[----:B--2---:R-:W-:-:S03]  /*3b580*/  PRMT R217, R218, 0x7632, R217 ;  /* 0x00007632dad97816 */ /* 0x004fc600000000d9 */
[----:B------:R-:W2:Y:S04]  /*3b590*/  LDL.LU.64 R250, [R1+0x1c8] ;  /* 0x0001c80001fa7983 */ /* 0x000ea80000300a00 */
[----:B------:R0:W-:Y:S04]  /*3b5a0*/  STG.E.U16 desc[UR60][R232.64], R216 ;  /* 0x000000d8e8007986 */ /* 0x0001e8000c10153c */
[----:B------:R1:W-:Y:S04]  /*3b5b0*/  STG.E.U16 desc[UR60][R236.64], R218 ;  /* 0x000000daec007986 */ /* 0x0003e8000c10153c */
[----:B------:R4:W-:Y:S04]  /*3b5c0*/  STG.E.U16 desc[UR60][R234.64], R217 ;  /* 0x000000d9ea007986 */ /* 0x0009e8000c10153c */
[----:B0-----:R-:W2:Y:S01]  /*3b5d0*/  LDL.LU.64 R232, [R1+0x1c0] ;  /* 0x0001c00001e87983 */ /* 0x001ea20000300a00 */
[----:B------:R-:W-:-:S03]  /*3b5e0*/  PRMT R216, R219, 0x7632, R216 ;  /* 0x00007632dbd87816 */ /* 0x000fc600000000d8 */
[----:B------:R-:W2:Y:S04]  /*3b5f0*/  LDL.LU.64 R226, [R1+0x1b8] ;  /* 0x0001b80001e27983 */ /* 0x000ea80000300a00 */
[----:B-1----:R-:W2:Y:S04]  /*3b600*/  LDL.LU.64 R236, [R1+0x1b0] ;  /* 0x0001b00001ec7983 */ /* 0x002ea80000300a00 */
[----:B----4-:R-:W4:Y:S04]  /*3b610*/  LDL.LU.64 R234, [R1+0x1a8] ;  /* 0x0001a80001ea7983 */ /* 0x010f280000300a00 */
[----:B------:R0:W-:Y:S04]  /*3b620*/  STG.E.U16 desc[UR60][R230.64], R219 ;  /* 0x000000dbe6007986 */ /* 0x0001e8000c10153c */
[----:B0-----:R-:W3:Y:S04]  /*3b630*/  LDL.LU.64 R218, [R1+0x1d8] ;  /* 0x0001d80001da7983 */ /* 0x001ee80000300a00 */
[----:B------:R-:W4:Y:S04]  /*3b640*/  LDL.LU.64 R222, [R1+0x1a0] ;  /* 0x0001a00001de7983 */ /* 0x000f280000300a00 */
[----:B------:R0:W-:Y:S04]  /*3b650*/  STG.E.U16 desc[UR60][R238.64], R216 ;  /* 0x000000d8ee007986 */ /* 0x0001e8000c10153c */
[----:B------:R-:W4:Y:S04]  /*3b660*/  LDL.LU.64 R230, [R1+0x198] ;  /* 0x0001980001e67983 */ /* 0x000f280000300a00 */
[----:B0-----:R-:W4:Y:S01]  /*3b670*/  LDL.LU.64 R238, [R1+0x190] ;  /* 0x0001900001ee7983 */ /* 0x001f220000300a00 */
[----:B------:R-:W-:-:S03]  /*3b680*/  PRMT R216, R212, 0x7632, R216 ;  /* 0x00007632d4d87816 */ /* 0x000fc600000000d8 */
[----:B------:R0:W-:Y:S04]  /*3b690*/  STG.E.U16 desc[UR60][R240.64], R212 ;  /* 0x000000d4f0007986 */ /* 0x0001e8000c10153c */
[----:B------:R-:W-:Y:S04]  /*3b6a0*/  STG.E.U16 desc[UR60][R224.64], R216 ;  /* 0x000000d8e0007986 */ /* 0x000fe8000c10153c */
[----:B------:R-:W-:Y:S01]  /*3b6b0*/  STG.E.U16 desc[UR60][R228.64], R213 ;  /* 0x000000d5e4007986 */ /* 0x000fe2000c10153c */
[----:B0-----:R-:W-:-:S03]  /*3b6c0*/  PRMT R212, R213, 0x7632, R212 ;  /* 0x00007632d5d47816 */ /* 0x001fc600000000d4 */
[----:B------:R-:W4:Y:S04]  /*3b6d0*/  LDL.LU.64 R240, [R1+0x188] ;  /* 0x0001880001f07983 */ /* 0x000f280000300a00 */
[----:B------:R0:W-:Y:S04]  /*3b6e0*/  STG.E.U16 desc[UR60][R242.64], R212 ;  /* 0x000000d4f2007986 */ /* 0x0001e8000c10153c */
[----:B------:R1:W-:Y:S04]  /*3b6f0*/  STG.E.U16 desc[UR60][R248.64], R214 ;  /* 0x000000d6f8007986 */ /* 0x0003e8000c10153c */
[----:B0-----:R-:W4:Y:S04]  /*3b700*/  LDL.LU.64 R242, [R1+0x180] ;  /* 0x0001800001f27983 */ /* 0x001f280000300a00 */
[----:B------:R-:W4:Y:S04]  /*3b710*/  LDL.LU.64 R224, [R1+0x178] ;  /* 0x0001780001e07983 */ /* 0x000f280000300a00 */
[----:B------:R-:W4:Y:S04]  /*3b720*/  LDL.LU.64 R228, [R1+0x170] ;  /* 0x0001700001e47983 */ /* 0x000f280000300a00 */
[----:B-1----:R-:W4:Y:S01]  /*3b730*/  LDL.LU.64 R248, [R1+0x168] ;  /* 0x0001680001f87983 */ /* 0x002f220000300a00 */
[----:B------:R-:W-:-:S02]  /*3b740*/  PRMT R213, R214, 0x7632, R213 ;  /* 0x00007632d6d57816 */ /* 0x000fc400000000d5 */
[----:B------:R-:W-:-:S03]  /*3b750*/  PRMT R212, R215, 0x7632, R212 ;  /* 0x00007632d7d47816 */ /* 0x000fc600000000d4 */
[----:B---3--:R-:W-:Y:S04]  /*3b760*/  STG.E.U16 desc[UR60][R218.64], R213 ;  /* 0x000000d5da007986 */ /* 0x008fe8000c10153c */
[----:B------:R-:W-:Y:S04]  /*3b770*/  STG.E.U16 desc[UR60][R220.64], R215 ;  /* 0x000000d7dc007986 */ /* 0x000fe8000c10153c */
[----:B--2---:R0:W-:Y:S04]  /*3b780*/  STG.E.U16 desc[UR60][R250.64], R212 ;  /* 0x000000d4fa007986 */ /* 0x0041e8000c10153c */
[----:B------:R1:W-:Y:S04]  /*3b790*/  STG.E.U16 desc[UR60][R232.64], R208 ;  /* 0x000000d0e8007986 */ /* 0x0003e8000c10153c */
[----:B0-----:R-:W2:Y:S01]  /*3b7a0*/  LDL.LU.64 R250, [R1+0x160] ;  /* 0x0001600001fa7983 */ /* 0x001ea20000300a00 */
[----:B------:R-:W-:-:S03]  /*3b7b0*/  PRMT R212, R208, 0x7632, R212 ;  /* 0x00007632d0d47816 */ /* 0x000fc600000000d4 */
[----:B-1----:R-:W3:Y:S04]  /*3b7c0*/  LDL.LU.64 R232, [R1+0x158] ;  /* 0x0001580001e87983 */ /* 0x002ee80000300a00 */
[----:B------:R-:W-:Y:S04]  /*3b7d0*/  STG.E.U16 desc[UR60][R226.64], R212 ;  /* 0x000000d4e2007986 */ /* 0x000fe8000c10153c */
[----:B------:R0:W-:Y:S01]  /*3b7e0*/  STG.E.U16 desc[UR60][R236.64], R209 ;  /* 0x000000d1ec007986 */ /* 0x0001e2000c10153c */
[----:B------:R-:W-:-:S03]  /*3b7f0*/  PRMT R208, R209, 0x7632, R208 ;  /* 0x00007632d1d07816 */ /* 0x000fc600000000d0 */
[----:B0-----:R-:W3:Y:S01]  /*3b800*/  LDL.LU.64 R236, [R1+0x150] ;  /* 0x0001500001ec7983 */ /* 0x001ee20000300a00 */
[----:B------:R-:W-:-:S03]  /*3b810*/  PRMT R209, R210, 0x7632, R209 ;  /* 0x00007632d2d17816 */ /* 0x000fc600000000d1 */
[----:B------:R-:W3:Y:S04]  /*3b820*/  LDL.LU.64 R226, [R1+0x148] ;  /* 0x0001480001e27983 */ /* 0x000ee80000300a00 */
[----:B----4-:R0:W-:Y:S04]  /*3b830*/  STG.E.U16 desc[UR60][R234.64], R208 ;  /* 0x000000d0ea007986 */ /* 0x0101e8000c10153c */
[----:B------:R-:W-:Y:S04]  /*3b840*/  STG.E.U16 desc[UR60][R222.64], R210 ;  /* 0x000000d2de007986 */ /* 0x000fe8000c10153c */
[----:B------:R-:W-:Y:S04]  /*3b850*/  STG.E.U16 desc[UR60][R230.64], R209 ;  /* 0x000000d1e6007986 */ /* 0x000fe8000c10153c */
[----:B0-----:R-:W4:Y:S04]  /*3b860*/  LDL.LU.64 R234, [R1+0x140] ;  /* 0x0001400001ea7983 */ /* 0x001f280000300a00 */
[----:B------:R0:W-:Y:S01]  /*3b870*/  STG.E.U16 desc[UR60][R238.64], R211 ;  /* 0x000000d3ee007986 */ /* 0x0001e2000c10153c */
[----:B------:R-:W-:-:S03]  /*3b880*/  PRMT R208, R211, 0x7632, R208 ;  /* 0x00007632d3d07816 */ /* 0x000fc600000000d0 */
[----:B0-----:R-:W4:Y:S04]  /*3b890*/  LDL.LU.64 R238, [R1+0x138] ;  /* 0x0001380001ee7983 */ /* 0x001f280000300a00 */
[----:B------:R0:W-:Y:S04]  /*3b8a0*/  STG.E.U16 desc[UR60][R240.64], R208 ;  /* 0x000000d0f0007986 */ /* 0x0001e8000c10153c */
[----:B------:R-:W4:Y:S04]  /*3b8b0*/  LDL.LU.64 R230, [R1+0x130] ;  /* 0x0001300001e67983 */ /* 0x000f280000300a00 */
[----:B------:R1:W-:Y:S04]  /*3b8c0*/  STG.E.U16 desc[UR60][R242.64], R204 ;  /* 0x000000ccf2007986 */ /* 0x0003e8000c10153c */
[----:B0-----:R-:W4:Y:S01]  /*3b8d0*/  LDL.LU.64 R240, [R1+0x128] ;  /* 0x0001280001f07983 */ /* 0x001f220000300a00 */
[----:B------:R-:W-:-:S02]  /*3b8e0*/  PRMT R208, R204, 0x7632, R208 ;  /* 0x00007632ccd07816 */ /* 0x000fc400000000d0 */
[----:B-1----:R-:W-:Y:S01]  /*3b8f0*/  PRMT R204, R205, 0x7632, R204 ;  /* 0x00007632cdcc7816 */ /* 0x002fe200000000cc */
[----:B------:R-:W4:Y:S04]  /*3b900*/  LDL.LU.64 R242, [R1+0x120] ;  /* 0x0001200001f27983 */ /* 0x000f280000300a00 */
[----:B------:R-:W-:Y:S04]  /*3b910*/  STG.E.U16 desc[UR60][R224.64], R208 ;  /* 0x000000d0e0007986 */ /* 0x000fe8000c10153c */
[----:B------:R-:W-:Y:S04]  /*3b920*/  STG.E.U16 desc[UR60][R228.64], R205 ;  /* 0x000000cde4007986 */ /* 0x000fe8000c10153c */
[----:B------:R0:W-:Y:S04]  /*3b930*/  STG.E.U16 desc[UR60][R248.64], R204 ;  /* 0x000000ccf8007986 */ /* 0x0001e8000c10153c */
[----:B0-----:R-:W4:Y:S01]  /*3b940*/  LDL.LU.64 R248, [R1+0x118] ;  /* 0x0001180001f87983 */ /* 0x001f220000300a00 */
[----:B------:R-:W-:-:S03]  /*3b950*/  PRMT R205, R206, 0x7632, R205 ;  /* 0x00007632cecd7816 */ /* 0x000fc600000000cd */
[----:B------:R-:W4:Y:S04]  /*3b960*/  LDL.LU.64 R216, [R1+0x110] ;  /* 0x0001100001d87983 */ /* 0x000f280000300a00 */
[----:B------:R-:W4:Y:S01]  /*3b970*/  LDL.LU.64 R218, [R1+0x108] ;  /* 0x0001080001da7983 */ /* 0x000f220000300a00 */
[----:B------:R-:W-:-:S03]  /*3b980*/  PRMT R204, R207, 0x7632, R204 ;  /* 0x00007632cfcc7816 */ /* 0x000fc600000000cc */
[----:B--2---:R0:W-:Y:S04]  /*3b990*/  STG.E.U16 desc[UR60][R250.64], R206 ;  /* 0x000000cefa007986 */ /* 0x0041e8000c10153c */
[----:B---3--:R1:W-:Y:S04]  /*3b9a0*/  STG.E.U16 desc[UR60][R232.64], R205 ;  /* 0x000000cde8007986 */ /* 0x0083e8000c10153c */
[----:B0-----:R-:W2:Y:S04]  /*3b9b0*/  LDL.LU.64 R250, [R1+0x100] ;  /* 0x0001000001fa7983 */ /* 0x001ea80000300a00 */
[----:B------:R-:W3:Y:S04]  /*3b9c0*/  LDL.LU.64 R220, [R1+0xf8] ;  /* 0x0000f80001dc7983 */ /* 0x000ee80000300a00 */
[----:B------:R-:W3:Y:S04]  /*3b9d0*/  LDL.LU.64 R228, [R1+0xf0] ;  /* 0x0000f00001e47983 */ /* 0x000ee80000300a00 */
[----:B-1----:R-:W3:Y:S04]  /*3b9e0*/  LDL.LU.64 R232, [R1+0xe8] ;  /* 0x0000e80001e87983 */ /* 0x002ee80000300a00 */
[----:B------:R0:W-:Y:S04]  /*3b9f0*/  STG.E.U16 desc[UR60][R236.64], R207 ;  /* 0x000000cfec007986 */ /* 0x0001e8000c10153c */
[----:B------:R1:W-:Y:S04]  /*3ba00*/  STG.E.U16 desc[UR60][R226.64], R204 ;  /* 0x000000cce2007986 */ /* 0x0003e8000c10153c */
[----:B0-----:R-:W3:Y:S01]  /*3ba10*/  LDL.LU.64 R236, [R1+0xe0] ;  /* 0x0000e00001ec7983 */ /* 0x001ee20000300a00 */
[----:B-1----:R-:W-:-:S03]  /*3ba20*/  PRMT R204, R200, 0x7632, R204 ;  /* 0x00007632c8cc7816 */ /* 0x002fc600000000cc */
[----:B------:R-:W3:Y:S04]  /*3ba30*/  LDL.LU.64 R222, [R1+0xd8] ;  /* 0x0000d80001de7983 */ /* 0x000ee80000300a00 */
[----:B----4-:R0:W-:Y:S04]  /*3ba40*/  STG.E.U16 desc[UR60][R234.64], R200 ;  /* 0x000000c8ea007986 */ /* 0x0101e8000c10153c */
[----:B------:R-:W4:Y:S04]  /*3ba50*/  LDL.LU.64 R224, [R1+0xd0] ;  /* 0x0000d00001e07983 */ /* 0x000f280000300a00 */
[----:B------:R1:W-:Y:S04]  /*3ba60*/  STG.E.U16 desc[UR60][R238.64], R204 ;  /* 0x000000ccee007986 */ /* 0x0003e8000c10153c */
[----:B0-----:R-:W4:Y:S01]  /*3ba70*/  LDL.LU.64 R234, [R1+0xc8] ;  /* 0x0000c80001ea7983 */ /* 0x001f220000300a00 */
[----:B------:R-:W-:-:S03]  /*3ba80*/  PRMT R200, R201, 0x7632, R200 ;  /* 0x00007632c9c87816 */ /* 0x000fc600000000c8 */
[----:B-1----:R-:W4:Y:S04]  /*3ba90*/  LDL.LU.64 R238, [R1+0xc0] ;  /* 0x0000c00001ee7983 */ /* 0x002f280000300a00 */
[----:B------:R-:W4:Y:S04]  /*3baa0*/  LDL.LU.64 R226, [R1+0x4d0] ;  /* 0x0004d00001e27983 */ /* 0x000f280000300a00 */
[----:B------:R0:W-:Y:S04]  /*3bab0*/  STG.E.U16 desc[UR60][R230.64], R201 ;  /* 0x000000c9e6007986 */ /* 0x0001e8000c10153c */
[----:B------:R1:W-:Y:S04]  /*3bac0*/  STG.E.U16 desc[UR60][R240.64], R200 ;  /* 0x000000c8f0007986 */ /* 0x0003e8000c10153c */
[----:B0-----:R-:W4:Y:S01]  /*3bad0*/  LDL.LU.64 R230, [R1+0x4c8] ;  /* 0x0004c80001e67983 */ /* 0x001f220000300a00 */
[----:B------:R-:W-:-:S03]  /*3bae0*/  PRMT R201, R202, 0x7632, R201 ;  /* 0x00007632cac97816 */ /* 0x000fc600000000c9 */
[----:B-1----:R-:W4:Y:S04]  /*3baf0*/  LDL.LU.64 R240, [R1+0x4c0] ;  /* 0x0004c00001f07983 */ /* 0x002f280000300a00 */
[----:B------:R0:W-:Y:S04]  /*3bb00*/  STG.E.U16 desc[UR60][R242.64], R202 ;  /* 0x000000caf2007986 */ /* 0x0001e8000c10153c */
[----:B------:R1:W-:Y:S04]  /*3bb10*/  STG.E.U16 desc[UR60][R248.64], R201 ;  /* 0x000000c9f8007986 */ /* 0x0003e8000c10153c */
[----:B0-----:R-:W4:Y:S04]  /*3bb20*/  LDL.LU.64 R242, [R1+0x4b8] ;  /* 0x0004b80001f27983 */ /* 0x001f280000300a00 */
[----:B-1----:R-:W4:Y:S01]  /*3bb30*/  LDL.LU.64 R248, [R1+0x4b0] ;  /* 0x0004b00001f87983 */ /* 0x002f220000300a00 */
[----:B------:R-:W-:-:S03]  /*3bb40*/  PRMT R200, R203, 0x7632, R200 ;  /* 0x00007632cbc87816 */ /* 0x000fc600000000c8 */
[----:B------:R-:W-:Y:S04]  /*3bb50*/  STG.E.U16 desc[UR60][R216.64], R203 ;  /* 0x000000cbd8007986 */ /* 0x000fe8000c10153c */
[----:B------:R0:W-:Y:S02]  /*3bb60*/  STG.E.U16 desc[UR60][R218.64], R200 ;  /* 0x000000c8da007986 */ /* 0x0001e4000c10153c */
[----:B0-----:R-:W-:Y:S02]  /*3bb70*/  PRMT R200, R196, 0x7632, R200 ;  /* 0x00007632c4c87816 */ /* 0x001fe400000000c8 */
[----:B--2---:R0:W-:Y:S04]  /*3bb80*/  STG.E.U16 desc[UR60][R250.64], R196 ;  /* 0x000000c4fa007986 */ /* 0x0041e8000c10153c */
[----:B---3--:R-:W-:Y:S04]  /*3bb90*/  STG.E.U16 desc[UR60][R220.64], R200 ;  /* 0x000000c8dc007986 */ /* 0x008fe8000c10153c */
[----:B------:R1:W-:Y:S01]  /*3bba0*/  STG.E.U16 desc[UR60][R228.64], R197 ;  /* 0x000000c5e4007986 */ /* 0x0003e2000c10153c */
[----:B0-----:R-:W-:-:S03]  /*3bbb0*/  PRMT R196, R197, 0x7632, R196 ;  /* 0x00007632c5c47816 */ /* 0x001fc600000000c4 */
[----:B------:R-:W2:Y:S04]  /*3bbc0*/  LDL.LU.64 R250, [R1+0x4a8] ;  /* 0x0004a80001fa7983 */ /* 0x000ea80000300a00 */
[----:B------:R0:W-:Y:S04]  /*3bbd0*/  STG.E.U16 desc[UR60][R232.64], R196 ;  /* 0x000000c4e8007986 */ /* 0x0001e8000c10153c */
[----:B-1----:R-:W3:Y:S01]  /*3bbe0*/  LDL.LU.64 R228, [R1+0x4a0] ;  /* 0x0004a00001e47983 */ /* 0x002ee20000300a00 */
[----:B------:R-:W-:-:S03]  /*3bbf0*/  PRMT R197, R198, 0x7632, R197 ;  /* 0x00007632c6c57816 */ /* 0x000fc600000000c5 */
[----:B------:R1:W-:Y:S04]  /*3bc00*/  STG.E.U16 desc[UR60][R236.64], R198 ;  /* 0x000000c6ec007986 */ /* 0x0003e8000c10153c */
[----:B0-----:R-:W3:Y:S01]  /*3bc10*/  LDL.LU.64 R232, [R1+0x498] ;  /* 0x0004980001e87983 */ /* 0x001ee20000300a00 */
[----:B------:R-:W-:-:S03]  /*3bc20*/  PRMT R196, R199, 0x7632, R196 ;  /* 0x00007632c7c47816 */ /* 0x000fc600000000c4 */
[----:B-1----:R-:W3:Y:S01]  /*3bc30*/  LDL.LU.64 R236, [R1+0x490] ;  /* 0x0004900001ec7983 */ /* 0x002ee20000300a00 */
[----:B------:R-:W-:-:S03]  /*3bc40*/  PRMT R198, R192, 0x7632, R198 ;  /* 0x00007632c0c67816 */ /* 0x000fc600000000c6 */
[----:B------:R-:W-:Y:S04]  /*3bc50*/  STG.E.U16 desc[UR60][R222.64], R197 ;  /* 0x000000c5de007986 */ /* 0x000fe8000c10153c */
[----:B----4-:R-:W-:Y:S04]  /*3bc60*/  STG.E.U16 desc[UR60][R224.64], R199 ;  /* 0x000000c7e0007986 */ /* 0x010fe8000c10153c */
[----:B------:R0:W-:Y:S04]  /*3bc70*/  STG.E.U16 desc[UR60][R234.64], R196 ;  /* 0x000000c4ea007986 */ /* 0x0001e8000c10153c */
[----:B------:R1:W-:Y:S04]  /*3bc80*/  STG.E.U16 desc[UR60][R238.64], R192 ;  /* 0x000000c0ee007986 */ /* 0x0003e8000c10153c */
[----:B0-----:R-:W4:Y:S01]  /*3bc90*/  LDL.LU.64 R234, [R1+0x488] ;  /* 0x0004880001ea7983 */ /* 0x001f220000300a00 */
[----:B------:R-:W0:Y:S03]  /*3bca0*/  LDC.64 R196, c[0x0][0x270] ;  /* 0x00009c00ffc47b82 */ /* 0x000e260000000a00 */
[----:B------:R1:W-:Y:S04]  /*3bcb0*/  STG.E.U16 desc[UR60][R226.64], R198 ;  /* 0x000000c6e2007986 */ /* 0x0003e8000c10153c */
[----:B-1----:R-:W4:Y:S01]  /*3bcc0*/  LDL.LU.64 R238, [R1+0x480] ;  /* 0x0004800001ee7983 */ /* 0x002f220000300a00 */
[----:B------:R-:W-:-:S03]  /*3bcd0*/  PRMT R198, R193, 0x7632, R198 ;  /* 0x00007632c1c67816 */ /* 0x000fc600000000c6 */
[----:B------:R-:W-:Y:S04]  /*3bce0*/  STG.E.U16 desc[UR60][R230.64], R193 ;  /* 0x000000c1e6007986 */ /* 0x000fe8000c10153c */
[----:B------:R1:W-:Y:S01]  /*3bcf0*/  STG.E.U16 desc[UR60][R240.64], R198 ;  /* 0x000000c6f0007986 */ /* 0x0003e2000c10153c */
[----:B------:R-:W-:-:S03]  /*3bd00*/  PRMT R192, R194, 0x7632, R192 ;  /* 0x00007632c2c07816 */ /* 0x000fc600000000c0 */
[----:B-1----:R-:W4:Y:S01]  /*3bd10*/  LDL.LU.64 R240, [R1+0x478] ;  /* 0x0004780001f07983 */ /* 0x002f220000300a00 */
[----:B------:R-:W-:Y:S01]  /*3bd20*/  PRMT R193, R195, 0x7632, R193 ;  /* 0x00007632c3c17816 */ /* 0x000fe200000000c1 */
[----:B------:R-:W1:Y:S02]  /*3bd30*/  LDC R198, c[0x0][0x228] ;  /* 0x00008a00ffc67b82 */ /* 0x000e640000000800 */
[----:B------:R0:W-:Y:S04]  /*3bd40*/  STG.E.U16 desc[UR60][R242.64], R194 ;  /* 0x000000c2f2007986 */ /* 0x0001e8000c10153c */
[----:B------:R0:W-:Y:S04]  /*3bd50*/  STG.E.U16 desc[UR60][R248.64], R192 ;  /* 0x000000c0f8007986 */ /* 0x0001e8000c10153c */
[----:B0-----:R-:W4:Y:S01]  /*3bd60*/  LDL.LU.64 R242, [R1+0x9a8] ;  /* 0x0009a80001f27983 */ /* 0x001f220000300a00 */
[----:B------:R-:W0:Y:S03]  /*3bd70*/  LDC R194, c[0x0][0x278] ;  /* 0x00009e00ffc27b82 */ /* 0x000e260000000800 */
[----:B------:R-:W0:Y:S04]  /*3bd80*/  LDL.LU.64 R230, [R1+0x990] ;  /* 0x0009900001e67983 */ /* 0x000e280000300a00 */
[----:B------:R-:W4:Y:S01]  /*3bd90*/  LDL.LU.64 R248, [R1+0x9a0] ;  /* 0x0009a00001f87983 */ /* 0x000f220000300a00 */
[----:B------:R-:W-:-:S03]  /*3bda0*/  PRMT R192, R188, 0x7632, R192 ;  /* 0x00007632bcc07816 */ /* 0x000fc600000000c0 */
[----:B------:R-:W4:Y:S04]  /*3bdb0*/  LDL.LU.64 R224, [R1+0x998] ;  /* 0x0009980001e07983 */ /* 0x000f280000300a00 */
[----:B------:R-:W4:Y:S04]  /*3bdc0*/  LDL.LU.64 R226, [R1+0x988] ;  /* 0x0009880001e27983 */ /* 0x000f280000300a00 */
[----:B--2---:R-:W-:Y:S04]  /*3bdd0*/  STG.E.U16 desc[UR60][R250.64], R195 ;  /* 0x000000c3fa007986 */ /* 0x004fe8000c10153c */
[----:B---3--:R-:W-:Y:S04]  /*3bde0*/  STG.E.U16 desc[UR60][R228.64], R193 ;  /* 0x000000c1e4007986 */ /* 0x008fe8000c10153c */
[----:B------:R-:W-:Y:S04]  /*3bdf0*/  STG.E.U16 desc[UR60][R232.64], R188 ;  /* 0x000000bce8007986 */ /* 0x000fe8000c10153c */
[----:B------:R2:W-:Y:S04]  /*3be00*/  STG.E.U16 desc[UR60][R236.64], R192 ;  /* 0x000000c0ec007986 */ /* 0x0005e8000c10153c */
[----:B--2---:R-:W2:Y:S01]  /*3be10*/  LDL.LU.64 R236, [R1+0x980] ;  /* 0x0009800001ec7983 */ /* 0x004ea20000300a00 */
[----:B------:R-:W-:-:S03]  /*3be20*/  PRMT R192, R189, 0x7632, R192 ;  /* 0x00007632bdc07816 */ /* 0x000fc600000000c0 */
[----:B------:R-:W3:Y:S04]  /*3be30*/  LDL.LU.64 R228, [R1+0x978] ;  /* 0x0009780001e47983 */ /* 0x000ee80000300a00 */
[----:B------:R-:W3:Y:S04]  /*3be40*/  LDL.LU.64 R232, [R1+0x970] ;  /* 0x0009700001e87983 */ /* 0x000ee80000300a00 */
[----:B----4-:R-:W-:Y:S04]  /*3be50*/  STG.E.U16 desc[UR60][R234.64], R189 ;  /* 0x000000bdea007986 */ /* 0x010fe8000c10153c */
[----:B------:R-:W4:Y:S04]  /*3be60*/  LDL.LU.64 R220, [R1+0x968] ;  /* 0x0009680001dc7983 */ /* 0x000f280000300a00 */
[----:B------:R1:W-:Y:S04]  /*3be70*/  STG.E.U16 desc[UR60][R238.64], R192 ;  /* 0x000000c0ee007986 */ /* 0x0003e8000c10153c */
[----:B-1----:R-:W4:Y:S04]  /*3be80*/  LDL.LU.64 R238, [R1+0x960] ;  /* 0x0009600001ee7983 */ /* 0x002f280000300a00 */
[----:B------:R-:W4:Y:S01]  /*3be90*/  LDL.LU.64 R234, [R1+0x958] ;  /* 0x0009580001ea7983 */ /* 0x000f220000300a00 */
[----:B------:R-:W-:-:S03]  /*3bea0*/  PRMT R192, R190, 0x7632, R192 ;  /* 0x00007632bec07816 */ /* 0x000fc600000000c0 */
[----:B------:R-:W4:Y:S04]  /*3beb0*/  LDL.LU.64 R222, [R1+0x950] ;  /* 0x0009500001de7983 */ /* 0x000f280000300a00 */
[----:B------:R1:W-:Y:S04]  /*3bec0*/  STG.E.U16 desc[UR60][R240.64], R190 ;  /* 0x000000bef0007986 */ /* 0x0003e8000c10153c */
[----:B-1----:R-:W4:Y:S04]  /*3bed0*/  LDL.LU.64 R240, [R1+0x948] ;  /* 0x0009480001f07983 */ /* 0x002f280000300a00 */
[----:B------:R1:W-:Y:S04]  /*3bee0*/  STG.E.U16 desc[UR60][R242.64], R192 ;  /* 0x000000c0f2007986 */ /* 0x0003e8000c10153c */
[----:B------:R0:W-:Y:S04]  /*3bef0*/  STG.E.U16 desc[UR60][R248.64], R191 ;  /* 0x000000bff8007986 */ /* 0x0001e8000c10153c */
[----:B-1----:R-:W4:Y:S04]  /*3bf00*/  LDL.LU.64 R242, [R1+0x940] ;  /* 0x0009400001f27983 */ /* 0x002f280000300a00 */
[----:B0-----:R-:W4:Y:S01]  /*3bf10*/  LDL.LU.64 R248, [R1+0x938] ;  /* 0x0009380001f87983 */ /* 0x001f220000300a00 */
[----:B------:R-:W0:Y:S01]  /*3bf20*/  S2R R252, SR_CTAID.X ;  /* 0x0000000000fc7919 */ /* 0x000e220000002500 */
[----:B------:R-:W1:Y:S01]  /*3bf30*/  S2R R251, SR_TID.X ;  /* 0x0000000000fb7919 */ /* 0x000e620000002100 */
[----:B------:R-:W1:Y:S01]  /*3bf40*/  S2R R250, SR_CTAID.Y ;  /* 0x0000000000fa7919 */ /* 0x000e620000002600 */
[----:B0-----:R-:W-:-:S04]  /*3bf50*/  SHF.L.U32 R252, R252, 0x7, RZ ;  /* 0x00000007fcfc7819 */ /* 0x001fc800000006ff */
[----:B-1----:R-:W-:Y:S02]  /*3bf60*/  LOP3.LUT R252, R252, 0x7f, R251, 0xf8, !PT ;  /* 0x0000007ffcfc7812 */ /* 0x002fe400078ef8fb */
[----:B------:R-:W0:Y:S01]  /*3bf70*/  LDC R251, c[0x0][0x278] ;  /* 0x00009e00fffb7b82 */ /* 0x000e220000000800 */
[----:B------:R-:W-:Y:S02]  /*3bf80*/  IMAD R196, R250, R196, RZ ;  /* 0x000000c4fac47224 */ /* 0x000fe400078e02ff */
[----:B------:R-:W-:-:S03]  /*3bf90*/  IMAD R188, R252, R197, RZ ;  /* 0x000000c5fcbc7224 */ /* 0x000fc600078e02ff */
[----:B------:R-:W-:Y:S02]  /*3bfa0*/  SHF.L.U32 R189, R196, 0x1, RZ ;  /* 0x00000001c4bd7819 */ /* 0x000fe400000006ff */
[----:B------:R-:W-:-:S04]  /*3bfb0*/  SHF.L.U32 R188, R188, 0x1, RZ ;  /* 0x00000001bcbc7819 */ /* 0x000fc800000006ff */
[--C-:B------:R-:W-:Y:S02]  /*3bfc0*/  IADD3 R188, R188, R198, R189.reuse ;  /* 0x000000c6bcbc7210 */ /* 0x100fe40007ffe0bd */
[----:B------:R-:W-:-:S03]  /*3bfd0*/  PRMT R189, R191, 0x7632, R189 ;  /* 0x00007632bfbd7816 */ /* 0x000fc600000000bd */
[----:B------:R-:W-:Y:S02]  /*3bfe0*/  IMAD R230, R194, 0x100, R188 ;  /* 0x00000100c2e67824 */ /* 0x000fe400078e02bc */
[----:B------:R1:W-:Y:S04]  /*3bff0*/  STG.E.U16 desc[UR60][R224.64], R189 ;  /* 0x000000bde0007986 */ /* 0x0003e8000c10153c */
[----:B------:R1:W-:Y:S02]  /*3c000*/  STG.E.U16 desc[UR60][R230.64], R184 ;  /* 0x000000b8e6007986 */ /* 0x0003e4000c10153c */
[----:B-1----:R-:W-:Y:S02]  /*3c010*/  PRMT R189, R184, 0x7632, R189 ;  /* 0x00007632b8bd7816 */ /* 0x002fe400000000bd */
[----:B------:R-:W4:Y:S01]  /*3c020*/  LDL.LU.64 R224, [R1+0x930] ;  /* 0x0009300001e07983 */ /* 0x000f220000300a00 */
[----:B------:R-:W-:-:S03]  /*3c030*/  PRMT R184, R185, 0x7632, R184 ;  /* 0x00007632b9b87816 */ /* 0x000fc600000000b8 */
[----:B------:R-:W4:Y:S04]  /*3c040*/  LDL.LU.64 R230, [R1+0x928] ;  /* 0x0009280001e67983 */ /* 0x000f280000300a00 */
[----:B------:R1:W-:Y:S04]  /*3c050*/  STG.E.U16 desc[UR60][R226.64], R189 ;  /* 0x000000bde2007986 */ /* 0x0003e8000c10153c */
[----:B-1----:R-:W4:Y:S01]  /*3c060*/  LDL.LU.64 R226, [R1+0x920] ;  /* 0x0009200001e27983 */ /* 0x002f220000300a00 */
[----:B------:R-:W1:Y:S03]  /*3c070*/  LDC R189, c[0x0][0x278] ;  /* 0x00009e00ffbd7b82 */ /* 0x000e660000000800 */
[----:B--2---:R2:W-:Y:S04]  /*3c080*/  STG.E.U16 desc[UR60][R236.64], R185 ;  /* 0x000000b9ec007986 */ /* 0x0045e8000c10153c */
[----:B---3--:R3:W-:Y:S04]  /*3c090*/  STG.E.U16 desc[UR60][R228.64], R184 ;  /* 0x000000b8e4007986 */ /* 0x0087e8000c10153c */
[----:B--2---:R-:W2:Y:S01]  /*3c0a0*/  LDL.LU.64 R236, [R1+0x918] ;  /* 0x0009180001ec7983 */ /* 0x004ea20000300a00 */
[----:B------:R-:W-:-:S03]  /*3c0b0*/  PRMT R185, R186, 0x7632, R185 ;  /* 0x00007632bab97816 */ /* 0x000fc600000000b9 */
[----:B---3--:R-:W3:Y:S04]  /*3c0c0*/  LDL.LU.64 R228, [R1+0x910] ;  /* 0x0009100001e47983 */ /* 0x008ee80000300a00 */
[----:B------:R0:W-:Y:S01]  /*3c0d0*/  STG.E.U16 desc[UR60][R232.64], R186 ;  /* 0x000000bae8007986 */ /* 0x0001e2000c10153c */
[----:B------:R-:W-:-:S03]  /*3c0e0*/  PRMT R184, R187, 0x7632, R184 ;  /* 0x00007632bbb87816 */ /* 0x000fc600000000b8 */
[----:B----4-:R4:W-:Y:S04]  /*3c0f0*/  STG.E.U16 desc[UR60][R220.64], R185 ;  /* 0x000000b9dc007986 */ /* 0x0109e8000c10153c */
[----:B0-----:R-:W3:Y:S04]  /*3c100*/  LDL.LU.64 R232, [R1+0x908] ;  /* 0x0009080001e87983 */ /* 0x001ee80000300a00 */
[----:B----4-:R-:W4:Y:S04]  /*3c110*/  LDL.LU.64 R220, [R1+0x900] ;  /* 0x0009000001dc7983 */ /* 0x010f280000300a00 */
[----:B------:R0:W-:Y:S04]  /*3c120*/  STG.E.U16 desc[UR60][R238.64], R187 ;  /* 0x000000bbee007986 */ /* 0x0001e8000c10153c */
[----:B------:R1:W-:Y:S04]  /*3c130*/  STG.E.U16 desc[UR60][R234.64], R184 ;  /* 0x000000b8ea007986 */ /* 0x0003e8000c10153c */
[----:B0-----:R-:W4:Y:S01]  /*3c140*/  LDL.LU.64 R238, [R1+0x8f8] ;  /* 0x0008f80001ee7983 */ /* 0x001f220000300a00 */
[----:B-1----:R-:W-:-:S03]  /*3c150*/  PRMT R184, R180, 0x7632, R184 ;  /* 0x00007632b4b87816 */ /* 0x002fc600000000b8 */
        /* <DEDUP_REMOVED lines=10> */
[----:B------:R-:W-:-:S02]  /*3c200*/  PRMT R181, R182, 0x7632, R181 ;  /* 0x00007632b6b57816 */ /* 0x000fc400000000b5 */
[----:B------:R-:W-:Y:S01]  /*3c210*/  PRMT R180, R183, 0x7632, R180 ;  /* 0x00007632b7b47816 */ /* 0x000fe200000000b4 */
[----:B------:R0:W-:Y:S04]  /*3c220*/  STG.E.U16 desc[UR60][R224.64], R182 ;  /* 0x000000b6e0007986 */ /* 0x0001e8000c10153c */
[----:B------:R1:W-:Y:S04]  /*3c230*/  STG.E.U16 desc[UR60][R230.64], R181 ;  /* 0x000000b5e6007986 */ /* 0x0003e8000c10153c */
[----:B0-----:R-:W4:Y:S04]  /*3c240*/  LDL.LU.64 R224, [R1+0x8c8] ;  /* 0x0008c80001e07983 */ /* 0x001f280000300a00 */
[----:B-1----:R-:W4:Y:S04]  /*3c250*/  LDL.LU.64 R230, [R1+0x8c0] ;  /* 0x0008c00001e67983 */ /* 0x002f280000300a00 */
[----:B------:R0:W-:Y:S04]  /*3c260*/  STG.E.U16 desc[UR60][R226.64], R183 ;  /* 0x000000b7e2007986 */ /* 0x0001e8000c10153c */
[----:B0-----:R-:W4:Y:S04]  /*3c270*/  LDL.LU.64 R226, [R1+0x8b8] ;  /* 0x0008b80001e27983 */ /* 0x001f280000300a00 */
[----:B--2---:R0:W-:Y:S04]  /*3c280*/  STG.E.U16 desc[UR60][R236.64], R180 ;  /* 0x000000b4ec007986 */ /* 0x0041e8000c10153c */
[----:B---3--:R1:W-:Y:S01]  /*3c290*/  STG.E.U16 desc[UR60][R228.64], R176 ;  /* 0x000000b0e4007986 */ /* 0x0083e2000c10153c */
[----:B0-----:R-:W-:-:S03]  /*3c2a0*/  PRMT R180, R176, 0x7632, R180 ;  /* 0x00007632b0b47816 */ /* 0x001fc600000000b4 */
[----:B------:R-:W2:Y:S01]  /*3c2b0*/  LDL.LU.64 R236, [R1+0x8b0] ;  /* 0x0008b00001ec7983 */ /* 0x000ea20000300a00 */
[----:B-1----:R-:W-:-:S03]  /*3c2c0*/  PRMT R176, R177, 0x7632, R176 ;  /* 0x00007632b1b07816 */ /* 0x002fc600000000b0 */
[----:B------:R-:W3:Y:S04]  /*3c2d0*/  LDL.LU.64 R228, [R1+0x8a8] ;  /* 0x0008a80001e47983 */ /* 0x000ee80000300a00 */
[----:B------:R0:W-:Y:S04]  /*3c2e0*/  STG.E.U16 desc[UR60][R232.64], R180 ;  /* 0x000000b4e8007986 */ /* 0x0001e8000c10153c */
[----:B----4-:R1:W-:Y:S04]  /*3c2f0*/  STG.E.U16 desc[UR60][R220.64], R177 ;  /* 0x000000b1dc007986 */ /* 0x0103e8000c10153c */
[----:B0-----:R-:W4:Y:S04]  /*3c300*/  LDL.LU.64 R232, [R1+0x8a0] ;  /* 0x0008a00001e87983 */ /* 0x001f280000300a00 */
[----:B-1----:R-:W4:Y:S04]  /*3c310*/  LDL.LU.64 R220, [R1+0x898] ;  /* 0x0008980001dc7983 */ /* 0x002f280000300a00 */
[----:B------:R0:W-:Y:S01]  /*3c320*/  STG.E.U16 desc[UR60][R238.64], R176 ;  /* 0x000000b0ee007986 */ /* 0x0001e2000c10153c */
[----:B------:R-:W-:-:S03]  /*3c330*/  PRMT R177, R178, 0x7632, R177 ;  /* 0x00007632b2b17816 */ /* 0x000fc600000000b1 */
[----:B------:R1:W-:Y:S04]  /*3c340*/  STG.E.U16 desc[UR60][R234.64], R178 ;  /* 0x000000b2ea007986 */ /* 0x0003e8000c10153c */
[----:B0-----:R-:W4:Y:S01]  /*3c350*/  LDL.LU.64 R238, [R1+0x890] ;  /* 0x0008900001ee7983 */ /* 0x001f220000300a00 */
[----:B------:R-:W-:-:S03]  /*3c360*/  PRMT R176, R179, 0x7632, R176 ;  /* 0x00007632b3b07816 */ /* 0x000fc600000000b0 */
[----:B-1----:R-:W4:Y:S04]  /*3c370*/  LDL.LU.64 R234, [R1+0x888] ;  /* 0x0008880001ea7983 */ /* 0x002f280000300a00 */
[----:B------:R0:W-:Y:S04]  /*3c380*/  STG.E.U16 desc[UR60][R222.64], R177 ;  /* 0x000000b1de007986 */ /* 0x0001e8000c10153c */
[----:B------:R1:W-:Y:S04]  /*3c390*/  STG.E.U16 desc[UR60][R240.64], R179 ;  /* 0x000000b3f0007986 */ /* 0x0003e8000c10153c */
[----:B0-----:R-:W4:Y:S04]  /*3c3a0*/  LDL.LU.64 R222, [R1+0x880] ;  /* 0x0008800001de7983 */ /* 0x001f280000300a00 */
[----:B-1----:R-:W4:Y:S04]  /*3c3b0*/  LDL.LU.64 R240, [R1+0x878] ;  /* 0x0008780001f07983 */ /* 0x002f280000300a00 */
[----:B------:R0:W-:Y:S04]  /*3c3c0*/  STG.E.U16 desc[UR60][R242.64], R176 ;  /* 0x000000b0f2007986 */ /* 0x0001e8000c10153c */
[----:B------:R1:W-:Y:S04]  /*3c3d0*/  STG.E.U16 desc[UR60][R248.64], R172 ;  /* 0x000000acf8007986 */ /* 0x0003e8000c10153c */
[----:B0-----:R-:W4:Y:S04]  /*3c3e0*/  LDL.LU.64 R242, [R1+0x870] ;  /* 0x0008700001f27983 */ /* 0x001f280000300a00 */
[----:B-1----:R-:W4:Y:S01]  /*3c3f0*/  LDL.LU.64 R248, [R1+0x868] ;  /* 0x0008680001f87983 */ /* 0x002f220000300a00 */
[----:B------:R-:W-:-:S02]  /*3c400*/  PRMT R176, R172, 0x7632, R176 ;  /* 0x00007632acb07816 */ /* 0x000fc400000000b0 */
[----:B------:R-:W-:-:S03]  /*3c410*/  PRMT R172, R173, 0x7632, R172 ;  /* 0x00007632adac7816 */ /* 0x000fc600000000ac */
[----:B------:R0:W-:Y:S04]  /*3c420*/  STG.E.U16 desc[UR60][R224.64], R176 ;  /* 0x000000b0e0007986 */ /* 0x0001e8000c10153c */
[----:B------:R1:W-:Y:S04]  /*3c430*/  STG.E.U16 desc[UR60][R230.64], R173 ;  /* 0x000000ade6007986 */ /* 0x0003e8000c10153c */
[----:B0-----:R-:W4:Y:S04]  /*3c440*/  LDL.LU.64 R224, [R1+0x860] ;  /* 0x0008600001e07983 */ /* 0x001f280000300a00 */
[----:B-1----:R-:W4:Y:S01]  /*3c450*/  LDL.LU.64 R230, [R1+0x858] ;  /* 0x0008580001e67983 */ /* 0x002f220000300a00 */
[----:B------:R-:W-:-:S03]  /*3c460*/  PRMT R173, R174, 0x7632, R173 ;  /* 0x00007632aead7816 */ /* 0x000fc600000000ad */
[----:B------:R0:W-:Y:S04]  /*3c470*/  STG.E.U16 desc[UR60][R226.64], R172 ;  /* 0x000000ace2007986 */ /* 0x0001e8000c10153c */
[----:B0-----:R-:W4:Y:S01]  /*3c480*/  LDL.LU.64 R226, [R1+0x850] ;  /* 0x0008500001e27983 */ /* 0x001f220000300a00 */
[----:B------:R-:W-:-:S03]  /*3c490*/  PRMT R172, R175, 0x7632, R172 ;  /* 0x00007632afac7816 */ /* 0x000fc600000000ac */
[----:B--2---:R0:W-:Y:S04]  /*3c4a0*/  STG.E.U16 desc[UR60][R236.64], R174 ;  /* 0x000000aeec007986 */ /* 0x0041e8000c10153c */
[----:B---3--:R1:W-:Y:S04]  /*3c4b0*/  STG.E.U16 desc[UR60][R228.64], R173 ;  /* 0x000000ade4007986 */ /* 0x0083e8000c10153c */
[----:B0-----:R-:W2:Y:S04]  /*3c4c0*/  LDL.LU.64 R236, [R1+0x848] ;  /* 0x0008480001ec7983 */ /* 0x001ea80000300a00 */
[----:B-1----:R-:W3:Y:S04]  /*3c4d0*/  LDL.LU.64 R228, [R1+0x840] ;  /* 0x0008400001e47983 */ /* 0x002ee80000300a00 */
[----:B----4-:R0:W-:Y:S04]  /*3c4e0*/  STG.E.U16 desc[UR60][R232.64], R175 ;  /* 0x000000afe8007986 */ /* 0x0101e8000c10153c */
[----:B------:R1:W-:Y:S04]  /*3c4f0*/  STG.E.U16 desc[UR60][R220.64], R172 ;  /* 0x000000acdc007986 */ /* 0x0003e8000c10153c */
[----:B0-----:R-:W4:Y:S04]  /*3c500*/  LDL.LU.64 R232, [R1+0x838] ;  /* 0x0008380001e87983 */ /* 0x001f280000300a00 */
[----:B-1----:R-:W4:Y:S01]  /*3c510*/  LDL.LU.64 R220, [R1+0x830] ;  /* 0x0008300001dc7983 */ /* 0x002f220000300a00 */
[----:B------:R-:W-:-:S03]  /*3c520*/  PRMT R172, R168, 0x7632, R172 ;  /* 0x00007632a8ac7816 */ /* 0x000fc600000000ac */
[----:B------:R0:W-:Y:S04]  /*3c530*/  STG.E.U16 desc[UR60][R238.64], R168 ;  /* 0x000000a8ee007986 */ /* 0x0001e8000c10153c */
[----:B------:R1:W-:Y:S04]  /*3c540*/  STG.E.U16 desc[UR60][R234.64], R172 ;  /* 0x000000acea007986 */ /* 0x0003e8000c10153c */
[----:B0-----:R-:W4:Y:S01]  /*3c550*/  LDL.LU.64 R238, [R1+0x828] ;  /* 0x0008280001ee7983 */ /* 0x001f220000300a00 */
[----:B------:R-:W-:-:S03]  /*3c560*/  PRMT R168, R169, 0x7632, R168 ;  /* 0x00007632a9a87816 */ /* 0x000fc600000000a8 */
[----:B-1----:R-:W4:Y:S04]  /*3c570*/  LDL.LU.64 R234, [R1+0x820] ;  /* 0x0008200001ea7983 */ /* 0x002f280000300a00 */
        /* <DEDUP_REMOVED lines=10> */
[----:B------:R0:W-:Y:S04]  /*3c620*/  STG.E.U16 desc[UR60][R224.64], R171 ;  /* 0x000000abe0007986 */ /* 0x0001e8000c10153c */
[----:B------:R1:W-:Y:S04]  /*3c630*/  STG.E.U16 desc[UR60][R230.64], R168 ;  /* 0x000000a8e6007986 */ /* 0x0003e8000c10153c */
[----:B0-----:R-:W4:Y:S01]  /*3c640*/  LDL.LU.64 R224, [R1+0x7f8] ;  /* 0x0007f80001e07983 */ /* 0x001f220000300a00 */
[----:B-1----:R-:W-:-:S03]  /*3c650*/  PRMT R168, R164, 0x7632, R168 ;  /* 0x00007632a4a87816 */ /* 0x002fc600000000a8 */
[----:B------:R-:W4:Y:S04]  /*3c660*/  LDL.LU.64 R230, [R1+0x7f0] ;  /* 0x0007f00001e67983 */ /* 0x000f280000300a00 */
[----:B------:R0:W-:Y:S02]  /*3c670*/  STG.E.U16 desc[UR60][R226.64], R164 ;  /* 0x000000a4e2007986 */ /* 0x0001e4000c10153c */
[----:B0-----:R-:W-:Y:S02]  /*3c680*/  PRMT R164, R165, 0x7632, R164 ;  /* 0x00007632a5a47816 */ /* 0x001fe400000000a4 */
[----:B------:R-:W4:Y:S04]  /*3c690*/  LDL.LU.64 R226, [R1+0x7e8] ;  /* 0x0007e80001e27983 */ /* 0x000f280000300a00 */
[----:B--2---:R0:W-:Y:S04]  /*3c6a0*/  STG.E.U16 desc[UR60][R236.64], R168 ;  /* 0x000000a8ec007986 */ /* 0x0041e8000c10153c */
[----:B---3--:R1:W-:Y:S04]  /*3c6b0*/  STG.E.U16 desc[UR60][R228.64], R165 ;  /* 0x000000a5e4007986 */ /* 0x0083e8000c10153c */
[----:B0-----:R-:W2:Y:S04]  /*3c6c0*/  LDL.LU.64 R236, [R1+0x7e0] ;  /* 0x0007e00001ec7983 */ /* 0x001ea80000300a00 */
[----:B-1----:R-:W3:Y:S01]  /*3c6d0*/  LDL.LU.64 R228, [R1+0x7d8] ;  /* 0x0007d80001e47983 */ /* 0x002ee20000300a00 */
[----:B------:R-:W-:-:S03]  /*3c6e0*/  PRMT R165, R166, 0x7632, R165 ;  /* 0x00007632a6a57816 */ /* 0x000fc600000000a5 */
[----:B----4-:R0:W-:Y:S04]  /*3c6f0*/  STG.E.U16 desc[UR60][R232.64], R164 ;  /* 0x000000a4e8007986 */ /* 0x0101e8000c10153c */
[----:B------:R-:W-:Y:S04]  /*3c700*/  STG.E.U16 desc[UR60][R220.64], R166 ;  /* 0x000000a6dc007986 */ /* 0x000fe8000c10153c */
[----:B0-----:R-:W4:Y:S04]  /*3c710*/  LDL.LU.64 R232, [R1+0x7d0] ;  /* 0x0007d00001e87983 */ /* 0x001f280000300a00 */
[----:B------:R-:W4:Y:S04]  /*3c720*/  LDL.LU.64 R218, [R1+0x7c8] ;  /* 0x0007c80001da7983 */ /* 0x000f280000300a00 */
[----:B------:R0:W-:Y:S01]  /*3c730*/  STG.E.U16 desc[UR60][R238.64], R165 ;  /* 0x000000a5ee007986 */ /* 0x0001e2000c10153c */
[----:B------:R-:W-:-:S03]  /*3c740*/  PRMT R164, R167, 0x7632, R164 ;  /* 0x00007632a7a47816 */ /* 0x000fc600000000a4 */
[----:B------:R1:W-:Y:S04]  /*3c750*/  STG.E.U16 desc[UR60][R234.64], R167 ;  /* 0x000000a7ea007986 */ /* 0x0003e8000c10153c */
[----:B0-----:R-:W4:Y:S04]  /*3c760*/  LDL.LU.64 R238, [R1+0x7c0] ;  /* 0x0007c00001ee7983 */ /* 0x001f280000300a00 */
        /* <DEDUP_REMOVED lines=12> */
[----:B------:R-:W4:Y:S04]  /*3c830*/  LDL.LU.64 R220, [R1+0x790] ;  /* 0x0007900001dc7983 */ /* 0x000f280000300a00 */
[----:B------:R0:W-:Y:S04]  /*3c840*/  STG.E.U16 desc[UR60][R224.64], R160 ;  /* 0x000000a0e0007986 */ /* 0x0001e8000c10153c */
[----:B------:R1:W-:Y:S01]  /*3c850*/  STG.E.U16 desc[UR60][R230.64], R162 ;  /* 0x000000a2e6007986 */ /* 0x0003e2000c10153c */
[----:B0-----:R-:W-:-:S03]  /*3c860*/  PRMT R160, R163, 0x7632, R160 ;  /* 0x00007632a3a07816 */ /* 0x001fc600000000a0 */
[----:B-1----:R-:W4:Y:S04]  /*3c870*/  LDL.LU.64 R230, [R1+0x788] ;  /* 0x0007880001e67983 */ /* 0x002f280000300a00 */
[----:B------:R-:W4:Y:S04]  /*3c880*/  LDL.LU.64 R224, [R1+0x780] ;  /* 0x0007800001e07983 */ /* 0x000f280000300a00 */
[----:B------:R-:W-:Y:S04]  /*3c890*/  STG.E.U16 desc[UR60][R226.64], R161 ;  /* 0x000000a1e2007986 */ /* 0x000fe8000c10153c */
[----:B--2---:R0:W-:Y:S04]  /*3c8a0*/  STG.E.U16 desc[UR60][R236.64], R163 ;  /* 0x000000a3ec007986 */ /* 0x0041e8000c10153c */
[----:B---3--:R1:W-:Y:S04]  /*3c8b0*/  STG.E.U16 desc[UR60][R228.64], R160 ;  /* 0x000000a0e4007986 */ /* 0x0083e8000c10153c */
[----:B0-----:R-:W2:Y:S04]  /*3c8c0*/  LDL.LU.64 R236, [R1+0x778] ;  /* 0x0007780001ec7983 */ /* 0x001ea80000300a00 */
[----:B------:R-:W3:Y:S01]  /*3c8d0*/  LDL.LU.64 R226, [R1+0x770] ;  /* 0x0007700001e27983 */ /* 0x000ee20000300a00 */
[----:B-1----:R-:W-:-:S03]  /*3c8e0*/  PRMT R160, R156, 0x7632, R160 ;  /* 0x000076329ca07816 */ /* 0x002fc600000000a0 */
[----:B----4-:R0:W-:Y:S04]  /*3c8f0*/  STG.E.U16 desc[UR60][R232.64], R156 ;  /* 0x0000009ce8007986 */ /* 0x0101e8000c10153c */
[----:B------:R-:W-:Y:S04]  /*3c900*/  STG.E.U16 desc[UR60][R218.64], R160 ;  /* 0x000000a0da007986 */ /* 0x000fe8000c10153c */
[----:B0-----:R-:W4:Y:S01]  /*3c910*/  LDL.LU.64 R232, [R1+0x768] ;  /* 0x0007680001e87983 */ /* 0x001f220000300a00 */
[----:B------:R-:W-:-:S03]  /*3c920*/  PRMT R156, R157, 0x7632, R156 ;  /* 0x000076329d9c7816 */ /* 0x000fc6000000009c */
[----:B------:R-:W4:Y:S04]  /*3c930*/  LDL.LU.64 R228, [R1+0x760] ;  /* 0x0007600001e47983 */ /* 0x000f280000300a00 */
[----:B------:R0:W-:Y:S04]  /*3c940*/  STG.E.U16 desc[UR60][R238.64], R157 ;  /* 0x0000009dee007986 */ /* 0x0001e8000c10153c */
[----:B------:R1:W-:Y:S04]  /*3c950*/  STG.E.U16 desc[UR60][R234.64], R156 ;  /* 0x0000009cea007986 */ /* 0x0003e8000c10153c */
[----:B0-----:R-:W4:Y:S01]  /*3c960*/  LDL.LU.64 R238, [R1+0x758] ;  /* 0x0007580001ee7983 */ /* 0x001f220000300a00 */
[----:B------:R-:W-:-:S03]  /*3c970*/  PRMT R157, R158, 0x7632, R157 ;  /* 0x000076329e9d7816 */ /* 0x000fc6000000009d */
[----:B-1----:R-:W4:Y:S04]  /*3c980*/  LDL.LU.64 R234, [R1+0x750] ;  /* 0x0007500001ea7983 */ /* 0x002f280000300a00 */
[----:B------:R0:W-:Y:S04]  /*3c990*/  STG.E.U16 desc[UR60][R222.64], R158 ;  /* 0x0000009ede007986 */ /* 0x0001e8000c10153c */
[----:B------:R1:W-:Y:S01]  /*3c9a0*/  STG.E.U16 desc[UR60][R240.64], R157 ;  /* 0x0000009df0007986 */ /* 0x0003e2000c10153c */
[----:B------:R-:W-:-:S03]  /*3c9b0*/  PRMT R156, R159, 0x7632, R156 ;  /* 0x000076329f9c7816 */ /* 0x000fc6000000009c */
[----:B0-----:R-:W4:Y:S04]  /*3c9c0*/  LDL.LU.64 R222, [R1+0x748] ;  /* 0x0007480001de7983 */ /* 0x001f280000300a00 */
[----:B-1----:R-:W4:Y:S04]  /*3c9d0*/  LDL.LU.64 R240, [R1+0x740] ;  /* 0x0007400001f07983 */ /* 0x002f280000300a00 */
[----:B------:R0:W-:Y:S04]  /*3c9e0*/  STG.E.U16 desc[UR60][R242.64], R159 ;  /* 0x0000009ff2007986 */ /* 0x0001e8000c10153c */
[----:B------:R1:W-:Y:S04]  /*3c9f0*/  STG.E.U16 desc[UR60][R248.64], R156 ;  /* 0x0000009cf8007986 */ /* 0x0003e8000c10153c */
[----:B0-----:R-:W4:Y:S04]  /*3ca00*/  LDL.LU.64 R242, [R1+0x738] ;  /* 0x0007380001f27983 */ /* 0x001f280000300a00 */
[----:B-1----:R-:W4:Y:S01]  /*3ca10*/  LDL.LU.64 R248, [R1+0x730] ;  /* 0x0007300001f87983 */ /* 0x002f220000300a00 */
[----:B------:R-:W-:-:S03]  /*3ca20*/  PRMT R156, R152, 0x7632, R156 ;  /* 0x00007632989c7816 */ /* 0x000fc6000000009c */
[----:B------:R0:W-:Y:S02]  /*3ca30*/  STG.E.U16 desc[UR60][R220.64], R152 ;  /* 0x00000098dc007986 */ /* 0x0001e4000c10153c */
[----:B0-----:R-:W-:Y:S02]  /*3ca40*/  PRMT R152, R153, 0x7632, R152 ;  /* 0x0000763299987816 */ /* 0x001fe40000000098 */
[----:B------:R-:W4:Y:S04]  /*3ca50*/  LDL.LU.64 R220, [R1+0x728] ;  /* 0x0007280001dc7983 */ /* 0x000f280000300a00 */
[----:B------:R0:W-:Y:S04]  /*3ca60*/  STG.E.U16 desc[UR60][R230.64], R156 ;  /* 0x0000009ce6007986 */ /* 0x0001e8000c10153c */
[----:B------:R1:W-:Y:S04]  /*3ca70*/  STG.E.U16 desc[UR60][R224.64], R153 ;  /* 0x00000099e0007986 */ /* 0x0003e8000c10153c */
[----:B0-----:R-:W4:Y:S04]  /*3ca80*/  LDL.LU.64 R230, [R1+0x720] ;  /* 0x0007200001e67983 */ /* 0x001f280000300a00 */
[----:B-1----:R-:W4:Y:S01]  /*3ca90*/  LDL.LU.64 R224, [R1+0x718] ;  /* 0x0007180001e07983 */ /* 0x002f220000300a00 */
[----:B------:R-:W-:-:S03]  /*3caa0*/  PRMT R153, R154, 0x7632, R153 ;  /* 0x000076329a997816 */ /* 0x000fc60000000099 */
[----:B--2---:R0:W-:Y:S04]  /*3cab0*/  STG.E.U16 desc[UR60][R236.64], R152 ;  /* 0x00000098ec007986 */ /* 0x0041e8000c10153c */
[----:B---3--:R-:W-:Y:S04]  /*3cac0*/  STG.E.U16 desc[UR60][R226.64], R154 ;  /* 0x0000009ae2007986 */ /* 0x008fe8000c10153c */
[----:B0-----:R-:W2:Y:S01]  /*3cad0*/  LDL.LU.64 R236, [R1+0x710] ;  /* 0x0007100001ec7983 */ /* 0x001ea20000300a00 */
[----:B------:R-:W-:-:S03]  /*3cae0*/  PRMT R152, R155, 0x7632, R152 ;  /* 0x000076329b987816 */ /* 0x000fc60000000098 */
[----:B----4-:R0:W-:Y:S04]  /*3caf0*/  STG.E.U16 desc[UR60][R232.64], R153 ;  /* 0x00000099e8007986 */ /* 0x0101e8000c10153c */
[----:B------:R-:W-:Y:S04]  /*3cb00*/  STG.E.U16 desc[UR60][R228.64], R155 ;  /* 0x0000009be4007986 */ /* 0x000fe8000c10153c */
[----:B0-----:R-:W3:Y:S04]  /*3cb10*/  LDL.LU.64 R232, [R1+0x708] ;  /* 0x0007080001e87983 */ /* 0x001ee80000300a00 */
[----:B------:R-:W4:Y:S04]  /*3cb20*/  LDL.LU.64 R218, [R1+0x700] ;  /* 0x0007000001da7983 */ /* 0x000f280000300a00 */
[----:B------:R-:W4:Y:S04]  /*3cb30*/  LDL.LU.64 R226, [R1+0x6f8] ;  /* 0x0006f80001e27983 */ /* 0x000f280000300a00 */
[----:B------:R0:W-:Y:S04]  /*3cb40*/  STG.E.U16 desc[UR60][R238.64], R152 ;  /* 0x00000098ee007986 */ /* 0x0001e8000c10153c */
[----:B------:R1:W-:Y:S04]  /*3cb50*/  STG.E.U16 desc[UR60][R234.64], R148 ;  /* 0x00000094ea007986 */ /* 0x0003e8000c10153c */
[----:B0-----:R-:W4:Y:S01]  /*3cb60*/  LDL.LU.64 R238, [R1+0x6f0] ;  /* 0x0006f00001ee7983 */ /* 0x001f220000300a00 */
[----:B------:R-:W-:-:S03]  /*3cb70*/  PRMT R152, R148, 0x7632, R152 ;  /* 0x0000763294987816 */ /* 0x000fc60000000098 */
[----:B------:R-:W4:Y:S01]  /*3cb80*/  LDL.LU.64 R228, [R1+0x6e8] ;  /* 0x0006e80001e47983 */ /* 0x000f220000300a00 */
[----:B-1----:R-:W-:-:S03]  /*3cb90*/  PRMT R148, R149, 0x7632, R148 ;  /* 0x0000763295947816 */ /* 0x002fc60000000094 */
[----:B------:R-:W-:Y:S04]  /*3cba0*/  STG.E.U16 desc[UR60][R222.64], R152 ;  /* 0x00000098de007986 */ /* 0x000fe8000c10153c */
[----:B------:R-:W4:Y:S04]  /*3cbb0*/  LDL.LU.64 R234, [R1+0x6e0] ;  /* 0x0006e00001ea7983 */ /* 0x000f280000300a00 */
[----:B------:R0:W-:Y:S04]  /*3cbc0*/  STG.E.U16 desc[UR60][R240.64], R149 ;  /* 0x00000095f0007986 */ /* 0x0001e8000c10153c */
[----:B0-----:R-:W4:Y:S04]  /*3cbd0*/  LDL.LU.64 R240, [R1+0x6d8] ;  /* 0x0006d80001f07983 */ /* 0x001f280000300a00 */
[----:B------:R0:W-:Y:S04]  /*3cbe0*/  STG.E.U16 desc[UR60][R242.64], R148 ;  /* 0x00000094f2007986 */ /* 0x0001e8000c10153c */
[----:B------:R-:W4:Y:S04]  /*3cbf0*/  LDL.LU.64 R222, [R1+0x6d0] ;  /* 0x0006d00001de7983 */ /* 0x000f280000300a00 */
[----:B------:R1:W-:Y:S04]  /*3cc00*/  STG.E.U16 desc[UR60][R248.64], R150 ;  /* 0x00000096f8007986 */ /* 0x0003e8000c10153c */
[----:B0-----:R-:W4:Y:S04]  /*3cc10*/  LDL.LU.64 R242, [R1+0x6c8] ;  /* 0x0006c80001f27983 */ /* 0x001f280000300a00 */
[----:B-1----:R-:W4:Y:S01]  /*3cc20*/  LDL.LU.64 R248, [R1+0x6c0] ;  /* 0x0006c00001f87983 */ /* 0x002f220000300a00 */
[----:B------:R-:W-:-:S02]  /*3cc30*/  PRMT R149, R150, 0x7632, R149 ;  /* 0x0000763296957816 */ /* 0x000fc40000000095 */
[----:B------:R-:W-:-:S03]  /*3cc40*/  PRMT R148, R151, 0x7632, R148 ;  /* 0x0000763297947816 */ /* 0x000fc60000000094 */
[----:B------:R-:W-:Y:S04]  /*3cc50*/  STG.E.U16 desc[UR60][R220.64], R149 ;  /* 0x00000095dc007986 */ /* 0x000fe8000c10153c */
[----:B------:R0:W-:Y:S04]  /*3cc60*/  STG.E.U16 desc[UR60][R230.64], R151 ;  /* 0x00000097e6007986 */ /* 0x0001e8000c10153c */
[----:B------:R1:W-:Y:S04]  /*3cc70*/  STG.E.U16 desc[UR60][R224.64], R148 ;  /* 0x00000094e0007986 */ /* 0x0003e8000c10153c */
[----:B0-----:R-:W4:Y:S01]  /*3cc80*/  LDL.LU.64 R230, [R1+0x6b8] ;  /* 0x0006b80001e67983 */ /* 0x001f220000300a00 */
[----:B-1----:R-:W-:-:S03]  /*3cc90*/  PRMT R148, R144, 0x7632, R148 ;  /* 0x0000763290947816 */ /* 0x002fc60000000094 */
[----:B------:R-:W4:Y:S04]  /*3cca0*/  LDL.LU.64 R220, [R1+0x6b0] ;  /* 0x0006b00001dc7983 */ /* 0x000f280000300a00 */
[----:B------:R-:W4:Y:S04]  /*3ccb0*/  LDL.LU.64 R224, [R1+0x6a8] ;  /* 0x0006a80001e07983 */ /* 0x000f280000300a00 */
[----:B--2---:R0:W-:Y:S04]  /*3ccc0*/  STG.E.U16 desc[UR60][R236.64], R144 ;  /* 0x00000090ec007986 */ /* 0x0041e8000c10153c */
[----:B0-----:R-:W2:Y:S01]  /*3ccd0*/  LDL.LU.64 R236, [R1+0x6a0] ;  /* 0x0006a00001ec7983 */ /* 0x001ea20000300a00 */
[----:B------:R-:W-:-:S03]  /*3cce0*/  PRMT R144, R145, 0x7632, R144 ;  /* 0x0000763291907816 */ /* 0x000fc60000000090 */
[----:B---3--:R0:W-:Y:S04]  /*3ccf0*/  STG.E.U16 desc[UR60][R232.64], R148 ;  /* 0x00000094e8007986 */ /* 0x0081e8000c10153c */
[----:B----4-:R1:W-:Y:S04]  /*3cd00*/  STG.E.U16 desc[UR60][R218.64], R145 ;  /* 0x00000091da007986 */ /* 0x0103e8000c10153c */
[----:B------:R3:W-:Y:S04]  /*3cd10*/  STG.E.U16 desc[UR60][R226.64], R144 ;  /* 0x00000090e2007986 */ /* 0x0007e8000c10153c */
[----:B0-----:R-:W4:Y:S01]  /*3cd20*/  LDL.LU.64 R232, [R1+0x698] ;  /* 0x0006980001e87983 */ /* 0x001f220000300a00 */
[----:B-1----:R-:W-:-:S03]  /*3cd30*/  PRMT R145, R146, 0x7632, R145 ;  /* 0x0000763292917816 */ /* 0x002fc60000000091 */
[----:B---3--:R-:W3:Y:S04]  /*3cd40*/  LDL.LU.64 R226, [R1+0x690] ;  /* 0x0006900001e27983 */ /* 0x008ee80000300a00 */
[----:B------:R0:W-:Y:S01]  /*3cd50*/  STG.E.U16 desc[UR60][R238.64], R146 ;  /* 0x00000092ee007986 */ /* 0x0001e2000c10153c */
[----:B------:R-:W-:-:S03]  /*3cd60*/  PRMT R144, R147, 0x7632, R144 ;  /* 0x0000763293907816 */ /* 0x000fc60000000090 */
[----:B------:R1:W-:Y:S04]  /*3cd70*/  STG.E.U16 desc[UR60][R228.64], R145 ;  /* 0x00000091e4007986 */ /* 0x0003e8000c10153c */
[----:B0-----:R-:W3:Y:S04]  /*3cd80*/  LDL.LU.64 R238, [R1+0x688] ;  /* 0x0006880001ee7983 */ /* 0x001ee80000300a00 */
[----:B------:R0:W-:Y:S04]  /*3cd90*/  STG.E.U16 desc[UR60][R234.64], R147 ;  /* 0x00000093ea007986 */ /* 0x0001e8000c10153c */
[----:B-1----:R-:W3:Y:S04]  /*3cda0*/  LDL.LU.64 R228, [R1+0x680] ;  /* 0x0006800001e47983 */ /* 0x002ee80000300a00 */
[----:B------:R1:W-:Y:S04]  /*3cdb0*/  STG.E.U16 desc[UR60][R240.64], R144 ;  /* 0x00000090f0007986 */ /* 0x0003e8000c10153c */
[----:B0-----:R-:W3:Y:S04]  /*3cdc0*/  LDL.LU.64 R234, [R1+0x678] ;  /* 0x0006780001ea7983 */ /* 0x001ee80000300a00 */
[----:B------:R-:W-:Y:S01]  /*3cdd0*/  STG.E.U16 desc[UR60][R222.64], R140 ;  /* 0x0000008cde007986 */ /* 0x000fe2000c10153c */
[----:B-1----:R-:W-:-:S03]  /*3cde0*/  PRMT R144, R140, 0x7632, R144 ;  /* 0x000076328c907816 */ /* 0x002fc60000000090 */
[----:B------:R-:W3:Y:S04]  /*3cdf0*/  LDL.LU.64 R240, [R1+0x670] ;  /* 0x0006700001f07983 */ /* 0x000ee80000300a00 */
[----:B------:R0:W-:Y:S04]  /*3ce00*/  STG.E.U16 desc[UR60][R242.64], R144 ;  /* 0x00000090f2007986 */ /* 0x0001e8000c10153c */
[----:B------:R1:W-:Y:S04]  /*3ce10*/  STG.E.U16 desc[UR60][R248.64], R141 ;  /* 0x0000008df8007986 */ /* 0x0003e8000c10153c */
[----:B0-----:R-:W3:Y:S04]  /*3ce20*/  LDL.LU.64 R242, [R1+0x668] ;  /* 0x0006680001f27983 */ /* 0x001ee80000300a00 */
[----:B------:R-:W3:Y:S04]  /*3ce30*/  LDL.LU.64 R222, [R1+0x660] ;  /* 0x0006600001de7983 */ /* 0x000ee80000300a00 */
[----:B-1----:R-:W3:Y:S01]  /*3ce40*/  LDL.LU.64 R248, [R1+0x658] ;  /* 0x0006580001f87983 */ /* 0x002ee20000300a00 */
[----:B------:R-:W-:-:S02]  /*3ce50*/  PRMT R140, R141, 0x7632, R140 ;  /* 0x000076328d8c7816 */ /* 0x000fc4000000008c */
[----:B------:R-:W-:-:S03]  /*3ce60*/  PRMT R141, R142, 0x7632, R141 ;  /* 0x000076328e8d7816 */ /* 0x000fc6000000008d */
[----:B------:R0:W-:Y:S04]  /*3ce70*/  STG.E.U16 desc[UR60][R230.64], R140 ;  /* 0x0000008ce6007986 */ /* 0x0001e8000c10153c */
[----:B------:R-:W-:Y:S04]  /*3ce80*/  STG.E.U16 desc[UR60][R220.64], R142 ;  /* 0x0000008edc007986 */ /* 0x000fe8000c10153c */
[----:B------:R-:W-:Y:S01]  /*3ce90*/  STG.E.U16 desc[UR60][R224.64], R141 ;  /* 0x0000008de0007986 */ /* 0x000fe2000c10153c */
[----:B0-----:R-:W-:-:S03]  /*3cea0*/  PRMT R140, R143, 0x7632, R140 ;  /* 0x000076328f8c7816 */ /* 0x001fc6000000008c */
[----:B------:R-:W3:Y:S04]  /*3ceb0*/  LDL.LU.64 R230, [R1+0x650] ;  /* 0x0006500001e67983 */ /* 0x000ee80000300a00 */
[----:B------:R-:W3:Y:S04]  /*3cec0*/  LDL.LU.64 R216, [R1+0x648] ;  /* 0x0006480001d87983 */ /* 0x000ee80000300a00 */
[----:B--2---:R0:W-:Y:S04]  /*3ced0*/  STG.E.U16 desc[UR60][R236.64], R143 ;  /* 0x0000008fec007986 */ /* 0x0041e8000c10153c */
[----:B0-----:R-:W2:Y:S04]  /*3cee0*/  LDL.LU.64 R236, [R1+0x640] ;  /* 0x0006400001ec7983 */ /* 0x001ea80000300a00 */
[----:B------:R-:W2:Y:S04]  /*3cef0*/  LDL.LU.64 R224, [R1+0x638] ;  /* 0x0006380001e07983 */ /* 0x000ea80000300a00 */
[----:B----4-:R0:W-:Y:S04]  /*3cf00*/  STG.E.U16 desc[UR60][R232.64], R140 ;  /* 0x0000008ce8007986 */ /* 0x0101e8000c10153c */
[----:B---3--:R1:W-:Y:S04]  /*3cf10*/  STG.E.U16 desc[UR60][R226.64], R136 ;  /* 0x00000088e2007986 */ /* 0x0083e8000c10153c */
[----:B0-----:R-:W3:Y:S01]  /*3cf20*/  LDL.LU.64 R232, [R1+0x630] ;  /* 0x0006300001e87983 */ /* 0x001ee20000300a00 */
[----:B------:R-:W-:-:S03]  /*3cf30*/  PRMT R140, R136, 0x7632, R140 ;  /* 0x00007632888c7816 */ /* 0x000fc6000000008c */
[----:B------:R-:W4:Y:S04]  /*3cf40*/  LDL.LU.64 R218, [R1+0x628] ;  /* 0x0006280001da7983 */ /* 0x000f280000300a00 */
[----:B-1----:R-:W4:Y:S04]  /*3cf50*/  LDL.LU.64 R226, [R1+0x620] ;  /* 0x0006200001e27983 */ /* 0x002f280000300a00 */
[----:B------:R0:W-:Y:S01]  /*3cf60*/  STG.E.U16 desc[UR60][R238.64], R140 ;  /* 0x0000008cee007986 */ /* 0x0001e2000c10153c */
[----:B------:R-:W-:-:S03]  /*3cf70*/  PRMT R136, R137, 0x7632, R136 ;  /* 0x0000763289887816 */ /* 0x000fc60000000088 */
[----:B0-----:R-:W4:Y:S04]  /*3cf80*/  LDL.LU.64 R238, [R1+0x618] ;  /* 0x0006180001ee7983 */ /* 0x001f280000300a00 */
[----:B------:R0:W-:Y:S04]  /*3cf90*/  STG.E.U16 desc[UR60][R228.64], R137 ;  /* 0x00000089e4007986 */ /* 0x0001e8000c10153c */
[----:B------:R1:W-:Y:S04]  /*3cfa0*/  STG.E.U16 desc[UR60][R234.64], R136 ;  /* 0x00000088ea007986 */ /* 0x0003e8000c10153c */
[----:B0-----:R-:W4:Y:S01]  /*3cfb0*/  LDL.LU.64 R228, [R1+0x610] ;  /* 0x0006100001e47983 */ /* 0x001f220000300a00 */
[----:B------:R-:W-:-:S02]  /*3cfc0*/  PRMT R137, R138, 0x7632, R137 ;  /* 0x000076328a897816 */ /* 0x000fc40000000089 */
[----:B-1----:R-:W-:Y:S01]  /*3cfd0*/  PRMT R136, R139, 0x7632, R136 ;  /* 0x000076328b887816 */ /* 0x002fe20000000088 */
[----:B------:R0:W-:Y:S04]  /*3cfe0*/  STG.E.U16 desc[UR60][R240.64], R138 ;  /* 0x0000008af0007986 */ /* 0x0001e8000c10153c */
[----:B------:R-:W4:Y:S04]  /*3cff0*/  LDL.LU.64 R234, [R1+0x5f8] ;  /* 0x0005f80001ea7983 */ /* 0x000f280000300a00 */
[----:B0-----:R-:W4:Y:S04]  /*3d000*/  LDL.LU.64 R240, [R1+0x5f0] ;  /* 0x0005f00001f07983 */ /* 0x001f280000300a00 */
[----:B------:R0:W-:Y:S04]  /*3d010*/  STG.E.U16 desc[UR60][R242.64], R137 ;  /* 0x00000089f2007986 */ /* 0x0001e8000c10153c */
[----:B------:R-:W-:Y:S04]  /*3d020*/  STG.E.U16 desc[UR60][R222.64], R139 ;  /* 0x0000008bde007986 */ /* 0x000fe8000c10153c */
[----:B------:R1:W-:Y:S04]  /*3d030*/  STG.E.U16 desc[UR60][R248.64], R136 ;  /* 0x00000088f8007986 */ /* 0x0003e8000c10153c */
[----:B0-----:R-:W4:Y:S04]  /*3d040*/  LDL.LU.64 R242, [R1+0x5e8] ;  /* 0x0005e80001f27983 */ /* 0x001f280000300a00 */
[----:B-1----:R-:W4:Y:S01]  /*3d050*/  LDL.LU.64 R248, [R1+0x5e0] ;  /* 0x0005e00001f87983 */ /* 0x002f220000300a00 */
[----:B------:R-:W-:-:S03]  /*3d060*/  PRMT R136, R132, 0x7632, R136 ;  /* 0x0000763284887816 */ /* 0x000fc60000000088 */
[----:B------:R-:W4:Y:S04]  /*3d070*/  LDL.LU.64 R220, [R1+0x5d8] ;  /* 0x0005d80001dc7983 */ /* 0x000f280000300a00 */
[----:B------:R-:W4:Y:S04]  /*3d080*/  LDL.LU.64 R222, [R1+0x5d0] ;  /* 0x0005d00001de7983 */ /* 0x000f280000300a00 */
[----:B------:R0:W-:Y:S04]  /*3d090*/  STG.E.U16 desc[UR60][R230.64], R132 ;  /* 0x00000084e6007986 */ /* 0x0001e8000c10153c */
[----:B------:R-:W-:Y:S04]  /*3d0a0*/  STG.E.U16 desc[UR60][R216.64], R136 ;  /* 0x00000088d8007986 */ /* 0x000fe8000c10153c */
[----:B0-----:R-:W4:Y:S01]  /*3d0b0*/  LDL.LU.64 R230, [R1+0x5c8] ;  /* 0x0005c80001e67983 */ /* 0x001f220000300a00 */
[----:B------:R-:W-:-:S03]  /*3d0c0*/  PRMT R132, R133, 0x7632, R132 ;  /* 0x0000763285847816 */ /* 0x000fc60000000084 */
[----:B--2---:R0:W-:Y:S04]  /*3d0d0*/  STG.E.U16 desc[UR60][R236.64], R133 ;  /* 0x00000085ec007986 */ /* 0x0041e8000c10153c */
[----:B------:R1:W-:Y:S04]  /*3d0e0*/  STG.E.U16 desc[UR60][R224.64], R132 ;  /* 0x00000084e0007986 */ /* 0x0003e8000c10153c */
[----:B0-----:R-:W2:Y:S01]  /*3d0f0*/  LDL.LU.64 R236, [R1+0x9c0] ;  /* 0x0009c00001ec7983 */ /* 0x001ea20000300a00 */
[----:B------:R-:W-:-:S03]  /*3d100*/  PRMT R133, R134, 0x7632, R133 ;  /* 0x0000763286857816 */ /* 0x000fc60000000085 */
[----:B-1----:R-:W2:Y:S01]  /*3d110*/  LDL.LU.64 R224, [R1+0x9b8] ;  /* 0x0009b80001e07983 */ /* 0x002ea20000300a00 */
[----:B------:R-:W-:-:S03]  /*3d120*/  PRMT R132, R135, 0x7632, R132 ;  /* 0x0000763287847816 */ /* 0x000fc60000000084 */
[----:B---3--:R0:W-:Y:S04]  /*3d130*/  STG.E.U16 desc[UR60][R232.64], R134 ;  /* 0x00000086e8007986 */ /* 0x0081e8000c10153c */
[----:B----4-:R-:W-:Y:S04]  /*3d140*/  STG.E.U16 desc[UR60][R218.64], R133 ;  /* 0x00000085da007986 */ /* 0x010fe8000c10153c */
[----:B------:R-:W-:Y:S04]  /*3d150*/  STG.E.U16 desc[UR60][R226.64], R135 ;  /* 0x00000087e2007986 */ /* 0x000fe8000c10153c */
[----:B0-----:R-:W3:Y:S04]  /*3d160*/  LDL.LU.64 R232, [R1+0x9b0] ;  /* 0x0009b00001e87983 */ /* 0x001ee80000300a00 */
[----:B------:R0:W-:Y:S04]  /*3d170*/  STG.E.U16 desc[UR60][R238.64], R132 ;  /* 0x00000084ee007986 */ /* 0x0001e8000c10153c */
[----:B0-----:R-:W4:Y:S01]  /*3d180*/  LDL.LU.64 R238, [R1+0x9e0] ;  /* 0x0009e00001ee7983 */ /* 0x001f220000300a00 */
[----:B------:R-:W-:-:S03]  /*3d190*/  PRMT R132, R128, 0x7632, R132 ;  /* 0x0000763280847816 */ /* 0x000fc60000000084 */
[----:B------:R0:W-:Y:S04]  /*3d1a0*/  STG.E.U16 desc[UR60][R228.64], R128 ;  /* 0x00000080e4007986 */ /* 0x0001e8000c10153c */
[----:B------:R-:W4:Y:S04]  /*3d1b0*/  LDL.LU.64 R226, [R1+0x9d8] ;  /* 0x0009d80001e27983 */ /* 0x000f280000300a00 */
[----:B------:R1:W-:Y:S01]  /*3d1c0*/  STG.E.U16 desc[UR60][R234.64], R132 ;  /* 0x00000084ea007986 */ /* 0x0003e2000c10153c */
[----:B0-----:R-:W-:-:S03]  /*3d1d0*/  PRMT R128, R129, 0x7632, R128 ;  /* 0x0000763281807816 */ /* 0x001fc60000000080 */
[----:B------:R-:W4:Y:S04]  /*3d1e0*/  LDL.LU.64 R228, [R1+0x9d0] ;  /* 0x0009d00001e47983 */ /* 0x000f280000300a00 */
[----:B------:R0:W-:Y:S01]  /*3d1f0*/  STG.E.U16 desc[UR60][R240.64], R129 ;  /* 0x00000081f0007986 */ /* 0x0001e2000c10153c */
[----:B-1----:R-:W1:Y:S03]  /*3d200*/  LDC R132, c[0x0][0x278] ;  /* 0x00009e00ff847b82 */ /* 0x002e660000000800 */
[----:B0-----:R-:W4:Y:S04]  /*3d210*/  LDL.LU.64 R240, [R1+0x9f8] ;  /* 0x0009f80001f07983 */ /* 0x001f280000300a00 */
[----:B------:R0:W-:Y:S04]  /*3d220*/  STG.E.U16 desc[UR60][R242.64], R128 ;  /* 0x00000080f2007986 */ /* 0x0001e8000c10153c */
[----:B------:R0:W-:Y:S04]  /*3d230*/  STG.E.U16 desc[UR60][R248.64], R130 ;  /* 0x00000082f8007986 */ /* 0x0001e8000c10153c */
[----:B0-----:R-:W4:Y:S04]  /*3d240*/  LDL.LU.64 R242, [R1+0x9f0] ;  /* 0x0009f00001f27983 */ /* 0x001f280000300a00 */
[----:B------:R-:W1:Y:S04]  /*3d250*/  LDL.LU.64 R234, [R1+0xa08] ;  /* 0x000a080001ea7983 */ /* 0x000e680000300a00 */
[----:B------:R-:W4:Y:S01]  /*3d260*/  LDL.LU.64 R248, [R1+0xa00] ;  /* 0x000a000001f87983 */ /* 0x000f220000300a00 */
[----:B------:R-:W-:-:S02]  /*3d270*/  PRMT R129, R130, 0x7632, R129 ;  /* 0x0000763282817816 */ /* 0x000fc40000000081 */
[----:B------:R-:W-:Y:S01]  /*3d280*/  PRMT R128, R131, 0x7632, R128 ;  /* 0x0000763283807816 */ /* 0x000fe20000000080 */
[----:B------:R-:W0:Y:S02]  /*3d290*/  LDC R130, c[0x0][0x278] ;  /* 0x00009e00ff827b82 */ /* 0x000e240000000800 */
[----:B------:R0:W-:Y:S04]  /*3d2a0*/  STG.E.U16 desc[UR60][R220.64], R129 ;  /* 0x00000081dc007986 */ /* 0x0001e8000c10153c */
[----:B------:R0:W-:Y:S02]  /*3d2b0*/  STG.E.U16 desc[UR60][R222.64], R131 ;  /* 0x00000083de007986 */ /* 0x0001e4000c10153c */
[----:B0-----:R-:W0:Y:S08]  /*3d2c0*/  LDC R129, c[0x0][0x278] ;  /* 0x00009e00ff817b82 */ /* 0x001e300000000800 */
[----:B------:R-:W0:Y:S01]  /*3d2d0*/  LDC R131, c[0x0][0x278] ;  /* 0x00009e00ff837b82 */ /* 0x000e220000000800 */
[----:B------:R0:W-:Y:S02]  /*3d2e0*/  STG.E.U16 desc[UR60][R230.64], R128 ;  /* 0x00000080e6007986 */ /* 0x0001e4000c10153c */
[----:B0-----:R-:W-:-:S02]  /*3d2f0*/  PRMT R128, R124, 0x7632, R128 ;  /* 0x000076327c807816 */ /* 0x001fc40000000080 */
[----:B--2---:R0:W-:Y:S04]  /*3d300*/  STG.E.U16 desc[UR60][R236.64], R124 ;  /* 0x0000007cec007986 */ /* 0x0041e8000c10153c */
[----:B------:R2:W-:Y:S04]  /*3d310*/  STG.E.U16 desc[UR60][R224.64], R128 ;  /* 0x00000080e0007986 */ /* 0x0005e8000c10153c */
[----:B0-----:R-:W4:Y:S04]  /*3d320*/  LDL.LU.64 R236, [R1+0xa20] ;  /* 0x000a200001ec7983 */ /* 0x001f280000300a00 */
[----:B------:R-:W4:Y:S01]  /*3d330*/  LDL.LU.64 R230, [R1+0xa18] ;  /* 0x000a180001e67983 */ /* 0x000f220000300a00 */
[----:B------:R-:W-:Y:S01]  /*3d340*/  PRMT R124, R126, 0x7632, R124 ;  /* 0x000076327e7c7816 */ /* 0x000fe2000000007c */
[----:B--2---:R-:W0:Y:S02]  /*3d350*/  LDC R128, c[0x0][0x278] ;  /* 0x00009e00ff807b82 */ /* 0x004e240000000800 */
[----:B---3--:R2:W-:Y:S02]  /*3d360*/  STG.E.U16 desc[UR60][R232.64], R125 ;  /* 0x0000007de8007986 */ /* 0x0085e4000c10153c */
[----:B--2---:R-:W-:-:S02]  /*3d370*/  PRMT R125, R125, 0x7632, R125 ;  /* 0x000076327d7d7816 */ /* 0x004fc4000000007d */
[----:B------:R-:W2:Y:S04]  /*3d380*/  LDL.LU.64 R232, [R1+0xa30] ;  /* 0x000a300001e87983 */ /* 0x000ea80000300a00 */
[----:B----4-:R3:W-:Y:S04]  /*3d390*/  STG.E.U16 desc[UR60][R238.64], R125 ;  /* 0x0000007dee007986 */ /* 0x0107e8000c10153c */
[----:B---3--:R-:W3:Y:S01]  /*3d3a0*/  LDL.LU.64 R238, [R1+0xa28] ;  /* 0x000a280001ee7983 */ /* 0x008ee20000300a00 */
[----:B------:R-:W4:Y:S03]  /*3d3b0*/  LDC R125, c[0x0][0x278] ;  /* 0x00009e00ff7d7b82 */ /* 0x000f260000000800 */
[----:B------:R0:W-:Y:S04]  /*3d3c0*/  STG.E.U16 desc[UR60][R226.64], R126 ;  /* 0x0000007ee2007986 */ /* 0x0001e8000c10153c */
[----:B------:R0:W-:Y:S02]  /*3d3d0*/  STG.E.U16 desc[UR60][R228.64], R124 ;  /* 0x0000007ce4007986 */ /* 0x0001e4000c10153c */
[----:B0-----:R-:W3:Y:S01]  /*3d3e0*/  LDC R126, c[0x0][0x278] ;  /* 0x00009e00ff7e7b82 */ /* 0x001ee20000000800 */
[----:B------:R-:W-:Y:S01]  /*3d3f0*/  PRMT R124, R127, 0x7632, R124 ;  /* 0x000076327f7c7816 */ /* 0x000fe2000000007c */
[----:B------:R-:W4:Y:S04]  /*3d400*/  LDL.LU.64 R228, [R1+0xa48] ;  /* 0x000a480001e47983 */ /* 0x000f280000300a00 */
[----:B------:R0:W-:Y:S04]  /*3d410*/  STG.E.U16 desc[UR60][R240.64], R127 ;  /* 0x0000007ff0007986 */ /* 0x0001e8000c10153c */
[----:B0-----:R-:W4:Y:S01]  /*3d420*/  LDL.LU.64 R240, [R1+0xa40] ;  /* 0x000a400001f07983 */ /* 0x001f220000300a00 */
[----:B------:R-:W0:Y:S01]  /*3d430*/  LDC R127, c[0x0][0x278] ;  /* 0x00009e00ff7f7b82 */ /* 0x000e220000000800 */
[----:B-1----:R-:W-:-:S02]  /*3d440*/  LEA R234, R132, R188, 0x9 ;  /* 0x000000bc84ea7211 */ /* 0x002fc400078e48ff */
[----:B------:R1:W-:Y:S01]  /*3d450*/  STG.E.U16 desc[UR60][R242.64], R124 ;  /* 0x0000007cf2007986 */ /* 0x0003e2000c10153c */
[----:B------:R-:W-:-:S03]  /*3d460*/  IMAD R248, R129, 0x202, R188 ;  /* 0x0000020281f87824 */ /* 0x000fc600078e02bc */
[----:B------:R1:W-:Y:S01]  /*3d470*/  STG.E.U16 desc[UR60][R234.64], R120 ;  /* 0x00000078ea007986 */ /* 0x0003e2000c10153c */
[----:B------:R-:W0:Y:S01]  /*3d480*/  LDC R129, c[0x0][0x278] ;  /* 0x00009e00ff817b82 */ /* 0x000e220000000800 */
[----:B-1----:R-:W-:Y:S02]  /*3d490*/  PRMT R124, R120, 0x7632, R124 ;  /* 0x00007632787c7816 */ /* 0x002fe4000000007c */
[----:B------:R-:W4:Y:S04]  /*3d4a0*/  LDL.LU.64 R242, [R1+0xa58] ;  /* 0x000a580001f27983 */ /* 0x000f280000300a00 */
[----:B------:R-:W4:Y:S04]  /*3d4b0*/  LDL.LU.64 R234, [R1+0xa50] ;  /* 0x000a500001ea7983 */ /* 0x000f280000300a00 */
[----:B------:R1:W-:Y:S04]  /*3d4c0*/  STG.E.U16 desc[UR60][R248.64], R124 ;  /* 0x0000007cf8007986 */ /* 0x0003e8000c10153c */
[----:B-1----:R-:W4:Y:S01]  /*3d4d0*/  LDL.LU.64 R248, [R1+0xa38] ;  /* 0x000a380001f87983 */ /* 0x002f220000300a00 */
[----:B------:R-:W-:Y:S01]  /*3d4e0*/  PRMT R120, R121, 0x7632, R120 ;  /* 0x0000763279787816 */ /* 0x000fe20000000078 */
[----:B------:R-:W1:Y:S01]  /*3d4f0*/  LDC R124, c[0x0][0x278] ;  /* 0x00009e00ff7c7b82 */ /* 0x000e620000000800 */
[----:B------:R-:W-:-:S07]  /*3d500*/  IMAD R236, R128, 0x204, R188 ;  /* 0x0000020480ec7824 */ /* 0x000fce00078e02bc */
[----:B------:R-:W1:Y:S01]  /*3d510*/  LDC R128, c[0x0][0x278] ;  /* 0x00009e00ff807b82 */ /* 0x000e620000000800 */
[--C-:B------:R-:W-:Y:S01]  /*3d520*/  IMAD R230, R131, 0x206, R188.reuse ;  /* 0x0000020683e67824 */ /* 0x100fe200078e02bc */
[----:B------:R0:W-:Y:S04]  /*3d530*/  STG.E.U16 desc[UR60][R236.64], R121 ;  /* 0x00000079ec007986 */ /* 0x0001e8000c10153c */
[----:B------:R2:W-:Y:S04]  /*3d540*/  STG.E.U16 desc[UR60][R230.64], R120 ;  /* 0x00000078e6007986 */ /* 0x0005e8000c10153c */
[----:B0-----:R-:W4:Y:S01]  /*3d550*/  LDL.LU.64 R236, [R1+0xa10] ;  /* 0x000a100001ec7983 */ /* 0x001f220000300a00 */
[----:B------:R-:W0:Y:S01]  /*3d560*/  LDC R121, c[0x0][0x278] ;  /* 0x00009e00ff797b82 */ /* 0x000e220000000800 */
[----:B--2---:R-:W-:Y:S01]  /*3d570*/  IMAD R232, R130, 0x208, R188 ;  /* 0x0000020882e87824 */ /* 0x004fe200078e02bc */
[----:B------:R-:W-:Y:S01]  /*3d580*/  PRMT R120, R122, 0x7632, R120 ;  /* 0x000076327a787816 */ /* 0x000fe20000000078 */
[----:B------:R-:W2:Y:S04]  /*3d590*/  LDL.LU.64 R230, [R1+0x9e8] ;  /* 0x0009e80001e67983 */ /* 0x000ea80000300a00 */
[----:B------:R3:W-:Y:S04]  /*3d5a0*/  STG.E.U16 desc[UR60][R232.64], R122 ;  /* 0x0000007ae8007986 */ /* 0x0007e8000c10153c */
[----:B---3--:R-:W3:Y:S01]  /*3d5b0*/  LDL.LU.64 R232, [R1+0x9c8] ;  /* 0x0009c80001e87983 */ /* 0x008ee20000300a00 */
[----:B------:R-:W3:Y:S01]  /*3d5c0*/  LDC R122, c[0x0][0x278] ;  /* 0x00009e00ff7a7b82 */ /* 0x000ee20000000800 */
[----:B------:R-:W-:-:S07]  /*3d5d0*/  IMAD R238, R126, 0x20a, R188 ;  /* 0x0000020a7eee7824 */ /* 0x000fce00078e02bc */
[----:B------:R-:W2:Y:S01]  /*3d5e0*/  LDC R126, c[0x0][0x278] ;  /* 0x00009e00ff7e7b82 */ /* 0x000ea20000000800 */
[----:B------:R1:W-:Y:S04]  /*3d5f0*/  STG.E.U16 desc[UR60][R238.64], R120 ;  /* 0x00000078ee007986 */ /* 0x0003e8000c10153c */
[----:B-1----:R-:W3:Y:S01]  /*3d600*/  LDL.LU.64 R238, [R1+0x5c0] ;  /* 0x0005c00001ee7983 */ /* 0x002ee20000300a00 */
[----:B------:R-:W-:Y:S01]  /*3d610*/  PRMT R120, R123, 0x7632, R120 ;  /* 0x000076327b787816 */ /* 0x000fe20000000078 */
[--C-:B----4-:R-:W-:Y:S02]  /*3d620*/  IMAD R228, R125, 0x20c, R188.reuse ;  /* 0x0000020c7de47824 */ /* 0x110fe400078e02bc */
[----:B------:R-:W3:Y:S03]  /*3d630*/  LDC R125, c[0x0][0x278] ;  /* 0x00009e00ff7d7b82 */ /* 0x000ee60000000800 */
[----:B------:R1:W-:Y:S01]  /*3d640*/  STG.E.U16 desc[UR60][R228.64], R123 ;  /* 0x0000007be4007986 */ /* 0x0003e2000c10153c */
[----:B------:R-:W-:-:S04]  /*3d650*/  IMAD R240, R129, 0x20e, R188 ;  /* 0x0000020e81f07824 */ /* 0x000fc800078e02bc */
[----:B-1----:R-:W1:Y:S01]  /*3d660*/  LDC R123, c[0x0][0x278] ;  /* 0x00009e00ff7b7b82 */ /* 0x002e620000000800 */
[----:B------:R4:W-:Y:S02]  /*3d670*/  STG.E.U16 desc[UR60][R240.64], R120 ;  /* 0x00000078f0007986 */ /* 0x0009e4000c10153c */
[----:B----4-:R-:W-:Y:S01]  /*3d680*/  PRMT R120, R116, 0x7632, R120 ;  /* 0x0000763274787816 */ /* 0x010fe20000000078 */
[--C-:B------:R-:W-:Y:S01]  /*3d690*/  IMAD R242, R124, 0x210, R188.reuse ;  /* 0x000002107cf27824 */ /* 0x100fe200078e02bc */
[----:B------:R-:W4:Y:S03]  /*3d6a0*/  LDL.LU.64 R240, [R1+0x5b8] ;  /* 0x0005b80001f07983 */ /* 0x000f260000300a00 */
[----:B------:R-:W4:Y:S01]  /*3d6b0*/  LDC R124, c[0x0][0x278] ;  /* 0x00009e00ff7c7b82 */ /* 0x000f220000000800 */
[--C-:B------:R-:W-:Y:S01]  /*3d6c0*/  IMAD R234, R128, 0x212, R188.reuse ;  /* 0x0000021280ea7824 */ /* 0x100fe200078e02bc */
[----:B------:R0:W-:Y:S04]  /*3d6d0*/  STG.E.U16 desc[UR60][R242.64], R116 ;  /* 0x00000074f2007986 */ /* 0x0001e8000c10153c */
[----:B------:R0:W-:Y:S04]  /*3d6e0*/  STG.E.U16 desc[UR60][R234.64], R120 ;  /* 0x00000078ea007986 */ /* 0x0001e8000c10153c */
[----:B0-----:R-:W4:Y:S01]  /*3d6f0*/  LDL.LU.64 R242, [R1+0x5b0] ;  /* 0x0005b00001f27983 */ /* 0x001f220000300a00 */
[----:B------:R-:W-:-:S03]  /*3d700*/  IMAD R248, R121, 0x214, R188 ;  /* 0x0000021479f87824 */ /* 0x000fc600078e02bc */
[----:B------:R-:W4:Y:S01]  /*3d710*/  LDL.LU.64 R234, [R1+0x5a8] ;  /* 0x0005a80001ea7983 */ /* 0x000f220000300a00 */
[----:B------:R-:W-:Y:S01]  /*3d720*/  PRMT R116, R117, 0x7632, R116 ;  /* 0x0000763275747816 */ /* 0x000fe20000000074 */
[----:B------:R-:W0:Y:S02]  /*3d730*/  LDC R121, c[0x0][0x278] ;  /* 0x00009e00ff797b82 */ /* 0x000e240000000800 */
[----:B------:R1:W-:Y:S06]  /*3d740*/  STG.E.U16 desc[UR60][R248.64], R117 ;  /* 0x00000075f8007986 */ /* 0x0003ec000c10153c */
[----:B------:R-:W0:Y:S01]  /*3d750*/  LDC R120, c[0x0][0x278] ;  /* 0x00009e00ff787b82 */ /* 0x000e220000000800 */
[----:B-1----:R-:W4:Y:S07]  /*3d760*/  LDL.LU.64 R248, [R1+0x5a0] ;  /* 0x0005a00001f87983 */ /* 0x002f2e0000300a00 */
[----:B------:R-:W1:Y:S01]  /*3d770*/  LDC R117, c[0x0][0x278] ;  /* 0x00009e00ff757b82 */ /* 0x000e620000000800 */
[----:B------:R-:W1:Y:S01]  /*3d780*/  LDL.LU.64 R228, [R1+0x598] ;  /* 0x0005980001e47983 */ /* 0x000e620000300a00 */
[----:B------:R-:W-:-:S05]  /*3d790*/  IMAD R236, R127, 0x216, R188 ;  /* 0x000002167fec7824 */ /* 0x000fca00078e02bc */
[----:B------:R0:W-:Y:S01]  /*3d7a0*/  STG.E.U16 desc[UR60][R236.64], R116 ;  /* 0x00000074ec007986 */ /* 0x0001e2000c10153c */
[----:B--2---:R-:W-:-:S05]  /*3d7b0*/  IMAD R230, R126, 0x218, R188 ;  /* 0x000002187ee67824 */ /* 0x004fca00078e02bc */
[----:B------:R2:W-:Y:S04]  /*3d7c0*/  STG.E.U16 desc[UR60][R230.64], R118 ;  /* 0x00000076e6007986 */ /* 0x0005e8000c10153c */
[----:B0-----:R-:W4:Y:S01]  /*3d7d0*/  LDL.LU.64 R236, [R1+0x590] ;  /* 0x0005900001ec7983 */ /* 0x001f220000300a00 */
[----:B------:R-:W-:Y:S01]  /*3d7e0*/  PRMT R116, R118, 0x7632, R116 ;  /* 0x0000763276747816 */ /* 0x000fe20000000074 */
[--C-:B---3--:R-:W-:Y:S02]  /*3d7f0*/  IMAD R232, R125, 0x21a, R188.reuse ;  /* 0x0000021a7de87824 */ /* 0x108fe400078e02bc */
[----:B--2---:R-:W2:Y:S01]  /*3d800*/  LDL.LU.64 R230, [R1+0x588] ;  /* 0x0005880001e67983 */ /* 0x004ea20000300a00 */
[----:B------:R-:W0:Y:S03]  /*3d810*/  LDC R118, c[0x0][0x278] ;  /* 0x00009e00ff767b82 */ /* 0x000e260000000800 */
[----:B------:R3:W-:Y:S04]  /*3d820*/  STG.E.U16 desc[UR60][R232.64], R116 ;  /* 0x00000074e8007986 */ /* 0x0007e8000c10153c */
[----:B---3--:R-:W3:Y:S01]  /*3d830*/  LDL.LU.64 R232, [R1+0x580] ;  /* 0x0005800001e87983 */ /* 0x008ee20000300a00 */
[----:B------:R-:W-:-:S05]  /*3d840*/  IMAD R238, R123, 0x21c, R188 ;  /* 0x0000021c7bee7824 */ /* 0x000fca00078e02bc */
[----:B------:R0:W-:Y:S01]  /*3d850*/  STG.E.U16 desc[UR60][R238.64], R119 ;  /* 0x00000077ee007986 */ /* 0x0001e2000c10153c */
[----:B------:R-:W-:-:S03]  /*3d860*/  PRMT R116, R119, 0x7632, R116 ;  /* 0x0000763277747816 */ /* 0x000fc60000000074 */
[----:B0-----:R-:W3:Y:S01]  /*3d870*/  LDL.LU.64 R238, [R1+0x578] ;  /* 0x0005780001ee7983 */ /* 0x001ee20000300a00 */
[----:B------:R-:W2:Y:S01]  /*3d880*/  LDC R119, c[0x0][0x278] ;  /* 0x00009e00ff777b82 */ /* 0x000ea20000000800 */
[----:B----4-:R-:W-:-:S05]  /*3d890*/  IMAD R240, R124, 0x21e, R188 ;  /* 0x0000021e7cf07824 */ /* 0x010fca00078e02bc */
[----:B------:R0:W-:Y:S01]  /*3d8a0*/  STG.E.U16 desc[UR60][R240.64], R116 ;  /* 0x00000074f0007986 */ /* 0x0001e2000c10153c */
[----:B------:R-:W-:-:S03]  /*3d8b0*/  IMAD R242, R122, 0x220, R188 ;  /* 0x000002207af27824 */ /* 0x000fc600078e02bc */
[----:B0-----:R-:W4:Y:S01]  /*3d8c0*/  LDL.LU.64 R240, [R1+0x570] ;  /* 0x0005700001f07983 */ /* 0x001f220000300a00 */
[----:B------:R-:W3:Y:S01]  /*3d8d0*/  LDC R116, c[0x0][0x278] ;  /* 0x00009e00ff747b82 */ /* 0x000ee20000000800 */
[--C-:B------:R-:W-:Y:S01]  /*3d8e0*/  IMAD R234, R121, 0x222, R188.reuse ;  /* 0x0000022279ea7824 */ /* 0x100fe200078e02bc */
[----:B------:R-:W-:Y:S01]  /*3d8f0*/  PRMT R121, R112, 0x7632, R121 ;  /* 0x0000763270797816 */ /* 0x000fe20000000079 */
[----:B------:R0:W-:Y:S04]  /*3d900*/  STG.E.U16 desc[UR60][R242.64], R112 ;  /* 0x00000070f2007986 */ /* 0x0001e8000c10153c */
[----:B------:R1:W-:Y:S01]  /*3d910*/  STG.E.U16 desc[UR60][R234.64], R121 ;  /* 0x00000079ea007986 */ /* 0x0003e2000c10153c */
[----:B------:R-:W3:Y:S03]  /*3d920*/  LDC R122, c[0x0][0x278] ;  /* 0x00009e00ff7a7b82 */ /* 0x000ee60000000800 */
[----:B0-----:R-:W4:Y:S05]  /*3d930*/  LDL.LU.64 R242, [R1+0x568] ;  /* 0x0005680001f27983 */ /* 0x001f2a0000300a00 */
[----:B------:R-:W4:Y:S01]  /*3d940*/  LDC R112, c[0x0][0x278] ;  /* 0x00009e00ff707b82 */ /* 0x000f220000000800 */
[--C-:B------:R-:W-:Y:S01]  /*3d950*/  IMAD R248, R120, 0x224, R188.reuse ;  /* 0x0000022478f87824 */ /* 0x100fe200078e02bc */
[----:B-1----:R-:W4:Y:S04]  /*3d960*/  LDL.LU.64 R234, [R1+0x560] ;  /* 0x0005600001ea7983 */ /* 0x002f280000300a00 */
[----:B------:R0:W-:Y:S01]  /*3d970*/  STG.E.U16 desc[UR60][R248.64], R113 ;  /* 0x00000071f8007986 */ /* 0x0001e2000c10153c */
[----:B------:R-:W-:Y:S01]  /*3d980*/  IMAD R228, R117, 0x226, R188 ;  /* 0x0000022675e47824 */ /* 0x000fe200078e02bc */
[----:B------:R-:W1:Y:S02]  /*3d990*/  LDC R120, c[0x0][0x278] ;  /* 0x00009e00ff787b82 */ /* 0x000e640000000800 */
[----:B0-----:R-:W4:Y:S01]  /*3d9a0*/  LDL.LU.64 R248, [R1+0x558] ;  /* 0x0005580001f87983 */ /* 0x001f220000300a00 */
[----:B------:R-:W-:-:S05]  /*3d9b0*/  PRMT R117, R113, 0x7632, R117 ;  /* 0x0000763271757816 */ /* 0x000fca0000000075 */
[----:B------:R-:W0:Y:S01]  /*3d9c0*/  LDC R113, c[0x0][0x278] ;  /* 0x00009e00ff717b82 */ /* 0x000e220000000800 */
[----:B------:R1:W-:Y:S07]  /*3d9d0*/  STG.E.U16 desc[UR60][R228.64], R117 ;  /* 0x00000075e4007986 */ /* 0x0003ee000c10153c */
[----:B-1----:R-:W1:Y:S01]  /*3d9e0*/  LDC R117, c[0x0][0x278] ;  /* 0x00009e00ff757b82 */ /* 0x002e620000000800 */
[----:B------:R-:W-:Y:S01]  /*3d9f0*/  IMAD R236, R118, 0x228, R188 ;  /* 0x0000022876ec7824 */ /* 0x000fe200078e02bc */
[----:B------:R-:W-:-:S04]  /*3da00*/  PRMT R118, R114, 0x7632, R118 ;  /* 0x0000763272767816 */ /* 0x000fc80000000076 */
[----:B------:R0:W-:Y:S01]  /*3da10*/  STG.E.U16 desc[UR60][R236.64], R114 ;  /* 0x00000072ec007986 */ /* 0x0001e2000c10153c */
[----:B--2---:R-:W-:-:S05]  /*3da20*/  IMAD R230, R119, 0x22a, R188 ;  /* 0x0000022a77e67824 */ /* 0x004fca00078e02bc */
[----:B------:R2:W-:Y:S04]  /*3da30*/  STG.E.U16 desc[UR60][R230.64], R118 ;  /* 0x00000076e6007986 */ /* 0x0005e8000c10153c */
[----:B0-----:R-:W4:Y:S01]  /*3da40*/  LDL.LU.64 R236, [R1+0x550] ;  /* 0x0005500001ec7983 */ /* 0x001f220000300a00 */
[----:B------:R-:W0:Y:S03]  /*3da50*/  LDC R114, c[0x0][0x278] ;  /* 0x00009e00ff727b82 */ /* 0x000e260000000800 */
[----:B------:R-:W4:Y:S01]  /*3da60*/  LDL.LU.64 R228, [R1+0x548] ;  /* 0x0005480001e47983 */ /* 0x000f220000300a00 */
[----:B---3--:R-:W-:Y:S01]  /*3da70*/  IMAD R232, R116, 0x22c, R188 ;  /* 0x0000022c74e87824 */ /* 0x008fe200078e02bc */
[----:B------:R-:W-:-:S02]  /*3da80*/  PRMT R116, R115, 0x7632, R116 ;  /* 0x0000763273747816 */ /* 0x000fc40000000074 */
[----:B--2---:R-:W2:Y:S01]  /*3da90*/  LDL.LU.64 R230, [R1+0x540] ;  /* 0x0005400001e67983 */ /* 0x004ea20000300a00 */
[----:B------:R-:W3:Y:S03]  /*3daa0*/  LDC R118, c[0x0][0x278] ;  /* 0x00009e00ff767b82 */ /* 0x000ee60000000800 */
[----:B------:R1:W-:Y:S05]  /*3dab0*/  STG.E.U16 desc[UR60][R232.64], R115 ;  /* 0x00000073e8007986 */ /* 0x0003ea000c10153c */
[----:B-1----:R-:W1:Y:S01]  /*3dac0*/  LDC R115, c[0x0][0x278] ;  /* 0x00009e00ff737b82 */ /* 0x002e620000000800 */
[----:B------:R-:W-:-:S05]  /*3dad0*/  IMAD R238, R122, 0x22e, R188 ;  /* 0x0000022e7aee7824 */ /* 0x000fca00078e02bc */
[----:B------:R0:W-:Y:S04]  /*3dae0*/  STG.E.U16 desc[UR60][R238.64], R116 ;  /* 0x00000074ee007986 */ /* 0x0001e8000c10153c */
[----:B0-----:R-:W3:Y:S01]  /*3daf0*/  LDL.LU.64 R238, [R1+0x538] ;  /* 0x0005380001ee7983 */ /* 0x001ee20000300a00 */
[----:B------:R-:W-:Y:S01]  /*3db00*/  PRMT R116, R108, 0x7632, R116 ;  /* 0x000076326c747816 */ /* 0x000fe20000000074 */
[--C-:B----4-:R-:W-:Y:S02]  /*3db10*/  IMAD R240, R112, 0x230, R188.reuse ;  /* 0x0000023070f07824 */ /* 0x110fe400078e02bc */
[----:B------:R-:W2:Y:S03]  /*3db20*/  LDC R112, c[0x0][0x278] ;  /* 0x00009e00ff707b82 */ /* 0x000ea60000000800 */
[----:B------:R0:W-:Y:S01]  /*3db30*/  STG.E.U16 desc[UR60][R240.64], R108 ;  /* 0x0000006cf0007986 */ /* 0x0001e2000c10153c */
[----:B------:R-:W-:-:S03]  /*3db40*/  IMAD R242, R120, 0x232, R188 ;  /* 0x0000023278f27824 */ /* 0x000fc600078e02bc */
[----:B0-----:R-:W4:Y:S01]  /*3db50*/  LDL.LU.64 R240, [R1+0x530] ;  /* 0x0005300001f07983 */ /* 0x001f220000300a00 */
[----:B------:R-:W4:Y:S01]  /*3db60*/  LDC R108, c[0x0][0x278] ;  /* 0x00009e00ff6c7b82 */ /* 0x000f220000000800 */
[--C-:B------:R-:W-:Y:S01]  /*3db70*/  IMAD R234, R113, 0x234, R188.reuse ;  /* 0x0000023471ea7824 */ /* 0x100fe200078e02bc */
[----:B------:R-:W-:Y:S01]  /*3db80*/  PRMT R113, R109, 0x7632, R113 ;  /* 0x000076326d717816 */ /* 0x000fe20000000071 */
[----:B------:R0:W-:Y:S04]  /*3db90*/  STG.E.U16 desc[UR60][R242.64], R116 ;  /* 0x00000074f2007986 */ /* 0x0001e8000c10153c */
[----:B------:R1:W-:Y:S04]  /*3dba0*/  STG.E.U16 desc[UR60][R234.64], R109 ;  /* 0x0000006dea007986 */ /* 0x0003e8000c10153c */
[----:B0-----:R-:W4:Y:S01]  /*3dbb0*/  LDL.LU.64 R242, [R1+0x528] ;  /* 0x0005280001f27983 */ /* 0x001f220000300a00 */
[----:B------:R-:W0:Y:S01]  /*3dbc0*/  LDC R116, c[0x0][0x278] ;  /* 0x00009e00ff747b82 */ /* 0x000e220000000800 */
[----:B------:R-:W-:-:S02]  /*3dbd0*/  IMAD R248, R117, 0x236, R188 ;  /* 0x0000023675f87824 */ /* 0x000fc400078e02bc */
[----:B------:R-:W4:Y:S04]  /*3dbe0*/  LDL.LU.64 R232, [R1+0x520] ;  /* 0x0005200001e87983 */ /* 0x000f280000300a00 */
[----:B------:R1:W-:Y:S02]  /*3dbf0*/  STG.E.U16 desc[UR60][R248.64], R113 ;  /* 0x00000071f8007986 */ /* 0x0003e4000c10153c */
[----:B-1----:R-:W1:Y:S02]  /*3dc00*/  LDC R109, c[0x0][0x278] ;  /* 0x00009e00ff6d7b82 */ /* 0x002e640000000800 */
[----:B------:R-:W4:Y:S04]  /*3dc10*/  LDL.LU.64 R234, [R1+0x518] ;  /* 0x0005180001ea7983 */ /* 0x000f280000300a00 */
[----:B------:R-:W4:Y:S02]  /*3dc20*/  LDL.LU.64 R248, [R1+0x510] ;  /* 0x0005100001f87983 */ /* 0x000f240000300a00 */
[----:B------:R-:W1:Y:S01]  /*3dc30*/  LDC R113, c[0x0][0x278] ;  /* 0x00009e00ff717b82 */ /* 0x000e620000000800 */
[----:B------:R-:W-:Y:S01]  /*3dc40*/  IMAD R236, R114, 0x238, R188 ;  /* 0x0000023872ec7824 */ /* 0x000fe200078e02bc */
[----:B------:R-:W-:Y:S01]  /*3dc50*/  PRMT R114, R110, 0x7632, R114 ;  /* 0x000076326e727816 */ /* 0x000fe20000000072 */
[----:B------:R-:W-:-:S03]  /*3dc60*/  IMAD R228, R115, 0x23a, R188 ;  /* 0x0000023a73e47824 */ /* 0x000fc600078e02bc */
[----:B------:R0:W-:Y:S01]  /*3dc70*/  STG.E.U16 desc[UR60][R236.64], R110 ;  /* 0x0000006eec007986 */ /* 0x0001e2000c10153c */
[----:B--2---:R-:W-:-:S03]  /*3dc80*/  IMAD R230, R112, 0x23c, R188 ;  /* 0x0000023c70e67824 */ /* 0x004fc600078e02bc */
[----:B------:R2:W-:Y:S01]  /*3dc90*/  STG.E.U16 desc[UR60][R228.64], R114 ;  /* 0x00000072e4007986 */ /* 0x0005e2000c10153c */
[----:B------:R-:W-:-:S03]  /*3dca0*/  PRMT R112, R111, 0x7632, R112 ;  /* 0x000076326f707816 */ /* 0x000fc60000000070 */
[----:B0-----:R-:W4:Y:S01]  /*3dcb0*/  LDL.LU.64 R236, [R1+0x508] ;  /* 0x0005080001ec7983 */ /* 0x001f220000300a00 */
[----:B------:R-:W0:Y:S03]  /*3dcc0*/  LDC R110, c[0x0][0x278] ;  /* 0x00009e00ff6e7b82 */ /* 0x000e260000000800 */
[----:B--2---:R-:W2:Y:S04]  /*3dcd0*/  LDL.LU.64 R228, [R1+0x500] ;  /* 0x0005000001e47983 */ /* 0x004ea80000300a00 */
[----:B------:R1:W-:Y:S01]  /*3dce0*/  STG.E.U16 desc[UR60][R230.64], R111 ;  /* 0x0000006fe6007986 */ /* 0x0003e2000c10153c */
[----:B------:R-:W2:Y:S08]  /*3dcf0*/  LDC R114, c[0x0][0x278] ;  /* 0x00009e00ff727b82 */ /* 0x000eb00000000800 */
[----:B-1----:R-:W1:Y:S01]  /*3dd00*/  LDC R111, c[0x0][0x278] ;  /* 0x00009e00ff6f7b82 */ /* 0x002e620000000800 */
[----:B---3--:R-:W-:-:S05]  /*3dd10*/  IMAD R238, R118, 0x23e, R188 ;  /* 0x0000023e76ee7824 */ /* 0x008fca00078e02bc */
[----:B------:R3:W-:Y:S04]  /*3dd20*/  STG.E.U16 desc[UR60][R238.64], R112 ;  /* 0x00000070ee007986 */ /* 0x0007e8000c10153c */
[----:B---3--:R-:W3:Y:S01]  /*3dd30*/  LDL.LU.64 R238, [R1+0x4f8] ;  /* 0x0004f80001ee7983 */ /* 0x008ee20000300a00 */
[----:B------:R-:W-:-:S03]  /*3dd40*/  PRMT R112, R104, 0x7632, R112 ;  /* 0x0000763268707816 */ /* 0x000fc60000000070 */
[----:B------:R-:W3:Y:S01]  /*3dd50*/  LDL.LU.64 R230, [R1+0x4f0] ;  /* 0x0004f00001e67983 */ /* 0x000ee20000300a00 */
[--C-:B----4-:R-:W-:Y:S02]  /*3dd60*/  IMAD R240, R108, 0x240, R188.reuse ;  /* 0x000002406cf07824 */ /* 0x110fe400078e02bc */
[----:B------:R-:W2:Y:S03]  /*3dd70*/  LDC R108, c[0x0][0x278] ;  /* 0x00009e00ff6c7b82 */ /* 0x000ea60000000800 */
[----:B------:R4:W-:Y:S01]  /*3dd80*/  STG.E.U16 desc[UR60][R240.64], R104 ;  /* 0x00000068f0007986 */ /* 0x0009e2000c10153c */
[----:B------:R-:W-:-:S03]  /*3dd90*/  IMAD R242, R116, 0x242, R188 ;  /* 0x0000024274f27824 */ /* 0x000fc600078e02bc */
[----:B----4-:R-:W4:Y:S01]  /*3dda0*/  LDL.LU.64 R240, [R1+0x4e8] ;  /* 0x0004e80001f07983 */ /* 0x010f220000300a00 */
[----:B------:R-:W3:Y:S01]  /*3ddb0*/  LDC R104, c[0x0][0x278] ;  /* 0x00009e00ff687b82 */ /* 0x000ee20000000800 */
[--C-:B------:R-:W-:Y:S01]  /*3ddc0*/  IMAD R232, R109, 0x244, R188.reuse ;  /* 0x000002446de87824 */ /* 0x100fe200078e02bc */
[----:B------:R-:W-:Y:S01]  /*3ddd0*/  PRMT R109, R105, 0x7632, R109 ;  /* 0x00007632696d7816 */ /* 0x000fe2000000006d */
[----:B------:R1:W-:Y:S01]  /*3dde0*/  STG.E.U16 desc[UR60][R242.64], R112 ;  /* 0x00000070f2007986 */ /* 0x0003e2000c10153c */
[----:B------:R-:W-:-:S03]  /*3ddf0*/  IMAD R234, R113, 0x246, R188 ;  /* 0x0000024671ea7824 */ /* 0x000fc600078e02bc */
[----:B------:R1:W-:Y:S01]  /*3de00*/  STG.E.U16 desc[UR60][R232.64], R105 ;  /* 0x00000069e8007986 */ /* 0x0003e2000c10153c */
[----:B0-----:R-:W-:-:S03]  /*3de10*/  IMAD R248, R110, 0x248, R188 ;  /* 0x000002486ef87824 */ /* 0x001fc600078e02bc */
[----:B-1----:R-:W4:Y:S01]  /*3de20*/  LDL.LU.64 R242, [R1+0x4e0] ;  /* 0x0004e00001f27983 */ /* 0x002f220000300a00 */
[----:B------:R-:W4:Y:S03]  /*3de30*/  LDC R112, c[0x0][0x278] ;  /* 0x00009e00ff707b82 */ /* 0x000f260000000800 */
[----:B------:R0:W-:Y:S04]  /*3de40*/  STG.E.U16 desc[UR60][R234.64], R109 ;  /* 0x0000006dea007986 */ /* 0x0001e8000c10153c */
[----:B------:R-:W4:Y:S01]  /*3de50*/  LDL.LU.64 R232, [R1+0x4d8] ;  /* 0x0004d80001e87983 */ /* 0x000f220000300a00 */
[----:B------:R-:W1:Y:S03]  /*3de60*/  LDC R105, c[0x0][0x278] ;  /* 0x00009e00ff697b82 */ /* 0x000e660000000800 */
[----:B------:R0:W-:Y:S04]  /*3de70*/  STG.E.U16 desc[UR60][R248.64], R106 ;  /* 0x0000006af8007986 */ /* 0x0001e8000c10153c */
[----:B0-----:R-:W4:Y:S01]  /*3de80*/  LDL.LU.64 R234, [R1+0x470] ;  /* 0x0004700001ea7983 */ /* 0x001f220000300a00 */
[----:B------:R-:W-:Y:S01]  /*3de90*/  PRMT R110, R106, 0x7632, R110 ;  /* 0x000076326a6e7816 */ /* 0x000fe2000000006e */
[----:B------:R-:W0:Y:S02]  /*3dea0*/  LDC R109, c[0x0][0x278] ;  /* 0x00009e00ff6d7b82 */ /* 0x000e240000000800 */
[----:B------:R-:W4:Y:S06]  /*3deb0*/  LDL.LU.64 R248, [R1+0x468] ;  /* 0x0004680001f87983 */ /* 0x000f2c0000300a00 */
[----:B------:R-:W0:Y:S01]  /*3dec0*/  LDC R106, c[0x0][0x278] ;  /* 0x00009e00ff6a7b82 */ /* 0x000e220000000800 */
[----:B------:R-:W-:-:S07]  /*3ded0*/  IMAD R236, R111, 0x24a, R188 ;  /* 0x0000024a6fec7824 */ /* 0x000fce00078e02bc */
[----:B------:R-:W0:Y:S01]  /*3dee0*/  LDC R111, c[0x0][0x278] ;  /* 0x00009e00ff6f7b82 */ /* 0x000e220000000800 */
[----:B--2---:R-:W-:Y:S01]  /*3def0*/  IMAD R228, R108, 0x24c, R188 ;  /* 0x0000024c6ce47824 */ /* 0x004fe200078e02bc */
[----:B------:R2:W-:Y:S01]  /*3df00*/  STG.E.U16 desc[UR60][R236.64], R110 ;  /* 0x0000006eec007986 */ /* 0x0005e2000c10153c */
[----:B------:R-:W-:-:S03]  /*3df10*/  PRMT R108, R107, 0x7632, R108 ;  /* 0x000076326b6c7816 */ /* 0x000fc6000000006c */
[----:B------:R1:W-:Y:S04]  /*3df20*/  STG.E.U16 desc[UR60][R228.64], R107 ;  /* 0x0000006be4007986 */ /* 0x0003e8000c10153c */
[----:B--2---:R-:W2:Y:S01]  /*3df30*/  LDL.LU.64 R236, [R1+0x460] ;  /* 0x0004600001ec7983 */ /* 0x004ea20000300a00 */
[----:B-1----:R-:W1:Y:S01]  /*3df40*/  LDC R107, c[0x0][0x278] ;  /* 0x00009e00ff6b7b82 */ /* 0x002e620000000800 */
[----:B---3--:R-:W-:-:S05]  /*3df50*/  IMAD R238, R114, 0x24e, R188 ;  /* 0x0000024e72ee7824 */ /* 0x008fca00078e02bc */
[----:B------:R3:W-:Y:S01]  /*3df60*/  STG.E.U16 desc[UR60][R238.64], R108 ;  /* 0x0000006cee007986 */ /* 0x0007e2000c10153c */
[----:B------:R-:W-:Y:S02]  /*3df70*/  IMAD R230, R104, 0x250, R188 ;  /* 0x0000025068e67824 */ /* 0x000fe400078e02bc */
[----:B------:R-:W2:Y:S01]  /*3df80*/  LDC R104, c[0x0][0x278] ;  /* 0x00009e00ff687b82 */ /* 0x000ea20000000800 */
[----:B---3--:R-:W3:Y:S01]  /*3df90*/  LDL.LU.64 R238, [R1+0x458] ;  /* 0x0004580001ee7983 */ /* 0x008ee20000300a00 */
[----:B------:R-:W-:-:S03]  /*3dfa0*/  PRMT R108, R100, 0x7632, R108 ;  /* 0x00007632646c7816 */ /* 0x000fc6000000006c */
[----:B------:R0:W-:Y:S04]  /*3dfb0*/  STG.E.U16 desc[UR60][R230.64], R100 ;  /* 0x00000064e6007986 */ /* 0x0001e8000c10153c */
[----:B------:R-:W3:Y:S01]  /*3dfc0*/  LDL.LU.64 R228, [R1+0x450] ;  /* 0x0004500001e47983 */ /* 0x000ee20000300a00 */
[----:B0-----:R-:W3:Y:S01]  /*3dfd0*/  LDC R100, c[0x0][0x278] ;  /* 0x00009e00ff647b82 */ /* 0x001ee20000000800 */
[----:B----4-:R-:W-:-:S05]  /*3dfe0*/  IMAD R240, R112, 0x252, R188 ;  /* 0x0000025270f07824 */ /* 0x010fca00078e02bc */
[----:B------:R0:W-:Y:S04]  /*3dff0*/  STG.E.U16 desc[UR60][R240.64], R108 ;  /* 0x0000006cf0007986 */ /* 0x0001e8000c10153c */
[----:B0-----:R-:W4:Y:S01]  /*3e000*/  LDL.LU.64 R240, [R1+0x448] ;  /* 0x0004480001f07983 */ /* 0x001f220000300a00 */
[----:B------:R-:W-:Y:S01]  /*3e010*/  PRMT R108, R101, 0x7632, R108 ;  /* 0x00007632656c7816 */ /* 0x000fe2000000006c */
[--C-:B------:R-:W-:Y:S02]  /*3e020*/  IMAD R242, R105, 0x254, R188.reuse ;  /* 0x0000025469f27824 */ /* 0x100fe400078e02bc */
[----:B------:R-:W4:Y:S01]  /*3e030*/  LDL.LU.64 R230, [R1+0x440] ;  /* 0x0004400001e67983 */ /* 0x000f220000300a00 */
[----:B------:R-:W0:Y:S01]  /*3e040*/  LDC R105, c[0x0][0x278] ;  /* 0x00009e00ff697b82 */ /* 0x000e220000000800 */
[----:B------:R-:W-:-:S02]  /*3e050*/  IMAD R232, R109, 0x256, R188 ;  /* 0x000002566de87824 */ /* 0x000fc400078e02bc */
[----:B------:R1:W-:Y:S05]  /*3e060*/  STG.E.U16 desc[UR60][R242.64], R101 ;  /* 0x00000065f2007986 */ /* 0x0003ea000c10153c */
[----:B------:R-:W4:Y:S01]  /*3e070*/  LDC R109, c[0x0][0x278] ;  /* 0x00009e00ff6d7b82 */ /* 0x000f220000000800 */
[--C-:B------:R-:W-:Y:S01]  /*3e080*/  IMAD R234, R106, 0x258, R188.reuse ;  /* 0x000002586aea7824 */ /* 0x100fe200078e02bc */
[----:B------:R1:W-:Y:S06]  /*3e090*/  STG.E.U16 desc[UR60][R232.64], R108 ;  /* 0x0000006ce8007986 */ /* 0x0003ec000c10153c */
[----:B------:R-:W4:Y:S01]  /*3e0a0*/  LDC R106, c[0x0][0x278] ;  /* 0x00009e00ff6a7b82 */ /* 0x000f220000000800 */
[----:B-1----:R-:W4:Y:S01]  /*3e0b0*/  LDL.LU.64 R242, [R1+0xb8] ;  /* 0x0000b80001f27983 */ /* 0x002f220000300a00 */
[----:B------:R-:W-:Y:S01]  /*3e0c0*/  IMAD R248, R107, 0x25a, R188 ;  /* 0x0000025a6bf87824 */ /* 0x000fe200078e02bc */
[----:B------:R-:W-:-:S02]  /*3e0d0*/  PRMT R107, R102, 0x7632, R107 ;  /* 0x00007632666b7816 */ /* 0x000fc4000000006b */
[----:B------:R-:W-:Y:S03]  /*3e0e0*/  STG.E.U16 desc[UR60][R234.64], R102 ;  /* 0x00000066ea007986 */ /* 0x000fe6000c10153c */
[----:B------:R-:W4:Y:S01]  /*3e0f0*/  LDC R101, c[0x0][0x278] ;  /* 0x00009e00ff657b82 */ /* 0x000f220000000800 */
[----:B------:R1:W-:Y:S04]  /*3e100*/  STG.E.U16 desc[UR60][R248.64], R107 ;  /* 0x0000006bf8007986 */ /* 0x0003e8000c10153c */
[----:B------:R-:W4:Y:S03]  /*3e110*/  LDL.LU.64 R232, [R1+0xb0] ;  /* 0x0000b00001e87983 */ /* 0x000f260000300a00 */
[----:B------:R-:W4:Y:S01]  /*3e120*/  LDC R108, c[0x0][0x278] ;  /* 0x00009e00ff6c7b82 */ /* 0x000f220000000800 */
[----:B-1----:R-:W4:Y:S01]  /*3e130*/  LDL.LU.64 R248, [R1+0xa8] ;  /* 0x0000a80001f87983 */ /* 0x002f220000300a00 */
[----:B------:R-:W-:-:S06]  /*3e140*/  PRMT R102, R103, 0x7632, R102 ;  /* 0x0000763267667816 */ /* 0x000fcc0000000066 */
[----:B------:R-:W1:Y:S01]  /*3e150*/  LDC R107, c[0x0][0x278] ;  /* 0x00009e00ff6b7b82 */ /* 0x000e620000000800 */
[----:B------:R-:W4:Y:S01]  /*3e160*/  LDL.LU.64 R234, [R1+0xa0] ;  /* 0x0000a00001ea7983 */ /* 0x000f220000300a00 */
[----:B--2---:R-:W-:-:S06]  /*3e170*/  IMAD R236, R104, 0x25c, R188 ;  /* 0x0000025c68ec7824 */ /* 0x004fcc00078e02bc */
[----:B------:R-:W2:Y:S01]  /*3e180*/  LDC R104, c[0x0][0x278] ;  /* 0x00009e00ff687b82 */ /* 0x000ea20000000800 */
[----:B------:R0:W-:Y:S07]  /*3e190*/  STG.E.U16 desc[UR60][R236.64], R103 ;  /* 0x00000067ec007986 */ /* 0x0001ee000c10153c */
[----:B0-----:R-:W0:Y:S01]  /*3e1a0*/  LDC R103, c[0x0][0x278] ;  /* 0x00009e00ff677b82 */ /* 0x001e220000000800 */
[----:B------:R-:W2:Y:S01]  /*3e1b0*/  LDL.LU.64 R236, [R1+0x98] ;  /* 0x0000980001ec7983 */ /* 0x000ea20000300a00 */
[----:B---3--:R-:W-:-:S06]  /*3e1c0*/  IMAD R238, R100, 0x25e, R188 ;  /* 0x0000025e64ee7824 */ /* 0x008fcc00078e02bc */
[----:B------:R-:W3:Y:S01]  /*3e1d0*/  LDC R100, c[0x0][0x278] ;  /* 0x00009e00ff647b82 */ /* 0x000ee20000000800 */
[--C-:B------:R-:W-:Y:S01]  /*3e1e0*/  IMAD R228, R105, 0x260, R188.reuse ;  /* 0x0000026069e47824 */ /* 0x100fe200078e02bc */
[----:B------:R1:W-:Y:S06]  /*3e1f0*/  STG.E.U16 desc[UR60][R238.64], R102 ;  /* 0x00000066ee007986 */ /* 0x0003ec000c10153c */
[----:B------:R-:W2:Y:S01]  /*3e200*/  LDC R105, c[0x0][0x278] ;  /* 0x00009e00ff697b82 */ /* 0x000ea20000000800 */
[----:B------:R0:W-:Y:S04]  /*3e210*/  STG.E.U16 desc[UR60][R228.64], R96 ;  /* 0x00000060e4007986 */ /* 0x0001e8000c10153c */
[----:B-1----:R-:W2:Y:S03]  /*3e220*/  LDL.LU.64 R238, [R1+0x90] ;  /* 0x0000900001ee7983 */ /* 0x002ea60000300a00 */
[----:B------:R-:W1:Y:S01]  /*3e230*/  LDC R102, c[0x0][0x278] ;  /* 0x00009e00ff667b82 */ /* 0x000e620000000800 */
[----:B----4-:R-:W-:Y:S01]  /*3e240*/  IMAD R240, R101, 0x262, R188 ;  /* 0x0000026265f07824 */ /* 0x010fe200078e02bc */
[----:B------:R-:W-:-:S06]  /*3e250*/  PRMT R101, R96, 0x7632, R101 ;  /* 0x0000763260657816 */ /* 0x000fcc0000000065 */
[----:B0-----:R-:W0:Y:S01]  /*3e260*/  LDC R96, c[0x0][0x278] ;  /* 0x00009e00ff607b82 */ /* 0x001e220000000800 */
[----:B------:R-:W-:Y:S01]  /*3e270*/  IMAD R230, R108, 0x264, R188 ;  /* 0x000002646ce67824 */ /* 0x000fe200078e02bc */
[----:B------:R4:W-:Y:S04]  /*3e280*/  STG.E.U16 desc[UR60][R240.64], R101 ;  /* 0x00000065f0007986 */ /* 0x0009e8000c10153c */
[----:B------:R3:W-:Y:S01]  /*3e290*/  STG.E.U16 desc[UR60][R230.64], R97 ;  /* 0x00000061e6007986 */ /* 0x0007e2000c10153c */
[----:B----4-:R-:W-:-:S03]  /*3e2a0*/  PRMT R101, R97, 0x7632, R101 ;  /* 0x0000763261657816 */ /* 0x010fc60000000065 */
[----:B------:R-:W4:Y:S01]  /*3e2b0*/  LDL.LU.64 R240, [R1+0x88] ;  /* 0x0000880001f07983 */ /* 0x000f220000300a00 */
[----:B---3--:R-:W4:Y:S03]  /*3e2c0*/  LDC R97, c[0x0][0x278] ;  /* 0x00009e00ff617b82 */ /* 0x008f260000000800 */
[----:B------:R-:W3:Y:S01]  /*3e2d0*/  LDL.LU.64 R224, [R1+0x80] ;  /* 0x0000800001e07983 */ /* 0x000ee20000300a00 */
[----:B------:R-:W-:-:S03]  /*3e2e0*/  IMAD R242, R106, 0x266, R188 ;  /* 0x000002666af27824 */ /* 0x000fc600078e02bc */
[----:B------:R-:W3:Y:S04]  /*3e2f0*/  LDL.LU.64 R226, [R1+0x78] ;  /* 0x0000780001e27983 */ /* 0x000ee80000300a00 */
[----:B------:R1:W-:Y:S01]  /*3e300*/  STG.E.U16 desc[UR60][R242.64], R101 ;  /* 0x00000065f2007986 */ /* 0x0003e2000c10153c */
[--C-:B------:R-:W-:Y:S02]  /*3e310*/  IMAD R232, R100, 0x268, R188.reuse ;  /* 0x0000026864e87824 */ /* 0x100fe400078e02bc */
[----:B------:R-:W3:Y:S01]  /*3e320*/  LDC R100, c[0x0][0x278] ;  /* 0x00009e00ff647b82 */ /* 0x000ee20000000800 */
[--C-:B------:R-:W-:Y:S01]  /*3e330*/  IMAD R248, R103, 0x26a, R188.reuse ;  /* 0x0000026a67f87824 */ /* 0x100fe200078e02bc */
[----:B------:R-:W-:Y:S01]  /*3e340*/  PRMT R103, R98, 0x7632, R103 ;  /* 0x0000763262677816 */ /* 0x000fe20000000067 */
[----:B------:R-:W-:Y:S05]  /*3e350*/  STG.E.U16 desc[UR60][R232.64], R98 ;  /* 0x00000062e8007986 */ /* 0x000fea000c10153c */
[----:B-1----:R-:W3:Y:S01]  /*3e360*/  LDC R101, c[0x0][0x278] ;  /* 0x00009e00ff657b82 */ /* 0x002ee20000000800 */
[----:B------:R-:W3:Y:S04]  /*3e370*/  LDL.LU.64 R242, [R1+0x70] ;  /* 0x0000700001f27983 */ /* 0x000ee80000300a00 */
[----:B------:R1:W-:Y:S04]  /*3e380*/  STG.E.U16 desc[UR60][R248.64], R103 ;  /* 0x00000067f8007986 */ /* 0x0003e8000c10153c */
[----:B-1----:R-:W3:Y:S01]  /*3e390*/  LDL.LU.64 R248, [R1+0x68] ;  /* 0x0000680001f87983 */ /* 0x002ee20000300a00 */
[----:B--2---:R-:W-:Y:S01]  /*3e3a0*/  IMAD R234, R104, 0x26c, R188 ;  /* 0x0000026c68ea7824 */ /* 0x004fe200078e02bc */
[----:B------:R-:W-:Y:S01]  /*3e3b0*/  PRMT R98, R89, 0x7632, R98 ;  /* 0x0000763259627816 */ /* 0x000fe20000000062 */
[----:B------:R-:W1:Y:S01]  /*3e3c0*/  LDC R103, c[0x0][0x278] ;  /* 0x00009e00ff677b82 */ /* 0x000e620000000800 */
[----:B------:R-:W2:Y:S04]  /*3e3d0*/  LDL.LU.64 R228, [R1+0x60] ;  /* 0x0000600001e47983 */ /* 0x000ea80000300a00 */
[----:B------:R-:W2:Y:S01]  /*3e3e0*/  LDL.LU.64 R230, [R1+0x58] ;  /* 0x0000580001e67983 */ /* 0x000ea20000300a00 */
[----:B------:R-:W-:-:S03]  /*3e3f0*/  IMAD R236, R102, 0x26e, R188 ;  /* 0x0000026e66ec7824 */ /* 0x000fc600078e02bc */
[----:B------:R1:W-:Y:S01]  /*3e400*/  STG.E.U16 desc[UR60][R234.64], R99 ;  /* 0x00000063ea007986 */ /* 0x0003e2000c10153c */
[----:B0-----:R-:W-:-:S03]  /*3e410*/  IMAD R238, R96, 0x270, R188 ;  /* 0x0000027060ee7824 */ /* 0x001fc600078e02bc */
[----:B------:R-:W2:Y:S01]  /*3e420*/  LDL.LU.64 R232, [R1+0x50] ;  /* 0x0000500001e87983 */ /* 0x000ea20000300a00 */
[----:B----4-:R-:W-:-:S03]  /*3e430*/  IMAD R240, R97, 0x272, R188 ;  /* 0x0000027261f07824 */ /* 0x010fc600078e02bc */
[----:B-1----:R-:W4:Y:S01]  /*3e440*/  LDL.LU.64 R234, [R1+0x48] ;  /* 0x0000480001ea7983 */ /* 0x002f220000300a00 */
[----:B------:R-:W-:Y:S01]  /*3e450*/  PRMT R102, R99, 0x7632, R102 ;  /* 0x0000763263667816 */ /* 0x000fe20000000066 */
[----:B------:R-:W0:Y:S01]  /*3e460*/  LDC R97, c[0x0][0x278] ;  /* 0x00009e00ff617b82 */ /* 0x000e220000000800 */
[----:B------:R-:W-:Y:S01]  /*3e470*/  PRMT R96, R88, 0x7632, R96 ;  /* 0x0000763258607816 */ /* 0x000fe20000000060 */
[--C-:B---3--:R-:W-:Y:S02]  /*3e480*/  IMAD R224, R101, 0x274, R188.reuse ;  /* 0x0000027465e07824 */ /* 0x108fe400078e02bc */
[----:B------:R1:W-:Y:S01]  /*3e490*/  STG.E.U16 desc[UR60][R236.64], R102 ;  /* 0x00000066ec007986 */ /* 0x0003e2000c10153c */
[----:B------:R-:W-:-:S03]  /*3e4a0*/  IMAD R226, R105, 0x276, R188 ;  /* 0x0000027669e27824 */ /* 0x000fc600078e02bc */
[----:B------:R3:W-:Y:S01]  /*3e4b0*/  STG.E.U16 desc[UR60][R238.64], R88 ;  /* 0x00000058ee007986 */ /* 0x0007e2000c10153c */
[----:B------:R-:W4:Y:S03]  /*3e4c0*/  LDC R99, c[0x0][0x278] ;  /* 0x00009e00ff637b82 */ /* 0x000f260000000800 */
[----:B------:R3:W-:Y:S04]  /*3e4d0*/  STG.E.U16 desc[UR60][R240.64], R96 ;  /* 0x00000060f0007986 */ /* 0x0007e8000c10153c */
[----:B-1----:R-:W4:Y:S01]  /*3e4e0*/  LDL.LU.64 R236, [R1+0x40] ;  /* 0x0000400001ec7983 */ /* 0x002f220000300a00 */
[----:B------:R-:W1:Y:S01]  /*3e4f0*/  LDC R101, c[0x0][0x278] ;  /* 0x00009e00ff657b82 */ /* 0x000e620000000800 */
[----:B---3--:R-:W-:-:S02]  /*3e500*/  PRMT R88, R90, 0x7632, R88 ;  /* 0x000076325a587816 */ /* 0x008fc40000000058 */
[----:B------:R3:W-:Y:S04]  /*3e510*/  STG.E.U16 desc[UR60][R224.64], R89 ;  /* 0x00000059e0007986 */ /* 0x0007e8000c10153c */
[----:B------:R-:W4:Y:S01]  /*3e520*/  LDL.LU.64 R238, [R1+0x38] ;  /* 0x0000380001ee7983 */ /* 0x000f220000300a00 */
[----:B------:R-:W1:Y:S01]  /*3e530*/  LDC R105, c[0x0][0x278] ;  /* 0x00009e00ff697b82 */ /* 0x000e620000000800 */
[--C-:B------:R-:W-:Y:S02]  /*3e540*/  IMAD R242, R100, 0x278, R188.reuse ;  /* 0x0000027864f27824 */ /* 0x100fe400078e02bc */
[----:B------:R-:W-:Y:S04]  /*3e550*/  STG.E.U16 desc[UR60][R226.64], R98 ;  /* 0x00000062e2007986 */ /* 0x000fe8000c10153c */
[----:B------:R-:W4:Y:S01]  /*3e560*/  LDL.LU.64 R240, [R1+0x30] ;  /* 0x0000300001f07983 */ /* 0x000f220000300a00 */
[----:B------:R-:W-:-:S03]  /*3e570*/  IMAD R248, R107, 0x27a, R188 ;  /* 0x0000027a6bf87824 */ /* 0x000fc600078e02bc */
[----:B------:R0:W-:Y:S01]  /*3e580*/  STG.E.U16 desc[UR60][R242.64], R90 ;  /* 0x0000005af2007986 */ /* 0x0001e2000c10153c */
[----:B------:R-:W1:Y:S03]  /*3e590*/  LDC R107, c[0x0][0x278] ;  /* 0x00009e00ff6b7b82 */ /* 0x000e660000000800 */
[----:B------:R0:W-:Y:S01]  /*3e5a0*/  STG.E.U16 desc[UR60][R248.64], R88 ;  /* 0x00000058f8007986 */ /* 0x0001e2000c10153c */
[----:B--2---:R-:W-:Y:S01]  /*3e5b0*/  IMAD R228, R109, 0x27c, R188 ;  /* 0x0000027c6de47824 */ /* 0x004fe200078e02bc */
[----:B------:R-:W-:Y:S01]  /*3e5c0*/  PRMT R96, R91, 0x7632, R96 ;  /* 0x000076325b607816 */ /* 0x000fe20000000060 */
[----:B------:R-:W-:Y:S02]  /*3e5d0*/  IMAD R230, R111, 0x27e, R188 ;  /* 0x0000027e6fe67824 */ /* 0x000fe400078e02bc */
[----:B---3--:R-:W2:Y:S01]  /*3e5e0*/  LDC R89, c[0x0][0x278] ;  /* 0x00009e00ff597b82 */ /* 0x008ea20000000800 */
[----:B0-----:R-:W3:Y:S04]  /*3e5f0*/  LDL.LU.64 R242, [R1+0x28] ;  /* 0x0000280001f27983 */ /* 0x001ee80000300a00 */
[----:B------:R-:W3:Y:S01]  /*3e600*/  LDL.LU.64 R248, [R1+0x20] ;  /* 0x0000200001f87983 */ /* 0x000ee20000300a00 */
[----:B------:R-:W-:-:S02]  /*3e610*/  PRMT R90, R92, 0x7632, R90 ;  /* 0x000076325c5a7816 */ /* 0x000fc4000000005a */
[----:B------:R-:W0:Y:S01]  /*3e620*/  LDC R109, c[0x0][0x278] ;  /* 0x00009e00ff6d7b82 */ /* 0x000e220000000800 */
[----:B------:R-:W-:Y:S01]  /*3e630*/  PRMT R88, R93, 0x7632, R88 ;  /* 0x000076325d587816 */ /* 0x000fe20000000058 */
[----:B------:R1:W-:Y:S04]  /*3e640*/  STG.E.U16 desc[UR60][R228.64], R91 ;  /* 0x0000005be4007986 */ /* 0x0003e8000c10153c */
[----:B------:R2:W-:Y:S02]  /*3e650*/  STG.E.U16 desc[UR60][R230.64], R96 ;  /* 0x00000060e6007986 */ /* 0x0005e4000c10153c */
[----:B------:R-:W0:Y:S01]  /*3e660*/  LDC R111, c[0x0][0x278] ;  /* 0x00009e00ff6f7b82 */ /* 0x000e220000000800 */
[----:B-1----:R-:W-:Y:S01]  /*3e670*/  PRMT R91, R94, 0x7632, R91 ;  /* 0x000076325e5b7816 */ /* 0x002fe2000000005b */
[----:B--2---:R-:W-:-:S06]  /*3e680*/  IMAD R89, R89, 0x147, RZ ;  /* 0x0000014759597824 */ /* 0x004fcc00078e02ff */
[----:B------:R-:W1:Y:S01]  /*3e690*/  LDC R98, c[0x0][0x278] ;  /* 0x00009e00ff627b82 */ /* 0x000e620000000800 */
[----:B------:R-:W-:Y:S02]  /*3e6a0*/  PRMT R102, R95, 0x7632, R102 ;  /* 0x000076325f667816 */ /* 0x000fe40000000066 */
[----:B------:R-:W-:-:S05]  /*3e6b0*/  LEA.HI.X.SX32 R89, R89, R3, 0x1, P4 ;  /* 0x0000000359597211 */ /* 0x000fca00020f0eff */
[----:B------:R-:W2:Y:S01]  /*3e6c0*/  LDC R96, c[0x0][0x278] ;  /* 0x00009e00ff607b82 */ /* 0x000ea20000000800 */
[----:B------:R-:W-:Y:S01]  /*3e6d0*/  IMAD R251, R251, 0x148, RZ ;  /* 0x00000148fbfb7824 */ /* 0x000fe200078e02ff */
[----:B------:R-:W-:-:S06]  /*3e6e0*/  PRMT R106, R85, 0x7632, R106 ;  /* 0x00007632556a7816 */ /* 0x000fcc000000006a */
[----:B------:R-:W2:Y:S08]  /*3e6f0*/  LDC R100, c[0x0][0x278] ;  /* 0x00009e00ff647b82 */ /* 0x000eb00000000800 */
[----:B------:R-:W2:Y:S01]  /*3e700*/  LDC R104, c[0x0][0x278] ;  /* 0x00009e00ff687b82 */ /* 0x000ea20000000800 */
[----:B------:R-:W-:-:S07]  /*3e710*/  IMAD R232, R97, 0x280, R188 ;  /* 0x0000028061e87824 */ /* 0x000fce00078e02bc */
[----:B------:R-:W1:Y:S01]  /*3e720*/  LDC R97, c[0x0][0x278] ;  /* 0x00009e00ff617b82 */ /* 0x000e620000000800 */
[----:B------:R0:W-:Y:S07]  /*3e730*/  STG.E.U16 desc[UR60][R232.64], R92 ;  /* 0x0000005ce8007986 */ /* 0x0001ee000c10153c */
[----:B0-----:R-:W0:Y:S01]  /*3e740*/  LDC R92, c[0x0][0x278] ;  /* 0x00009e00ff5c7b82 */ /* 0x001e220000000800 */
[----:B----4-:R-:W-:-:S07]  /*3e750*/  IMAD R234, R99, 0x282, R188 ;  /* 0x0000028263ea7824 */ /* 0x010fce00078e02bc */
[----:B------:R-:W4:Y:S01]  /*3e760*/  LDC R99, c[0x0][0x278] ;  /* 0x00009e00ff637b82 */ /* 0x000f220000000800 */
[----:B------:R2:W-:Y:S01]  /*3e770*/  STG.E.U16 desc[UR60][R234.64], R90 ;  /* 0x0000005aea007986 */ /* 0x0005e2000c10153c */
[----:B------:R-:W-:-:S06]  /*3e780*/  IMAD R236, R101, 0x284, R188 ;  /* 0x0000028465ec7824 */ /* 0x000fcc00078e02bc */
[----:B--2---:R-:W2:Y:S01]  /*3e790*/  LDC R234, c[0x0][0x278] ;  /* 0x00009e00ffea7b82 */ /* 0x004ea20000000800 */
[----:B------:R1:W-:Y:S01]  /*3e7a0*/  STG.E.U16 desc[UR60][R236.64], R93 ;  /* 0x0000005dec007986 */ /* 0x0003e2000c10153c */
[----:B------:R-:W-:-:S06]  /*3e7b0*/  IMAD R238, R103, 0x286, R188 ;  /* 0x0000028667ee7824 */ /* 0x000fcc00078e02bc */
[----:B------:R-:W2:Y:S01]  /*3e7c0*/  LDC R101, c[0x0][0x278] ;  /* 0x00009e00ff657b82 */ /* 0x000ea20000000800 */
[----:B------:R-:W-:Y:S01]  /*3e7d0*/  STG.E.U16 desc[UR60][R238.64], R88 ;  /* 0x00000058ee007986 */ /* 0x000fe2000c10153c */
[----:B------:R-:W-:-:S06]  /*3e7e0*/  IMAD R240, R105, 0x288, R188 ;  /* 0x0000028869f07824 */ /* 0x000fcc00078e02bc */
[----:B-1----:R-:W1:Y:S01]  /*3e7f0*/  LDC R236, c[0x0][0x278] ;  /* 0x00009e00ffec7b82 */ /* 0x002e620000000800 */
[----:B------:R0:W-:Y:S01]  /*3e800*/  STG.E.U16 desc[UR60][R240.64], R94 ;  /* 0x0000005ef0007986 */ /* 0x0001e2000c10153c */
[----:B---3--:R-:W-:-:S06]  /*3e810*/  IMAD R242, R107, 0x28a, R188 ;  /* 0x0000028a6bf27824 */ /* 0x008fcc00078e02bc */
[----:B0-----:R-:W0:Y:S01]  /*3e820*/  LDC R94, c[0x0][0x278] ;  /* 0x00009e00ff5e7b82 */ /* 0x001e220000000800 */
[--C-:B----4-:R-:W-:Y:S01]  /*3e830*/  IMAD R248, R99, 0x28c, R188.reuse ;  /* 0x0000028c63f87824 */ /* 0x110fe200078e02bc */
[----:B------:R-:W-:Y:S04]  /*3e840*/  STG.E.U16 desc[UR60][R242.64], R91 ;  /* 0x0000005bf2007986 */ /* 0x000fe8000c10153c */
[----:B------:R3:W-:Y:S01]  /*3e850*/  STG.E.U16 desc[UR60][R248.64], R95 ;  /* 0x0000005ff8007986 */ /* 0x0007e2000c10153c */
[--C-:B------:R-:W-:Y:S01]  /*3e860*/  IMAD R88, R109, 0x28e, R188.reuse ;  /* 0x0000028e6d587824 */ /* 0x100fe200078e02bc */
[----:B------:R-:W4:Y:S01]  /*3e870*/  LDC R99, c[0x0][0x278] ;  /* 0x00009e00ff637b82 */ /* 0x000f220000000800 */
[----:B------:R-:W-:Y:S01]  /*3e880*/  IMAD R97, R97, 0x294, RZ ;  /* 0x0000029461617824 */ /* 0x000fe200078e02ff */
[----:B------:R-:W4:Y:S06]  /*3e890*/  LDL.LU R239, [R1+0xa6c] ;  /* 0x000a6c0001ef7983 */ /* 0x000f2c0000300800 */
[----:B---3--:R-:W3:Y:S01]  /*3e8a0*/  LDC R249, c[0x0][0x278] ;  /* 0x00009e00fff97b82 */ /* 0x008ee20000000800 */
[----:B------:R2:W-:Y:S01]  /*3e8b0*/  STG.E.U16 desc[UR60][R88.64], R102 ;  /* 0x0000006658007986 */ /* 0x0005e2000c10153c */
[----:B------:R-:W-:Y:S01]  /*3e8c0*/  IMAD R90, R111, 0x290, R188 ;  /* 0x000002906f5a7824 */ /* 0x000fe200078e02bc */
[----:B------:R-:W-:Y:S01]  /*3e8d0*/  LEA.HI.X.SX32 R91, R251, R3, 0x1, P6 ;  /* 0x00000003fb5b7211 */ /* 0x000fe200030f0eff */
[----:B------:R-:W-:Y:S01]  /*3e8e0*/  IMAD R103, R98, 0x296, RZ ;  /* 0x0000029662677824 */ /* 0x000fe200078e02ff */
[----:B------:R-:W4:Y:S01]  /*3e8f0*/  LDL.LU R237, [R1+0xa68] ;  /* 0x000a680001ed7983 */ /* 0x000f220000300800 */
[----:B--2---:R-:W-:Y:S01]  /*3e900*/  IADD3 R88, P4, R97, R2, RZ ;  /* 0x0000000261587210 */ /* 0x004fe20007f9e0ff */
[----:B---3--:R-:W-:-:S02]  /*3e910*/  IMAD R249, R249, 0x14a, RZ ;  /* 0x0000014af9f97824 */ /* 0x008fc400078e02ff */
[----:B------:R2:W-:Y:S01]  /*3e920*/  STG.E.U16 desc[UR60][R90.64], R84 ;  /* 0x000000545a007986 */ /* 0x0005e2000c10153c */
[----:B------:R-:W-:Y:S01]  /*3e930*/  IMAD R93, R92, 0x149, RZ ;  /* 0x000001495c5d7824 */ /* 0x000fe200078e02ff */
[----:B------:R-:W3:Y:S01]  /*3e940*/  LDC R98, c[0x0][0x278] ;  /* 0x00009e00ff627b82 */ /* 0x000ee20000000800 */
[-C--:B------:R-:W-:Y:S01]  /*3e950*/  LEA.HI.X.SX32 R89, R249, R3.reuse, 0x1, P4 ;  /* 0x00000003f9597211 */ /* 0x080fe200020f0eff */
[----:B------:R-:W-:Y:S01]  /*3e960*/  IMAD R95, R96, 0x14b, RZ ;  /* 0x0000014b605f7824 */ /* 0x000fe200078e02ff */
[----:B------:R-:W3:Y:S05]  /*3e970*/  LDL.LU R238, [R1+0xa64] ;  /* 0x000a640001ee7983 */ /* 0x000eea0000300800 */
[----:B------:R-:W1:Y:S01]  /*3e980*/  LDC R249, c[0x0][0x278] ;  /* 0x00009e00fff97b82 */ /* 0x000e620000000800 */
[----:B------:R-:W-:Y:S01]  /*3e990*/  IMAD R188, R189, 0x292, R188 ;  /* 0x00000292bdbc7824 */ /* 0x000fe200078e02bc */
[-C--:B--2---:R-:W-:Y:S01]  /*3e9a0*/  IADD3 R90, P6, R103, R2.reuse, RZ ;  /* 0x00000002675a7210 */ /* 0x084fe20007fde0ff */
[----:B------:R-:W-:Y:S01]  /*3e9b0*/  IMAD R101, R101, 0x29c, RZ ;  /* 0x0000029c65657824 */ /* 0x000fe200078e02ff */
[-C--:B------:R-:W-:Y:S01]  /*3e9c0*/  LEA.HI.X.SX32 R189, R93, R3.reuse, 0x1, P5 ;  /* 0x000000035dbd7211 */ /* 0x080fe200028f0eff */
[----:B------:R-:W-:Y:S01]  /*3e9d0*/  IMAD R105, R100, 0x29a, RZ ;  /* 0x0000029a64697824 */ /* 0x000fe200078e02ff */
[----:B------:R-:W-:Y:S01]  /*3e9e0*/  PRMT R84, R84, 0x7632, R84 ;  /* 0x0000763254547816 */ /* 0x000fe20000000054 */
[----:B------:R-:W2:Y:S01]  /*3e9f0*/  LDL.LU R240, [R1+0xa60] ;  /* 0x000a600001f07983 */ /* 0x000ea20000300800 */
[-C--:B------:R-:W-:Y:S01]  /*3ea00*/  LEA.HI.X.SX32 R91, R95, R3.reuse, 0x1, P6 ;  /* 0x000000035f5b7211 */ /* 0x080fe200030f0eff */
[----:B----4-:R-:W-:Y:S01]  /*3ea10*/  IMAD R95, R99, 0x298, RZ ;  /* 0x00000298635f7824 */ /* 0x010fe200078e02ff */
[----:B------:R-:W4:Y:S01]  /*3ea20*/  LDC R92, c[0x0][0x278] ;  /* 0x00009e00ff5c7b82 */ /* 0x000f220000000800 */
[----:B------:R-:W-:Y:S04]  /*3ea30*/  STG.E.U16 desc[UR60][R188.64], R84 ;  /* 0x00000054bc007986 */ /* 0x000fe8000c10153c */
[----:B------:R0:W-:Y:S03]  /*3ea40*/  STG.E.U16 desc[UR60][R88.64], R85 ;  /* 0x0000005558007986 */ /* 0x0001e6000c10153c */
[----:B------:R-:W4:Y:S01]  /*3ea50*/  LDC R102, c[0x0][0x278] ;  /* 0x00009e00ff667b82 */ /* 0x000f220000000800 */
[----:B-1----:R-:W-:Y:S01]  /*3ea60*/  IMAD R249, R249, 0x14c, RZ ;  /* 0x0000014cf9f97824 */ /* 0x002fe200078e02ff */
[----:B------:R-:W2:Y:S01]  /*3ea70*/  LDL.LU R243, [R1+0x60c] ;  /* 0x00060c0001f37983 */ /* 0x000ea20000300800 */
[----:B0-----:R-:W-:Y:S01]  /*3ea80*/  IMAD R93, R94, 0x14d, RZ ;  /* 0x0000014d5e5d7824 */ /* 0x001fe200078e02ff */
[-C--:B------:R-:W-:Y:S01]  /*3ea90*/  IADD3 R88, P5, R95, R2.reuse, RZ ;  /* 0x000000025f587210 */ /* 0x080fe20007fbe0ff */
[----:B---3--:R-:W-:Y:S01]  /*3eaa0*/  IMAD R85, R98, 0x29e, RZ ;  /* 0x0000029e62557824 */ /* 0x008fe200078e02ff */
[----:B------:R0:W-:Y:S01]  /*3eab0*/  STG.E.U16 desc[UR60][R90.64], R106 ;  /* 0x0000006a5a007986 */ /* 0x0001e2000c10153c */
[-C--:B------:R-:W-:Y:S01]  /*3eac0*/  IADD3 R84, P4, R105, R2.reuse, RZ ;  /* 0x0000000269547210 */ /* 0x080fe20007f9e0ff */
[----:B------:R-:W1:Y:S01]  /*3ead0*/  LDC R103, c[0x0][0x278] ;  /* 0x00009e00ff677b82 */ /* 0x000e620000000800 */
[----:B------:R-:W-:Y:S01]  /*3eae0*/  LEA.HI.X.SX32 R89, R249, R3, 0x1, P5 ;  /* 0x00000003f9597211 */ /* 0x000fe200028f0eff */
[----:B------:R-:W3:Y:S06]  /*3eaf0*/  LDL.LU R241, [R1+0x608] ;  /* 0x0006080001f17983 */ /* 0x000eec0000300800 */
[----:B------:R-:W1:Y:S01]  /*3eb00*/  LDC R249, c[0x0][0x278] ;  /* 0x00009e00fff97b82 */ /* 0x000e620000000800 */
[----:B0-----:R-:W-:Y:S01]  /*3eb10*/  IADD3 R90, P5, R101, R2, RZ ;  /* 0x00000002655a7210 */ /* 0x001fe20007fbe0ff */
[----:B----4-:R-:W-:Y:S01]  /*3eb20*/  IMAD R95, R92, 0x14f, RZ ;  /* 0x0000014f5c5f7824 */ /* 0x010fe200078e02ff */
[----:B------:R-:W-:Y:S01]  /*3eb30*/  PRMT R105, R86, 0x7632, R105 ;  /* 0x0000763256697816 */ /* 0x000fe20000000069 */
[----:B------:R0:W-:Y:S01]  /*3eb40*/  STG.E.U16 desc[UR60][R88.64], R86 ;  /* 0x0000005658007986 */ /* 0x0001e2000c10153c */
[----:B------:R-:W-:-:S03]  /*3eb50*/  PRMT R106, R87, 0x7632, R106 ;  /* 0x00007632576a7816 */ /* 0x000fc6000000006a */
[----:B------:R-:W4:Y:S01]  /*3eb60*/  LDC R96, c[0x0][0x278] ;  /* 0x00009e00ff607b82 */ /* 0x000f220000000800 */
[----:B------:R-:W3:Y:S07]  /*3eb70*/  LDL.LU R242, [R1+0x604] ;  /* 0x0006040001f27983 */ /* 0x000eee0000300800 */
[----:B------:R-:W4:Y:S01]  /*3eb80*/  LDC R99, c[0x0][0x278] ;  /* 0x00009e00ff637b82 */ /* 0x000f220000000800 */
[----:B-1----:R-:W-:Y:S01]  /*3eb90*/  IMAD R249, R249, 0x14e, RZ ;  /* 0x0000014ef9f97824 */ /* 0x002fe200078e02ff */
[----:B------:R-:W-:Y:S01]  /*3eba0*/  IADD3 R92, P6, R85, R2, RZ ;  /* 0x00000002555c7210 */ /* 0x000fe20007fde0ff */
[----:B------:R-:W-:-:S05]  /*3ebb0*/  IMAD R101, R102, 0x2a0, RZ ;  /* 0x000002a066657824 */ /* 0x000fca00078e02ff */
[----:B------:R-:W1:Y:S01]  /*3ebc0*/  LDC R97, c[0x0][0x278] ;  /* 0x00009e00ff617b82 */ /* 0x000e620000000800 */
[----:B------:R-:W-:Y:S01]  /*3ebd0*/  IMAD R103, R103, 0x2a2, RZ ;  /* 0x000002a267677824 */ /* 0x000fe200078e02ff */
[-C--:B------:R-:W-:Y:S01]  /*3ebe0*/  LEA.HI.X.SX32 R91, R249, R3.reuse, 0x1, P5 ;  /* 0x00000003f95b7211 */ /* 0x080fe200028f0eff */
[----:B------:R-:W3:Y:S05]  /*3ebf0*/  LDL.LU R248, [R1+0x600] ;  /* 0x0006000001f87983 */ /* 0x000eea0000300800 */
[----:B------:R-:W1:Y:S01]  /*3ec00*/  LDC R249, c[0x0][0x278] ;  /* 0x00009e00fff97b82 */ /* 0x000e620000000800 */
[----:B------:R-:W-:Y:S02]  /*3ec10*/  LEA.HI.X.SX32 R85, R93, R3, 0x1, P4 ;  /* 0x000000035d557211 */ /* 0x000fe400020f0eff */
[----:B0-----:R-:W-:-:S03]  /*3ec20*/  IADD3 R86, P5, R101, R2, RZ ;  /* 0x0000000265567210 */ /* 0x001fc60007fbe0ff */
[----:B------:R-:W-:Y:S02]  /*3ec30*/  STG.E.U16 desc[UR60][R84.64], R105 ;  /* 0x0000006954007986 */ /* 0x000fe4000c10153c */
[----:B------:R-:W0:Y:S02]  /*3ec40*/  LDC R100, c[0x0][0x278] ;  /* 0x00009e00ff647b82 */ /* 0x000e240000000800 */
[----:B------:R1:W-:Y:S06]  /*3ec50*/  STG.E.U16 desc[UR60][R90.64], R87 ;  /* 0x000000575a007986 */ /* 0x0003ec000c10153c */
[----:B------:R-:W0:Y:S01]  /*3ec60*/  LDC R98, c[0x0][0x278] ;  /* 0x00009e00ff627b82 */ /* 0x000e220000000800 */
[----:B-1----:R-:W-:-:S07]  /*3ec70*/  IMAD R249, R249, 0x150, RZ ;  /* 0x00000150f9f97824 */ /* 0x002fce00078e02ff */
[----:B------:R-:W1:Y:S01]  /*3ec80*/  LDC R94, c[0x0][0x278] ;  /* 0x00009e00ff5e7b82 */ /* 0x000e620000000800 */
[----:B------:R-:W-:-:S07]  /*3ec90*/  LEA.HI.X.SX32 R87, R249, R3, 0x1, P5 ;  /* 0x00000003f9577211 */ /* 0x000fce00028f0eff */
[----:B------:R-:W0:Y:S01]  /*3eca0*/  LDC R249, c[0x0][0x278] ;  /* 0x00009e00fff97b82 */ /* 0x000e220000000800 */
[----:B------:R-:W-:Y:S01]  /*3ecb0*/  IMAD R85, R104, 0x2a4, RZ ;  /* 0x000002a468557824 */ /* 0x000fe200078e02ff */
[-C--:B------:R-:W-:Y:S01]  /*3ecc0*/  IADD3 R84, P4, R103, R2.reuse, RZ ;  /* 0x0000000267547210 */ /* 0x080fe20007f9e0ff */
[----:B----4-:R-:W-:Y:S01]  /*3ecd0*/  IMAD R89, R96, 0x151, RZ ;  /* 0x0000015160597824 */ /* 0x010fe200078e02ff */
[-C--:B------:R-:W-:Y:S02]  /*3ece0*/  LEA.HI.X.SX32 R93, R95, R3.reuse, 0x1, P6 ;  /* 0x000000035f5d7211 */ /* 0x080fe400030f0eff */
[-C--:B------:R-:W-:Y:S02]  /*3ecf0*/  IADD3 R88, P5, R85, R2.reuse, RZ ;  /* 0x0000000255587210 */ /* 0x080fe40007fbe0ff */
[----:B------:R-:W4:Y:S01]  /*3ed00*/  LDC R95, c[0x0][0x278] ;  /* 0x00009e00ff5f7b82 */ /* 0x000f220000000800 */
[-C--:B------:R-:W-:Y:S01]  /*3ed10*/  LEA.HI.X.SX32 R85, R89, R3.reuse, 0x1, P4 ;  /* 0x0000000359557211 */ /* 0x080fe200020f0eff */
[----:B0-----:R-:W-:Y:S01]  /*3ed20*/  IMAD R249, R249, 0x152, RZ ;  /* 0x00000152f9f97824 */ /* 0x001fe200078e02ff */
[----:B------:R-:W-:Y:S01]  /*3ed30*/  PRMT R102, R76, 0x7632, R102 ;  /* 0x000076324c667816 */ /* 0x000fe20000000066 */
[----:B------:R-:W-:Y:S01]  /*3ed40*/  IMAD R99, R99, 0x2a6, RZ ;  /* 0x000002a663637824 */ /* 0x000fe200078e02ff */
[----:B------:R-:W-:Y:S01]  /*3ed50*/  PRMT R103, R77, 0x7632, R103 ;  /* 0x000076324d677816 */ /* 0x000fe20000000067 */
[----:B------:R-:W-:Y:S01]  /*3ed60*/  IMAD R91, R97, 0x153, RZ ;  /* 0x00000153615b7824 */ /* 0x000fe200078e02ff */
[-C--:B------:R-:W-:Y:S01]  /*3ed70*/  LEA.HI.X.SX32 R89, R249, R3.reuse, 0x1, P5 ;  /* 0x00000003f9597211 */ /* 0x080fe200028f0eff */
[----:B------:R-:W-:Y:S01]  /*3ed80*/  STG.E.U16 desc[UR60][R92.64], R106 ;  /* 0x0000006a5c007986 */ /* 0x000fe2000c10153c */
[----:B------:R-:W0:Y:S03]  /*3ed90*/  LDC R249, c[0x0][0x278] ;  /* 0x00009e00fff97b82 */ /* 0x000e260000000800 */
[----:B------:R4:W-:Y:S04]  /*3eda0*/  STG.E.U16 desc[UR60][R86.64], R76 ;  /* 0x0000004c56007986 */ /* 0x0009e8000c10153c */
[----:B------:R-:W-:Y:S01]  /*3edb0*/  STG.E.U16 desc[UR60][R84.64], R102 ;  /* 0x0000006654007986 */ /* 0x000fe2000c10153c */
[-C--:B------:R-:W-:Y:S01]  /*3edc0*/  IADD3 R90, P6, R99, R2.reuse, RZ ;  /* 0x00000002635a7210 */ /* 0x080fe20007fde0ff */
[----:B------:R-:W-:Y:S01]  /*3edd0*/  IMAD R101, R100, 0x2ac, RZ ;  /* 0x000002ac64657824 */ /* 0x000fe200078e02ff */
[----:B------:R-:W1:Y:S01]  /*3ede0*/  LDC R97, c[0x0][0x278] ;  /* 0x00009e00ff617b82 */ /* 0x000e620000000800 */
[----:B----4-:R-:W-:Y:S01]  /*3edf0*/  IMAD R87, R95, 0x2a8, RZ ;  /* 0x000002a85f577824 */ /* 0x010fe200078e02ff */
[----:B------:R4:W-:Y:S06]  /*3ee00*/  STG.E.U16 desc[UR60][R88.64], R77 ;  /* 0x0000004d58007986 */ /* 0x0009ec000c10153c */
[----:B------:R-:W2:Y:S01]  /*3ee10*/  LDC R93, c[0x0][0x278] ;  /* 0x00009e00ff5d7b82 */ /* 0x000ea20000000800 */
[----:B------:R-:W-:Y:S01]  /*3ee20*/  IADD3 R76, P4, R87, R2, RZ ;  /* 0x00000002574c7210 */ /* 0x000fe20007f9e0ff */
[----:B0-----:R-:W-:Y:S01]  /*3ee30*/  IMAD R249, R249, 0x154, RZ ;  /* 0x00000154f9f97824 */ /* 0x001fe200078e02ff */
[----:B------:R-:W-:Y:S01]  /*3ee40*/  LEA.HI.X.SX32 R91, R91, R3, 0x1, P6 ;  /* 0x000000035b5b7211 */ /* 0x000fe200030f0eff */
[----:B------:R-:W-:-:S04]  /*3ee50*/  IMAD R99, R98, 0x2aa, RZ ;  /* 0x000002aa62637824 */ /* 0x000fc800078e02ff */
[----:B------:R-:W0:Y:S01]  /*3ee60*/  LDC R96, c[0x0][0x278] ;  /* 0x00009e00ff607b82 */ /* 0x000e220000000800 */
[----:B----4-:R-:W-:-:S07]  /*3ee70*/  LEA.HI.X.SX32 R77, R249, R3, 0x1, P4 ;  /* 0x00000003f94d7211 */ /* 0x010fce00020f0eff */
[----:B------:R-:W4:Y:S01]  /*3ee80*/  LDC R249, c[0x0][0x278] ;  /* 0x00009e00fff97b82 */ /* 0x000f220000000800 */
[-C--:B------:R-:W-:Y:S01]  /*3ee90*/  IADD3 R86, P6, R101, R2.reuse, RZ ;  /* 0x0000000265567210 */ /* 0x080fe20007fde0ff */
[----:B-1----:R-:W-:Y:S01]  /*3eea0*/  IMAD R85, R94, 0x155, RZ ;  /* 0x000001555e557824 */ /* 0x002fe200078e02ff */
[----:B------:R-:W-:Y:S01]  /*3eeb0*/  IADD3 R84, P5, R99, R2, RZ ;  /* 0x0000000263547210 */ /* 0x000fe20007fbe0ff */
[----:B------:R-:W-:-:S04]  /*3eec0*/  IMAD R97, R97, 0x2b4, RZ ;  /* 0x000002b461617824 */ /* 0x000fc800078e02ff */
[----:B------:R-:W1:Y:S08]  /*3eed0*/  LDC R92, c[0x0][0x278] ;  /* 0x00009e00ff5c7b82 */ /* 0x000e700000000800 */
[----:B------:R-:W1:Y:S01]  /*3eee0*/  LDC R95, c[0x0][0x278] ;  /* 0x00009e00ff5f7b82 */ /* 0x000e620000000800 */
[----:B----4-:R-:W-:Y:S01]  /*3eef0*/  IMAD R249, R249, 0x156, RZ ;  /* 0x00000156f9f97824 */ /* 0x010fe200078e02ff */
[----:B------:R-:W-:Y:S01]  /*3ef00*/  PRMT R98, R78, 0x7632, R98 ;  /* 0x000076324e627816 */ /* 0x000fe20000000062 */
[----:B------:R4:W-:Y:S05]  /*3ef10*/  STG.E.U16 desc[UR60][R90.64], R103 ;  /* 0x000000675a007986 */ /* 0x0009ea000c10153c */
[----:B------:R-:W3:Y:S01]  /*3ef20*/  LDC R88, c[0x0][0x278] ;  /* 0x00009e00ff587b82 */ /* 0x000ee20000000800 */
[----:B------:R-:W-:-:S07]  /*3ef30*/  LEA.HI.X.SX32 R87, R249, R3, 0x1, P6 ;  /* 0x00000003f9577211 */ /* 0x000fce00030f0eff */
[----:B------:R-:W3:Y:S01]  /*3ef40*/  LDC R249, c[0x0][0x278] ;  /* 0x00009e00fff97b82 */ /* 0x000ee20000000800 */
[----:B------:R-:W-:Y:S01]  /*3ef50*/  LEA.HI.X.SX32 R85, R85, R3, 0x1, P5 ;  /* 0x0000000355557211 */ /* 0x000fe200028f0eff */
[----:B--2---:R-:W-:Y:S01]  /*3ef60*/  IMAD R99, R93, 0x2ae, RZ ;  /* 0x000002ae5d637824 */ /* 0x004fe200078e02ff */
[----:B------:R-:W-:Y:S01]  /*3ef70*/  STG.E.U16 desc[UR60][R76.64], R78 ;  /* 0x0000004e4c007986 */ /* 0x000fe2000c10153c */
[----:B0-----:R-:W-:Y:S02]  /*3ef80*/  IMAD R101, R96, 0x2b0, RZ ;  /* 0x000002b060657824 */ /* 0x001fe400078e02ff */
[----:B-1----:R-:W-:Y:S02]  /*3ef90*/  IMAD R95, R95, 0x2b2, RZ ;  /* 0x000002b25f5f7824 */ /* 0x002fe400078e02ff */
[----:B----4-:R-:W0:Y:S01]  /*3efa0*/  LDC R91, c[0x0][0x278] ;  /* 0x00009e00ff5b7b82 */ /* 0x010e220000000800 */
[----:B------:R-:W-:-:S07]  /*3efb0*/  PRMT R100, R79, 0x7632, R100 ;  /* 0x000076324f647816 */ /* 0x000fce0000000064 */
[----:B------:R-:W1:Y:S01]  /*3efc0*/  LDC R89, c[0x0][0x278] ;  /* 0x00009e00ff597b82 */ /* 0x000e620000000800 */
[----:B---3--:R-:W-:Y:S01]  /*3efd0*/  IMAD R251, R249, 0x158, RZ ;  /* 0x00000158f9fb7824 */ /* 0x008fe200078e02ff */
[----:B------:R-:W-:Y:S06]  /*3efe0*/  STG.E.U16 desc[UR60][R84.64], R98 ;  /* 0x0000006254007986 */ /* 0x000fec000c10153c */
[----:B------:R-:W2:Y:S01]  /*3eff0*/  LDC R249, c[0x0][0x278] ;  /* 0x00009e00fff97b82 */ /* 0x000ea20000000800 */
[----:B------:R3:W-:Y:S07]  /*3f000*/  STG.E.U16 desc[UR60][R86.64], R79 ;  /* 0x0000004f56007986 */ /* 0x0007ee000c10153c */
[----:B------:R-:W4:Y:S01]  /*3f010*/  LDC R93, c[0x0][0x278] ;  /* 0x00009e00ff5d7b82 */ /* 0x000f220000000800 */
[-C--:B---3--:R-:W-:Y:S01]  /*3f020*/  IADD3 R86, P6, R97, R2.reuse, RZ ;  /* 0x0000000261567210 */ /* 0x088fe20007fde0ff */
[----:B------:R-:W-:Y:S01]  /*3f030*/  IMAD R77, R92, 0x157, RZ ;  /* 0x000001575c4d7824 */ /* 0x000fe200078e02ff */
[----:B------:R-:W-:-:S05]  /*3f040*/  IADD3 R76, P5, R99, R2, RZ ;  /* 0x00000002634c7210 */ /* 0x000fca0007fbe0ff */
[----:B------:R-:W3:Y:S01]  /*3f050*/  LDC R94, c[0x0][0x278] ;  /* 0x00009e00ff5e7b82 */ /* 0x000ee20000000800 */
[----:B--2---:R-:W-:Y:S01]  /*3f060*/  IMAD R249, R249, 0x15a, RZ ;  /* 0x0000015af9f97824 */ /* 0x004fe200078e02ff */
[----:B------:R-:W-:Y:S01]  /*3f070*/  IADD3 R78, P4, R101, R2, RZ ;  /* 0x00000002654e7210 */ /* 0x000fe20007f9e0ff */
[----:B------:R-:W-:Y:S01]  /*3f080*/  IMAD R85, R88, 0x159, RZ ;  /* 0x0000015958557824 */ /* 0x000fe200078e02ff */
[----:B------:R-:W-:-:S04]  /*3f090*/  LEA.HI.X.SX32 R77, R77, R3, 0x1, P5 ;  /* 0x000000034d4d7211 */ /* 0x000fc800028f0eff */
[----:B------:R-:W2:Y:S01]  /*3f0a0*/  LDC R92, c[0x0][0x278] ;  /* 0x00009e00ff5c7b82 */ /* 0x000ea20000000800 */
[----:B------:R-:W-:-:S07]  /*3f0b0*/  LEA.HI.X.SX32 R87, R249, R3, 0x1, P6 ;  /* 0x00000003f9577211 */ /* 0x000fce00030f0eff */
[----:B------:R-:W1:Y:S01]  /*3f0c0*/  LDC R249, c[0x0][0x278] ;  /* 0x00009e00fff97b82 */ /* 0x000e620000000800 */
[-C--:B------:R-:W-:Y:S01]  /*3f0d0*/  LEA.HI.X.SX32 R79, R251, R3.reuse, 0x1, P4 ;  /* 0x00000003fb4f7211 */ /* 0x080fe200020f0eff */
[----:B----4-:R-:W-:Y:S01]  /*3f0e0*/  IMAD R93, R93, 0x2b8, RZ ;  /* 0x000002b85d5d7824 */ /* 0x010fe200078e02ff */
[-C--:B------:R-:W-:Y:S01]  /*3f0f0*/  IADD3 R84, P5, R95, R2.reuse, RZ ;  /* 0x000000025f547210 */ /* 0x080fe20007fbe0ff */
[----:B------:R-:W-:Y:S03]  /*3f100*/  STG.E.U16 desc[UR60][R76.64], R100 ;  /* 0x000000644c007986 */ /* 0x000fe6000c10153c */
[-C--:B------:R-:W-:Y:S01]  /*3f110*/  LEA.HI.X.SX32 R85, R85, R3.reuse, 0x1, P5 ;  /* 0x0000000355557211 */ /* 0x080fe200028f0eff */
[----:B------:R4:W-:Y:S01]  /*3f120*/  STG.E.U16 desc[UR60][R78.64], R80 ;  /* 0x000000504e007986 */ /* 0x0009e2000c10153c */
[----:B0-----:R-:W-:Y:S01]  /*3f130*/  IMAD R97, R91, 0x2b6, RZ ;  /* 0x000002b65b617824 */ /* 0x001fe200078e02ff */
[----:B------:R-:W-:Y:S01]  /*3f140*/  PRMT R98, R80, 0x7632, R98 ;  /* 0x0000763250627816 */ /* 0x000fe20000000062 */
[----:B------:R-:W0:Y:S08]  /*3f150*/  LDC R90, c[0x0][0x278] ;  /* 0x00009e00ff5a7b82 */ /* 0x000e300000000800 */
[----:B------:R-:W0:Y:S01]  /*3f160*/  LDC R96, c[0x0][0x278] ;  /* 0x00009e00ff607b82 */ /* 0x000e220000000800 */
[-C--:B----4-:R-:W-:Y:S01]  /*3f170*/  IADD3 R78, P5, R93, R2.reuse, RZ ;  /* 0x000000025d4e7210 */ /* 0x090fe20007fbe0ff */
[----:B-1----:R-:W-:Y:S01]  /*3f180*/  IMAD R249, R249, 0x15c, RZ ;  /* 0x0000015cf9f97824 */ /* 0x002fe200078e02ff */
[----:B------:R-:W-:Y:S01]  /*3f190*/  IADD3 R76, P4, R97, R2, RZ ;  /* 0x00000002614c7210 */ /* 0x000fe20007f9e0ff */
[----:B------:R-:W-:Y:S01]  /*3f1a0*/  IMAD R77, R89, 0x15b, RZ ;  /* 0x0000015b594d7824 */ /* 0x000fe200078e02ff */
[----:B------:R0:W-:Y:S01]  /*3f1b0*/  STG.E.U16 desc[UR60][R84.64], R98 ;  /* 0x0000006254007986 */ /* 0x0001e2000c10153c */
[----:B---3--:R-:W-:Y:S01]  /*3f1c0*/  IMAD R99, R94, 0x2ba, RZ ;  /* 0x000002ba5e637824 */ /* 0x008fe200078e02ff */
[-C--:B------:R-:W-:Y:S01]  /*3f1d0*/  LEA.HI.X.SX32 R79, R249, R3.reuse, 0x1, P5 ;  /* 0x00000003f94f7211 */ /* 0x080fe200028f0eff */
[----:B--2---:R-:W-:Y:S01]  /*3f1e0*/  IMAD R97, R92, 0x2bc, RZ ;  /* 0x000002bc5c617824 */ /* 0x004fe200078e02ff */
[----:B------:R-:W1:Y:S01]  /*3f1f0*/  LDC R249, c[0x0][0x278] ;  /* 0x00009e00fff97b82 */ /* 0x000e620000000800 */
[----:B------:R2:W-:Y:S01]  /*3f200*/  STG.E.U16 desc[UR60][R86.64], R81 ;  /* 0x0000005156007986 */ /* 0x0005e2000c10153c */
[----:B------:R-:W-:-:S02]  /*3f210*/  LEA.HI.X.SX32 R77, R77, R3, 0x1, P4 ;  /* 0x000000034d4d7211 */ /* 0x000fc400020f0eff */
[----:B------:R-:W-:Y:S01]  /*3f220*/  IADD3 R80, P6, R99, R2, RZ ;  /* 0x0000000263507210 */ /* 0x000fe20007fde0ff */
[----:B0-----:R-:W-:Y:S01]  /*3f230*/  IMAD R85, R90, 0x15d, RZ ;  /* 0x0000015d5a557824 */ /* 0x001fe200078e02ff */
[----:B------:R-:W-:Y:S02]  /*3f240*/  PRMT R94, R82, 0x7632, R94 ;  /* 0x00007632525e7816 */ /* 0x000fe4000000005e */
[----:B------:R-:W0:Y:S01]  /*3f250*/  LDC R89, c[0x0][0x278] ;  /* 0x00009e00ff597b82 */ /* 0x000e220000000800 */
[----:B--2---:R-:W-:-:S05]  /*3f260*/  PRMT R86, R81, 0x7632, R86 ;  /* 0x0000763251567816 */ /* 0x004fca0000000056 */
[----:B------:R-:W-:Y:S02]  /*3f270*/  STG.E.U16 desc[UR60][R76.64], R86 ;  /* 0x000000564c007986 */ /* 0x000fe4000c10153c */
[----:B------:R-:W2:Y:S02]  /*3f280*/  LDC R95, c[0x0][0x278] ;  /* 0x00009e00ff5f7b82 */ /* 0x000ea40000000800 */
[----:B------:R3:W-:Y:S01]  /*3f290*/  STG.E.U16 desc[UR60][R78.64], R82 ;  /* 0x000000524e007986 */ /* 0x0007e2000c10153c */
[----:B-1----:R-:W-:Y:S01]  /*3f2a0*/  IMAD R249, R249, 0x15e, RZ ;  /* 0x0000015ef9f97824 */ /* 0x002fe200078e02ff */
[----:B------:R-:W-:-:S04]  /*3f2b0*/  LEA.HI.X.SX32 R81, R85, R3, 0x1, P6 ;  /* 0x0000000355517211 */ /* 0x000fc800030f0eff */
[----:B------:R-:W1:Y:S01]  /*3f2c0*/  LDC R91, c[0x0][0x278] ;  /* 0x00009e00ff5b7b82 */ /* 0x000e620000000800 */
[----:B---3--:R-:W-:-:S07]  /*3f2d0*/  IADD3 R78, P5, R97, R2, RZ ;  /* 0x00000002614e7210 */ /* 0x008fce0007fbe0ff */
[----:B------:R-:W3:Y:S01]  /*3f2e0*/  LDC R88, c[0x0][0x278] ;  /* 0x00009e00ff587b82 */ /* 0x000ee20000000800 */
[----:B------:R-:W-:-:S07]  /*3f2f0*/  LEA.HI.X.SX32 R79, R249, R3, 0x1, P5 ;  /* 0x00000003f94f7211 */ /* 0x000fce00028f0eff */
[----:B------:R-:W4:Y:S01]  /*3f300*/  LDC R249, c[0x0][0x278] ;  /* 0x00009e00fff97b82 */ /* 0x000f220000000800 */
[----:B------:R-:W-:Y:S01]  /*3f310*/  IMAD R77, R96, 0x2c0, RZ ;  /* 0x000002c0604d7824 */ /* 0x000fe200078e02ff */
[----:B------:R0:W-:Y:S06]  /*3f320*/  STG.E.U16 desc[UR60][R80.64], R94 ;  /* 0x0000005e50007986 */ /* 0x0001ec000c10153c */
[----:B------:R-:W3:Y:S01]  /*3f330*/  LDC R87, c[0x0][0x278] ;  /* 0x00009e00ff577b82 */ /* 0x000ee20000000800 */
[----:B0-----:R-:W-:-:S07]  /*3f340*/  IADD3 R80, P5, R77, R2, RZ ;  /* 0x000000024d507210 */ /* 0x001fce0007fbe0ff */
[----:B------:R-:W0:Y:S01]  /*3f350*/  LDC R92, c[0x0][0x278] ;  /* 0x00009e00ff5c7b82 */ /* 0x000e220000000800 */
[----:B----4-:R-:W-:-:S07]  /*3f360*/  IMAD R249, R249, 0x160, RZ ;  /* 0x00000160f9f97824 */ /* 0x010fce00078e02ff */
[----:B------:R-:W4:Y:S01]  /*3f370*/  LDC R90, c[0x0][0x278] ;  /* 0x00009e00ff5a7b82 */ /* 0x000f220000000800 */
[----:B------:R-:W-:-:S07]  /*3f380*/  LEA.HI.X.SX32 R81, R249, R3, 0x1, P5 ;  /* 0x00000003f9517211 */ /* 0x000fce00028f0eff */
[----:B------:R-:W0:Y:S01]  /*3f390*/  LDC R249, c[0x0][0x278] ;  /* 0x00009e00fff97b82 */ /* 0x000e220000000800 */
[----:B------:R3:W-:Y:S01]  /*3f3a0*/  STG.E.U16 desc[UR60][R78.64], R83 ;  /* 0x000000534e007986 */ /* 0x0007e2000c10153c */
[----:B--2---:R-:W-:Y:S02]  /*3f3b0*/  IMAD R95, R95, 0x2be, RZ ;  /* 0x000002be5f5f7824 */ /* 0x004fe400078e02ff */
[----:B-1----:R-:W-:Y:S02]  /*3f3c0*/  IMAD R91, R91, 0x2c2, RZ ;  /* 0x000002c25b5b7824 */ /* 0x002fe400078e02ff */
[----:B---3--:R-:W-:Y:S01]  /*3f3d0*/  IMAD R85, R88, 0x15f, RZ ;  /* 0x0000015f58557824 */ /* 0x008fe200078e02ff */
[----:B------:R-:W-:Y:S01]  /*3f3e0*/  PRMT R96, R83, 0x7632, R96 ;  /* 0x0000763253607816 */ /* 0x000fe20000000060 */
[----:B------:R-:W-:Y:S01]  /*3f3f0*/  IMAD R87, R87, 0x161, RZ ;  /* 0x0000016157577824 */ /* 0x000fe200078e02ff */
[----:B------:R-:W-:Y:S01]  /*3f400*/  PRMT R97, R72, 0x7632, R97 ;  /* 0x0000763248617816 */ /* 0x000fe20000000061 */
[----:B------:R-:W1:Y:S01]  /*3f410*/  LDC R84, c[0x0][0x278] ;  /* 0x00009e00ff547b82 */ /* 0x000e620000000800 */
[----:B------:R-:W-:-:S05]  /*3f420*/  IMAD R79, R89, 0x2c4, RZ ;  /* 0x000002c4594f7824 */ /* 0x000fca00078e02ff */
[-C--:B------:R-:W-:Y:S02]  /*3f430*/  IADD3 R78, P5, R79, R2.reuse, RZ ;  /* 0x000000024f4e7210 */ /* 0x080fe40007fbe0ff */
[----:B------:R-:W2:Y:S01]  /*3f440*/  LDC R93, c[0x0][0x278] ;  /* 0x00009e00ff5d7b82 */ /* 0x000ea20000000800 */
[----:B0-----:R-:W-:Y:S01]  /*3f450*/  IMAD R249, R249, 0x162, RZ ;  /* 0x00000162f9f97824 */ /* 0x001fe200078e02ff */
[-C--:B------:R-:W-:Y:S02]  /*3f460*/  IADD3 R76, P4, R95, R2.reuse, RZ ;  /* 0x000000025f4c7210 */ /* 0x080fe40007f9e0ff */
[----:B------:R-:W-:-:S04]  /*3f470*/  IADD3 R82, P6, R91, R2, RZ ;  /* 0x000000025b527210 */ /* 0x000fc80007fde0ff */
[----:B------:R-:W0:Y:S01]  /*3f480*/  LDC R88, c[0x0][0x278] ;  /* 0x00009e00ff587b82 */ /* 0x000e220000000800 */
[----:B------:R-:W-:-:S07]  /*3f490*/  LEA.HI.X.SX32 R79, R249, R3, 0x1, P5 ;  /* 0x00000003f94f7211 */ /* 0x000fce00028f0eff */
[----:B------:R-:W3:Y:S01]  /*3f4a0*/  LDC R249, c[0x0][0x278] ;  /* 0x00009e00fff97b82 */ /* 0x000ee20000000800 */
[-C--:B------:R-:W-:Y:S02]  /*3f4b0*/  LEA.HI.X.SX32 R77, R85, R3.reuse, 0x1, P4 ;  /* 0x00000003554d7211 */ /* 0x080fe400020f0eff */
[----:B------:R-:W-:-:S03]  /*3f4c0*/  LEA.HI.X.SX32 R83, R87, R3, 0x1, P6 ;  /* 0x0000000357537211 */ /* 0x000fc600030f0eff */
[----:B------:R-:W-:Y:S01]  /*3f4d0*/  STG.E.U16 desc[UR60][R76.64], R96 ;  /* 0x000000604c007986 */ /* 0x000fe2000c10153c */
[----:B----4-:R-:W-:Y:S01]  /*3f4e0*/  IMAD R95, R90, 0x2c6, RZ ;  /* 0x000002c65a5f7824 */ /* 0x010fe200078e02ff */
[----:B------:R-:W4:Y:S02]  /*3f4f0*/  LDC R85, c[0x0][0x278] ;  /* 0x00009e00ff557b82 */ /* 0x000f240000000800 */
[----:B------:R-:W-:Y:S04]  /*3f500*/  STG.E.U16 desc[UR60][R80.64], R72 ;  /* 0x0000004850007986 */ /* 0x000fe8000c10153c */
[----:B------:R1:W-:Y:S01]  /*3f510*/  STG.E.U16 desc[UR60][R82.64], R97 ;  /* 0x0000006152007986 */ /* 0x0003e2000c10153c */
[----:B------:R-:W-:Y:S01]  /*3f520*/  PRMT R90, R73, 0x7632, R90 ;  /* 0x00007632495a7816 */ /* 0x000fe2000000005a */
[----:B--2---:R-:W-:Y:S01]  /*3f530*/  IMAD R93, R93, 0x2ca, RZ ;  /* 0x000002ca5d5d7824 */ /* 0x004fe200078e02ff */
[----:B------:R-:W2:Y:S01]  /*3f540*/  LDC R89, c[0x0][0x278] ;  /* 0x00009e00ff597b82 */ /* 0x000ea20000000800 */
[----:B------:R4:W-:Y:S01]  /*3f550*/  STG.E.U16 desc[UR60][R78.64], R73 ;  /* 0x000000494e007986 */ /* 0x0009e2000c10153c */
[----:B---3--:R-:W-:-:S06]  /*3f560*/  IMAD R249, R249, 0x164, RZ ;  /* 0x00000164f9f97824 */ /* 0x008fcc00078e02ff */
[----:B------:R-:W3:Y:S01]  /*3f570*/  LDC R91, c[0x0][0x278] ;  /* 0x00009e00ff5b7b82 */ /* 0x000ee20000000800 */
[----:B-1----:R-:W-:-:S05]  /*3f580*/  IMAD R83, R92, 0x2c8, RZ ;  /* 0x000002c85c537824 */ /* 0x002fca00078e02ff */
[-C--:B------:R-:W-:Y:S01]  /*3f590*/  IADD3 R72, P5, R83, R2.reuse, RZ ;  /* 0x0000000253487210 */ /* 0x080fe20007fbe0ff */
[----:B------:R-:W-:Y:S01]  /*3f5a0*/  IMAD R77, R84, 0x163, RZ ;  /* 0x00000163544d7824 */ /* 0x000fe200078e02ff */
[-C--:B------:R-:W-:Y:S01]  /*3f5b0*/  IADD3 R76, P4, R95, R2.reuse, RZ ;  /* 0x000000025f4c7210 */ /* 0x080fe20007f9e0ff */
[----:B----4-:R-:W-:Y:S01]  /*3f5c0*/  IMAD R81, R85, 0x165, RZ ;  /* 0x0000016555517824 */ /* 0x010fe200078e02ff */
[-C--:B------:R-:W-:Y:S01]  /*3f5d0*/  LEA.HI.X.SX32 R73, R249, R3.reuse, 0x1, P5 ;  /* 0x00000003f9497211 */ /* 0x080fe200028f0eff */
[----:B------:R-:W1:Y:S08]  /*3f5e0*/  LDC R94, c[0x0][0x278] ;  /* 0x00009e00ff5e7b82 */ /* 0x000e700000000800 */
[----:B------:R-:W4:Y:S01]  /*3f5f0*/  LDC R249, c[0x0][0x278] ;  /* 0x00009e00fff97b82 */ /* 0x000f220000000800 */
[----:B------:R-:W-:Y:S01]  /*3f600*/  IADD3 R80, P6, R93, R2, RZ ;  /* 0x000000025d507210 */ /* 0x000fe20007fde0ff */
[----:B0-----:R-:W-:Y:S01]  /*3f610*/  IMAD R93, R88, 0x2cc, RZ ;  /* 0x000002cc585d7824 */ /* 0x001fe200078e02ff */
[----:B------:R-:W-:-:S05]  /*3f620*/  LEA.HI.X.SX32 R77, R77, R3, 0x1, P4 ;  /* 0x000000034d4d7211 */ /* 0x000fca00020f0eff */
[----:B------:R0:W-:Y:S01]  /*3f630*/  STG.E.U16 desc[UR60][R76.64], R90 ;  /* 0x0000005a4c007986 */ /* 0x0001e2000c10153c */
[----:B--2---:R-:W-:Y:S01]  /*3f640*/  IMAD R89, R89, 0x2d0, RZ ;  /* 0x000002d059597824 */ /* 0x004fe200078e02ff */
[----:B------:R-:W-:Y:S01]  /*3f650*/  PRMT R92, R74, 0x7632, R92 ;  /* 0x000076324a5c7816 */ /* 0x000fe2000000005c */
[----:B------:R-:W2:Y:S08]  /*3f660*/  LDC R86, c[0x0][0x278] ;  /* 0x00009e00ff567b82 */ /* 0x000eb00000000800 */
[----:B------:R-:W2:Y:S01]  /*3f670*/  LDC R87, c[0x0][0x278] ;  /* 0x00009e00ff577b82 */ /* 0x000ea20000000800 */
[----:B0-----:R-:W-:Y:S01]  /*3f680*/  IADD3 R76, P5, R93, R2, RZ ;  /* 0x000000025d4c7210 */ /* 0x001fe20007fbe0ff */
[----:B----4-:R-:W-:-:S06]  /*3f690*/  IMAD R249, R249, 0x166, RZ ;  /* 0x00000166f9f97824 */ /* 0x010fcc00078e02ff */
[----:B------:R-:W0:Y:S01]  /*3f6a0*/  LDC R85, c[0x0][0x278] ;  /* 0x00009e00ff557b82 */ /* 0x000e220000000800 */
[----:B------:R-:W-:-:S07]  /*3f6b0*/  LEA.HI.X.SX32 R77, R249, R3, 0x1, P5 ;  /* 0x00000003f94d7211 */ /* 0x000fce00028f0eff */
[----:B------:R-:W4:Y:S01]  /*3f6c0*/  LDC R249, c[0x0][0x278] ;  /* 0x00009e00fff97b82 */ /* 0x000f220000000800 */
[----:B------:R-:W-:Y:S01]  /*3f6d0*/  LEA.HI.X.SX32 R81, R81, R3, 0x1, P6 ;  /* 0x0000000351517211 */ /* 0x000fe200030f0eff */
[----:B------:R3:W-:Y:S01]  /*3f6e0*/  STG.E.U16 desc[UR60][R72.64], R74 ;  /* 0x0000004a48007986 */ /* 0x0007e2000c10153c */
[----:B------:R-:W-:-:S03]  /*3f6f0*/  PRMT R88, R75, 0x7632, R88 ;  /* 0x000076324b587816 */ /* 0x000fc60000000058 */
[----:B------:R-:W-:Y:S02]  /*3f700*/  STG.E.U16 desc[UR60][R80.64], R92 ;  /* 0x0000005c50007986 */ /* 0x000fe4000c10153c */
[----:B------:R-:W0:Y:S02]  /*3f710*/  LDC R84, c[0x0][0x278] ;  /* 0x00009e00ff547b82 */ /* 0x000e240000000800 */
[----:B------:R1:W-:Y:S01]  /*3f720*/  STG.E.U16 desc[UR60][R76.64], R75 ;  /* 0x0000004b4c007986 */ /* 0x0003e2000c10153c */
[----:B---3--:R-:W-:Y:S01]  /*3f730*/  IADD3 R74, P5, R89, R2, RZ ;  /* 0x00000002594a7210 */ /* 0x008fe20007fbe0ff */
[----:B------:R-:W-:-:S04]  /*3f740*/  IMAD R91, R91, 0x2ce, RZ ;  /* 0x000002ce5b5b7824 */ /* 0x000fc800078e02ff */
[----:B------:R-:W3:Y:S01]  /*3f750*/  LDC R83, c[0x0][0x278] ;  /* 0x00009e00ff537b82 */ /* 0x000ee20000000800 */
[----:B----4-:R-:W-:-:S07]  /*3f760*/  IMAD R249, R249, 0x168, RZ ;  /* 0x00000168f9f97824 */ /* 0x010fce00078e02ff */
[----:B------:R-:W4:Y:S01]  /*3f770*/  LDC R82, c[0x0][0x278] ;  /* 0x00009e00ff527b82 */ /* 0x000f220000000800 */
[----:B-1----:R-:W-:-:S07]  /*3f780*/  LEA.HI.X.SX32 R75, R249, R3, 0x1, P5 ;  /* 0x00000003f94b7211 */ /* 0x002fce00028f0eff */
[----:B------:R-:W1:Y:S01]  /*3f790*/  LDC R249, c[0x0][0x278] ;  /* 0x00009e00fff97b82 */ /* 0x000e620000000800 */
[----:B------:R-:W-:Y:S01]  /*3f7a0*/  IMAD R73, R94, 0x2d2, RZ ;  /* 0x000002d25e497824 */ /* 0x000fe200078e02ff */
[-C--:B------:R-:W-:Y:S01]  /*3f7b0*/  IADD3 R72, P4, R91, R2.reuse, RZ ;  /* 0x000000025b487210 */ /* 0x080fe20007f9e0ff */
[----:B--2---:R-:W-:Y:S02]  /*3f7c0*/  IMAD R79, R86, 0x167, RZ ;  /* 0x00000167564f7824 */ /* 0x004fe400078e02ff */
[----:B------:R-:W-:Y:S02]  /*3f7d0*/  IMAD R81, R87, 0x169, RZ ;  /* 0x0000016957517824 */ /* 0x000fe400078e02ff */
[----:B0-----:R-:W-:Y:S01]  /*3f7e0*/  IMAD R85, R85, 0x2d8, RZ ;  /* 0x000002d855557824 */ /* 0x001fe200078e02ff */
[----:B------:R-:W0:Y:S01]  /*3f7f0*/  LDC R80, c[0x0][0x278] ;  /* 0x00009e00ff507b82 */ /* 0x000e220000000800 */
[----:B-1----:R-:W-:Y:S01]  /*3f800*/  IMAD R251, R249, 0x16a, RZ ;  /* 0x0000016af9fb7824 */ /* 0x002fe200078e02ff */
[----:B------:R-:W-:-:S06]  /*3f810*/  IADD3 R78, P6, R73, R2, RZ ;  /* 0x00000002494e7210 */ /* 0x000fcc0007fde0ff */
[----:B------:R-:W1:Y:S01]  /*3f820*/  LDC R249, c[0x0][0x278] ;  /* 0x00009e00fff97b82 */ /* 0x000e620000000800 */
[-C--:B------:R-:W-:Y:S01]  /*3f830*/  LEA.HI.X.SX32 R73, R79, R3.reuse, 0x1, P4 ;  /* 0x000000034f497211 */ /* 0x080fe200020f0eff */
[----:B------:R-:W-:Y:S01]  /*3f840*/  IMAD R77, R84, 0x2d6, RZ ;  /* 0x000002d6544d7824 */ /* 0x000fe200078e02ff */
[----:B------:R-:W-:Y:S02]  /*3f850*/  LEA.HI.X.SX32 R79, R81, R3, 0x1, P6 ;  /* 0x00000003514f7211 */ /* 0x000fe400030f0eff */
[-C--:B------:R-:W-:Y:S01]  /*3f860*/  IADD3 R76, P6, R85, R2.reuse, RZ ;  /* 0x00000002554c7210 */ /* 0x080fe20007fde0ff */
[----:B------:R-:W-:Y:S01]  /*3f870*/  STG.E.U16 desc[UR60][R72.64], R88 ;  /* 0x0000005848007986 */ /* 0x000fe2000c10153c */
[----:B------:R-:W-:Y:S01]  /*3f880*/  PRMT R89, R68, 0x7632, R89 ;  /* 0x0000763244597816 */ /* 0x000fe20000000059 */
[----:B------:R-:W2:Y:S02]  /*3f890*/  LDC R86, c[0x0][0x278] ;  /* 0x00009e00ff567b82 */ /* 0x000ea40000000800 */
[----:B------:R3:W-:Y:S06]  /*3f8a0*/  STG.E.U16 desc[UR60][R74.64], R68 ;  /* 0x000000444a007986 */ /* 0x0007ec000c10153c */
[----:B------:R-:W0:Y:S01]  /*3f8b0*/  LDC R87, c[0x0][0x278] ;  /* 0x00009e00ff577b82 */ /* 0x000e220000000800 */
[----:B-1----:R-:W-:Y:S01]  /*3f8c0*/  IMAD R249, R249, 0x16c, RZ ;  /* 0x0000016cf9f97824 */ /* 0x002fe200078e02ff */
[----:B---3--:R-:W-:Y:S01]  /*3f8d0*/  IADD3 R74, P5, R77, R2, RZ ;  /* 0x000000024d4a7210 */ /* 0x008fe20007fbe0ff */
[----:B------:R-:W-:-:S05]  /*3f8e0*/  IMAD R81, R83, 0x2d4, RZ ;  /* 0x000002d453517824 */ /* 0x000fca00078e02ff */
[----:B------:R-:W1:Y:S01]  /*3f8f0*/  LDC R84, c[0x0][0x278] ;  /* 0x00009e00ff547b82 */ /* 0x000e620000000800 */
[----:B------:R-:W-:-:S07]  /*3f900*/  LEA.HI.X.SX32 R77, R249, R3, 0x1, P6 ;  /* 0x00000003f94d7211 */ /* 0x000fce00030f0eff */
[----:B------:R-:W3:Y:S01]  /*3f910*/  LDC R249, c[0x0][0x278] ;  /* 0x00009e00fff97b82 */ /* 0x000ee20000000800 */
[----:B------:R-:W-:-:S04]  /*3f920*/  IADD3 R72, P4, R81, R2, RZ ;  /* 0x0000000251487210 */ /* 0x000fc80007f9e0ff */
[-C--:B------:R-:W-:Y:S01]  /*3f930*/  LEA.HI.X.SX32 R73, R251, R3.reuse, 0x1, P4 ;  /* 0x00000003fb497211 */ /* 0x080fe200020f0eff */
[----:B----4-:R-:W-:Y:S01]  /*3f940*/  IMAD R75, R82, 0x16b, RZ ;  /* 0x0000016b524b7824 */ /* 0x010fe200078e02ff */
[----:B------:R-:W-:Y:S01]  /*3f950*/  PRMT R68, R69, 0x7632, R68 ;  /* 0x0000763245447816 */ /* 0x000fe20000000044 */
[----:B------:R4:W-:Y:S01]  /*3f960*/  STG.E.U16 desc[UR60][R78.64], R89 ;  /* 0x000000594e007986 */ /* 0x0009e2000c10153c */
[----:B------:R-:W1:Y:S08]  /*3f970*/  LDC R83, c[0x0][0x278] ;  /* 0x00009e00ff537b82 */ /* 0x000e700000000800 */
[----:B------:R-:W1:Y:S01]  /*3f980*/  LDC R85, c[0x0][0x278] ;  /* 0x00009e00ff557b82 */ /* 0x000e620000000800 */
[----:B---3--:R-:W-:Y:S01]  /*3f990*/  IMAD R251, R249, 0x16e, RZ ;  /* 0x0000016ef9fb7824 */ /* 0x008fe200078e02ff */
[----:B------:R-:W-:-:S06]  /*3f9a0*/  LEA.HI.X.SX32 R75, R75, R3, 0x1, P5 ;  /* 0x000000034b4b7211 */ /* 0x000fcc00028f0eff */
[----:B------:R-:W3:Y:S01]  /*3f9b0*/  LDC R249, c[0x0][0x278] ;  /* 0x00009e00fff97b82 */ /* 0x000ee20000000800 */
[----:B------:R-:W-:Y:S04]  /*3f9c0*/  STG.E.U16 desc[UR60][R72.64], R69 ;  /* 0x0000004548007986 */ /* 0x000fe8000c10153c */
[----:B------:R-:W-:Y:S03]  /*3f9d0*/  STG.E.U16 desc[UR60][R74.64], R68 ;  /* 0x000000444a007986 */ /* 0x000fe6000c10153c */
[----:B----4-:R-:W4:Y:S01]  /*3f9e0*/  LDC R78, c[0x0][0x278] ;  /* 0x00009e00ff4e7b82 */ /* 0x010f220000000800 */
[----:B------:R1:W-:Y:S01]  /*3f9f0*/  STG.E.U16 desc[UR60][R76.64], R70 ;  /* 0x000000464c007986 */ /* 0x0003e2000c10153c */
[----:B--2---:R-:W-:-:S02]  /*3fa00*/  IMAD R89, R86, 0x2da, RZ ;  /* 0x000002da56597824 */ /* 0x004fc400078e02ff */
[----:B0-----:R-:W-:Y:S01]  /*3fa10*/  IMAD R87, R87, 0x2dc, RZ ;  /* 0x000002dc57577824 */ /* 0x001fe200078e02ff */
[----:B------:R-:W-:-:S03]  /*3fa20*/  PRMT R88, R70, 0x7632, R88 ;  /* 0x0000763246587816 */ /* 0x000fc60000000058 */
[----:B------:R-:W0:Y:S01]  /*3fa30*/  LDC R82, c[0x0][0x278] ;  /* 0x00009e00ff527b82 */ /* 0x000e220000000800 */
        /* <DEDUP_REMOVED lines=8> */
[----:B------:R-:W-:-:S07]  /*3fac0*/  LEA.HI.X.SX32 R77, R249, R3, 0x1, P6 ;  /* 0x00000003f94d7211 */ /* 0x000fce00030f0eff */
[----:B------:R-:W2:Y:S01]  /*3fad0*/  LDC R249, c[0x0][0x278] ;  /* 0x00009e00fff97b82 */ /* 0x000ea20000000800 */
[-C--:B------:R-:W-:Y:S01]  /*3fae0*/  LEA.HI.X.SX32 R69, R69, R3.reuse, 0x1, P5 ;  /* 0x0000000345457211 */ /* 0x080fe200028f0eff */
[----:B----4-:R-:W-:Y:S01]  /*3faf0*/  IMAD R75, R78, 0x16f, RZ ;  /* 0x0000016f4e4b7824 */ /* 0x010fe200078e02ff */
[-C--:B------:R-:W-:Y:S01]  /*3fb00*/  LEA.HI.X.SX32 R73, R251, R3.reuse, 0x1, P4 ;  /* 0x00000003fb497211 */ /* 0x080fe200020f0eff */
[----:B------:R-:W-:Y:S01]  /*3fb10*/  IMAD R85, R85, 0x2e4, RZ ;  /* 0x000002e455557824 */ /* 0x000fe200078e02ff */
[-C--:B------:R-:W-:Y:S01]  /*3fb20*/  IADD3 R74, P5, R83, R2.reuse, RZ ;  /* 0x00000002534a7210 */ /* 0x080fe20007fbe0ff */
[----:B------:R-:W-:Y:S02]  /*3fb30*/  STG.E.U16 desc[UR60][R68.64], R88 ;  /* 0x0000005844007986 */ /* 0x000fe4000c10153c */
[----:B------:R-:W3:Y:S01]  /*3fb40*/  LDC R80, c[0x0][0x278] ;  /* 0x00009e00ff507b82 */ /* 0x000ee20000000800 */
[----:B------:R-:W-:Y:S01]  /*3fb50*/  LEA.HI.X.SX32 R75, R75, R3, 0x1, P5 ;  /* 0x000000034b4b7211 */ /* 0x000fe200028f0eff */
[----:B------:R4:W-:Y:S06]  /*3fb60*/  STG.E.U16 desc[UR60][R72.64], R71 ;  /* 0x0000004748007986 */ /* 0x0009ec000c10153c */
[----:B------:R-:W3:Y:S01]  /*3fb70*/  LDC R86, c[0x0][0x278] ;  /* 0x00009e00ff567b82 */ /* 0x000ee20000000800 */
[----:B----4-:R-:W-:Y:S01]  /*3fb80*/  IADD3 R72, P5, R85, R2, RZ ;  /* 0x0000000255487210 */ /* 0x010fe20007fbe0ff */
[----:B--2---:R-:W-:Y:S01]  /*3fb90*/  IMAD R249, R249, 0x172, RZ ;  /* 0x00000172f9f97824 */ /* 0x004fe200078e02ff */
[----:B------:R-:W-:Y:S01]  /*3fba0*/  PRMT R70, R71, 0x7632, R70 ;  /* 0x0000763247467816 */ /* 0x000fe20000000046 */
[----:B0-----:R-:W-:-:S04]  /*3fbb0*/  IMAD R87, R82, 0x2e2, RZ ;  /* 0x000002e252577824 */ /* 0x001fc800078e02ff */
[----:B------:R-:W0:Y:S01]  /*3fbc0*/  LDC R81, c[0x0][0x278] ;  /* 0x00009e00ff517b82 */ /* 0x000e220000000800 */
[----:B------:R-:W-:-:S07]  /*3fbd0*/  LEA.HI.X.SX32 R73, R249, R3, 0x1, P5 ;  /* 0x00000003f9497211 */ /* 0x000fce00028f0eff */
[----:B------:R-:W2:Y:S01]  /*3fbe0*/  LDC R249, c[0x0][0x278] ;  /* 0x00009e00fff97b82 */ /* 0x000ea20000000800 */
[----:B-1----:R-:W-:Y:S01]  /*3fbf0*/  IMAD R69, R79, 0x171, RZ ;  /* 0x000001714f457824 */ /* 0x002fe200078e02ff */
[----:B------:R-:W-:Y:S01]  /*3fc00*/  IADD3 R68, P4, R87, R2, RZ ;  /* 0x0000000257447210 */ /* 0x000fe20007f9e0ff */
[----:B------:R-:W-:Y:S01]  /*3fc10*/  STG.E.U16 desc[UR60][R74.64], R70 ;  /* 0x000000464a007986 */ /* 0x000fe2000c10153c */
[----:B---3--:R-:W-:Y:S02]  /*3fc20*/  IMAD R85, R80, 0x2e8, RZ ;  /* 0x000002e850557824 */ /* 0x008fe400078e02ff */
[----:B------:R-:W-:Y:S01]  /*3fc30*/  LEA.HI.X.SX32 R69, R69, R3, 0x1, P4 ;  /* 0x0000000345457211 */ /* 0x000fe200020f0eff */
[----:B------:R1:W-:Y:S01]  /*3fc40*/  STG.E.U16 desc[UR60][R76.64], R64 ;  /* 0x000000404c007986 */ /* 0x0003e2000c10153c */
[----:B------:R-:W3:Y:S01]  /*3fc50*/  LDC R84, c[0x0][0x278] ;  /* 0x00009e00ff547b82 */ /* 0x000ee20000000800 */
[----:B------:R-:W-:Y:S01]  /*3fc60*/  IMAD R89, R86, 0x2e6, RZ ;  /* 0x000002e656597824 */ /* 0x000fe200078e02ff */
[----:B------:R-:W-:Y:S01]  /*3fc70*/  PRMT R86, R65, 0x7632, R86 ;  /* 0x0000763241567816 */ /* 0x000fe20000000056 */
[----:B0-----:R-:W-:-:S05]  /*3fc80*/  IMAD R71, R81, 0x173, RZ ;  /* 0x0000017351477824 */ /* 0x001fca00078e02ff */
[----:B------:R-:W0:Y:S01]  /*3fc90*/  LDC R83, c[0x0][0x278] ;  /* 0x00009e00ff537b82 */ /* 0x000e220000000800 */
[----:B-1----:R-:W-:-:S05]  /*3fca0*/  PRMT R64, R64, 0x7632, R64 ;  /* 0x0000763240407816 */ /* 0x002fca0000000040 */
[----:B------:R1:W-:Y:S01]  /*3fcb0*/  STG.E.U16 desc[UR60][R68.64], R64 ;  /* 0x0000004044007986 */ /* 0x0003e2000c10153c */
[----:B--2---:R-:W-:Y:S01]  /*3fcc0*/  IMAD R249, R249, 0x174, RZ ;  /* 0x00000174f9f97824 */ /* 0x004fe200078e02ff */
[-C--:B------:R-:W-:Y:S01]  /*3fcd0*/  IADD3 R70, P6, R89, R2.reuse, RZ ;  /* 0x0000000259467210 */ /* 0x080fe20007fde0ff */
[----:B------:R-:W2:Y:S01]  /*3fce0*/  LDC R78, c[0x0][0x278] ;  /* 0x00009e00ff4e7b82 */ /* 0x000ea20000000800 */
[----:B------:R4:W-:Y:S07]  /*3fcf0*/  STG.E.U16 desc[UR60][R72.64], R65 ;  /* 0x0000004148007986 */ /* 0x0009ee000c10153c */
[----:B------:R-:W2:Y:S01]  /*3fd00*/  LDC R77, c[0x0][0x278] ;  /* 0x00009e00ff4d7b82 */ /* 0x000ea20000000800 */
[----:B-1----:R-:W-:-:S04]  /*3fd10*/  IADD3 R64, P5, R85, R2, RZ ;  /* 0x0000000255407210 */ /* 0x002fc80007fbe0ff */
[----:B----4-:R-:W-:-:S03]  /*3fd20*/  LEA.HI.X.SX32 R65, R249, R3, 0x1, P5 ;  /* 0x00000003f9417211 */ /* 0x010fc600028f0eff */
[----:B------:R-:W1:Y:S01]  /*3fd30*/  LDC R249, c[0x0][0x278] ;  /* 0x00009e00fff97b82 */ /* 0x000e620000000800 */
[----:B------:R-:W-:-:S05]  /*3fd40*/  LEA.HI.X.SX32 R71, R71, R3, 0x1, P6 ;  /* 0x0000000347477211 */ /* 0x000fca00030f0eff */
[----:B------:R3:W-:Y:S02]  /*3fd50*/  STG.E.U16 desc[UR60][R70.64], R86 ;  /* 0x0000005646007986 */ /* 0x0007e4000c10153c */
[----:B------:R-:W4:Y:S08]  /*3fd60*/  LDC R80, c[0x0][0x278] ;  /* 0x00009e00ff507b82 */ /* 0x000f300000000800 */
[----:B------:R-:W4:Y:S01]  /*3fd70*/  LDC R82, c[0x0][0x278] ;  /* 0x00009e00ff527b82 */ /* 0x000f220000000800 */
[----:B---3--:R-:W-:-:S05]  /*3fd80*/  IMAD R71, R84, 0x2ec, RZ ;  /* 0x000002ec54477824 */ /* 0x008fca00078e02ff */
[----:B------:R-:W-:Y:S01]  /*3fd90*/  IADD3 R70, P5, R71, R2, RZ ;  /* 0x0000000247467210 */ /* 0x000fe20007fbe0ff */
[----:B-1----:R-:W-:Y:S01]  /*3fda0*/  IMAD R249, R249, 0x176, RZ ;  /* 0x00000176f9f97824 */ /* 0x002fe200078e02ff */
[----:B------:R-:W1:Y:S04]  /*3fdb0*/  LDC R79, c[0x0][0x278] ;  /* 0x00009e00ff4f7b82 */ /* 0x000e680000000800 */
[----:B------:R-:W-:-:S04]  /*3fdc0*/  LEA.HI.X.SX32 R71, R249, R3, 0x1, P5 ;  /* 0x00000003f9477211 */ /* 0x000fc800028f0eff */
[----:B------:R-:W3:Y:S01]  /*3fdd0*/  LDC R249, c[0x0][0x278] ;  /* 0x00009e00fff97b82 */ /* 0x000ee20000000800 */
[----:B0-----:R-:W-:Y:S02]  /*3fde0*/  IMAD R83, R83, 0x2ea, RZ ;  /* 0x000002ea53537824 */ /* 0x001fe400078e02ff */
[----:B--2---:R-:W-:-:S03]  /*3fdf0*/  IMAD R69, R78, 0x175, RZ ;  /* 0x000001754e457824 */ /* 0x004fc600078e02ff */
[----:B------:R-:W-:Y:S01]  /*3fe00*/  IADD3 R68, P4, R83, R2, RZ ;  /* 0x0000000253447210 */ /* 0x000fe20007f9e0ff */
[----:B------:R-:W-:Y:S01]  /*3fe10*/  IMAD R83, R77, 0x2f0, RZ ;  /* 0x000002f04d537824 */ /* 0x000fe200078e02ff */
[----:B------:R0:W-:Y:S01]  /*3fe20*/  STG.E.U16 desc[UR60][R64.64], R66 ;  /* 0x0000004240007986 */ /* 0x0001e2000c10153c */
[----:B------:R-:W2:Y:S01]  /*3fe30*/  LDC R74, c[0x0][0x278] ;  /* 0x00009e00ff4a7b82 */ /* 0x000ea20000000800 */
[----:B------:R-:W-:Y:S01]  /*3fe40*/  LEA.HI.X.SX32 R69, R69, R3, 0x1, P4 ;  /* 0x0000000345457211 */ /* 0x000fe200020f0eff */
[----:B----4-:R-:W-:-:S06]  /*3fe50*/  IMAD R85, R82, 0x2ee, RZ ;  /* 0x000002ee52557824 */ /* 0x010fcc00078e02ff */
[----:B------:R-:W4:Y:S01]  /*3fe60*/  LDC R75, c[0x0][0x278] ;  /* 0x00009e00ff4b7b82 */ /* 0x000f220000000800 */
[----:B0-----:R-:W-:Y:S02]  /*3fe70*/  PRMT R65, R66, 0x7632, R65 ;  /* 0x0000763242417816 */ /* 0x001fe40000000041 */
[----:B------:R-:W-:Y:S01]  /*3fe80*/  IADD3 R64, P5, R83, R2, RZ ;  /* 0x0000000253407210 */ /* 0x000fe20007fbe0ff */
[----:B---3--:R-:W-:Y:S02]  /*3fe90*/  IMAD R249, R249, 0x178, RZ ;  /* 0x00000178f9f97824 */ /* 0x008fe400078e02ff */
[----:B------:R0:W-:Y:S02]  /*3fea0*/  STG.E.U16 desc[UR60][R68.64], R65 ;  /* 0x0000004144007986 */ /* 0x0001e4000c10153c */
[----:B------:R-:W3:Y:S08]  /*3feb0*/  LDC R81, c[0x0][0x278] ;  /* 0x00009e00ff517b82 */ /* 0x000ef00000000800 */
[----:B------:R-:W3:Y:S01]  /*3fec0*/  LDC R76, c[0x0][0x278] ;  /* 0x00009e00ff4c7b82 */ /* 0x000ee20000000800 */
[----:B0-----:R-:W-:-:S07]  /*3fed0*/  LEA.HI.X.SX32 R65, R249, R3, 0x1, P5 ;  /* 0x00000003f9417211 */ /* 0x001fce00028f0eff */
[----:B------:R-:W0:Y:S01]  /*3fee0*/  LDC R249, c[0x0][0x278] ;  /* 0x00009e00fff97b82 */ /* 0x000e220000000800 */
[----:B------:R-:W-:-:S05]  /*3fef0*/  IMAD R69, R80, 0x2f4, RZ ;  /* 0x000002f450457824 */ /* 0x000fca00078e02ff */
[----:B------:R-:W-:Y:S02]  /*3ff00*/  IADD3 R68, P5, R69, R2, RZ ;  /* 0x0000000245447210 */ /* 0x000fe40007fbe0ff */
[----:B------:R-:W3:Y:S01]  /*3ff10*/  LDC R82, c[0x0][0x278] ;  /* 0x00009e00ff527b82 */ /* 0x000ee20000000800 */
[----:B-1----:R-:W-:Y:S01]  /*3ff20*/  IMAD R79, R79, 0x2f2, RZ ;  /* 0x000002f24f4f7824 */ /* 0x002fe200078e02ff */
[----:B------:R-:W-:-:S06]  /*3ff30*/  PRMT R84, R67, 0x7632, R84 ;  /* 0x0000763243547816 */ /* 0x000fcc0000000054 */
[----:B------:R-:W1:Y:S01]  /*3ff40*/  LDC R78, c[0x0][0x278] ;  /* 0x00009e00ff4e7b82 */ /* 0x000e620000000800 */
[----:B0-----:R-:W-:-:S07]  /*3ff50*/  IMAD R249, R249, 0x17a, RZ ;  /* 0x0000017af9f97824 */ /* 0x001fce00078e02ff */
[----:B------:R-:W0:Y:S01]  /*3ff60*/  LDC R77, c[0x0][0x278] ;  /* 0x00009e00ff4d7b82 */ /* 0x000e220000000800 */
[----:B------:R-:W-:-:S07]  /*3ff70*/  LEA.HI.X.SX32 R69, R249, R3, 0x1, P5 ;  /* 0x00000003f9457211 */ /* 0x000fce00028f0eff */
[----:B------:R-:W1:Y:S01]  /*3ff80*/  LDC R249, c[0x0][0x278] ;  /* 0x00009e00fff97b82 */ /* 0x000e620000000800 */
[----:B--2---:R-:W-:Y:S01]  /*3ff90*/  IMAD R73, R74, 0x177, RZ ;  /* 0x000001774a497824 */ /* 0x004fe200078e02ff */
[-C--:B------:R-:W-:Y:S01]  /*3ffa0*/  IADD3 R72, P6, R85, R2.reuse, RZ ;  /* 0x0000000255487210 */ /* 0x080fe20007fde0ff */
[----:B----4-:R-:W-:Y:S01]  /*3ffb0*/  IMAD R75, R75, 0x179, RZ ;  /* 0x000001794b4b7824 */ /* 0x010fe200078e02ff */
[----:B------:R-:W-:Y:S01]  /*3ffc0*/  IADD3 R66, P4, R79, R2, RZ ;  /* 0x000000024f427210 */ /* 0x000fe20007f9e0ff */
[----:B---3--:R-:W-:Y:S01]  /*3ffd0*/  IMAD R81, R81, 0x2f6, RZ ;  /* 0x000002f651517824 */ /* 0x008fe200078e02ff */
[----:B------:R-:W-:Y:S01]  /*3ffe0*/  LEA.HI.X.SX32 R73, R73, R3, 0x1, P6 ;  /* 0x0000000349497211 */ /* 0x000fe200030f0eff */
[----:B------:R2:W-:Y:S01]  /*3fff0*/  STG.E.U16 desc[UR60][R70.64], R67 ;  /* 0x0000004346007986 */ /* 0x0005e2000c10153c */
[----:B------:R-:W-:Y:S01]  /*40000*/  PRMT R80, R52, 0x7632, R80 ;  /* 0x0000763234507816 */ /* 0x000fe20000000050 */
[----:B------:R-:W3:Y:S01]  /*40010*/  LDC R74, c[0x0][0x278] ;  /* 0x00009e00ff4a7b82 */ /* 0x000ee20000000800 */
[----:B-1----:R-:W-:-:S07]  /*40020*/  IMAD R251, R249, 0x17c, RZ ;  /* 0x0000017cf9fb7824 */ /* 0x002fce00078e02ff */
[----:B------:R-:W1:Y:S01]  /*40030*/  LDC R249, c[0x0][0x278] ;  /* 0x00009e00fff97b82 */ /* 0x000e620000000800 */
[----:B--2---:R-:W-:Y:S01]  /*40040*/  IMAD R71, R76, 0x17b, RZ ;  /* 0x0000017b4c477824 */ /* 0x004fe200078e02ff */
[-C--:B------:R-:W-:Y:S01]  /*40050*/  IADD3 R70, P6, R81, R2.reuse, RZ ;  /* 0x0000000251467210 */ /* 0x080fe20007fde0ff */
[----:B------:R-:W-:Y:S01]  /*40060*/  IMAD R81, R82, 0x2fc, RZ ;  /* 0x000002fc52517824 */ /* 0x000fe200078e02ff */
[-C--:B------:R-:W-:Y:S01]  /*40070*/  LEA.HI.X.SX32 R67, R75, R3.reuse, 0x1, P4 ;  /* 0x000000034b437211 */ /* 0x080fe200020f0eff */
[----:B------:R2:W-:Y:S01]  /*40080*/  STG.E.U16 desc[UR60][R72.64], R84 ;  /* 0x0000005448007986 */ /* 0x0005e2000c10153c */
[----:B------:R-:W-:Y:S01]  /*40090*/  LEA.HI.X.SX32 R71, R71, R3, 0x1, P6 ;  /* 0x0000000347477211 */ /* 0x000fe200030f0eff */
[----:B0-----:R-:W-:Y:S01]  /*400a0*/  IMAD R79, R77, 0x2fa, RZ ;  /* 0x000002fa4d4f7824 */ /* 0x001fe200078e02ff */
[----:B------:R-:W-:Y:S01]  /*400b0*/  PRMT R83, R53, 0x7632, R83 ;  /* 0x0000763235537816 */ /* 0x000fe20000000053 */
[----:B------:R-:W-:Y:S01]  /*400c0*/  STG.E.U16 desc[UR60][R64.64], R52 ;  /* 0x0000003440007986 */ /* 0x000fe2000c10153c */
[----:B------:R-:W0:Y:S03]  /*400d0*/  LDC R77, c[0x0][0x278] ;  /* 0x00009e00ff4d7b82 */ /* 0x000e260000000800 */
[----:B------:R4:W-:Y:S05]  /*400e0*/  STG.E.U16 desc[UR60][R66.64], R80 ;  /* 0x0000005042007986 */ /* 0x0009ea000c10153c */
[----:B--2---:R-:W2:Y:S01]  /*400f0*/  LDC R73, c[0x0][0x278] ;  /* 0x00009e00ff497b82 */ /* 0x004ea20000000800 */
[----:B-1----:R-:W-:Y:S01]  /*40100*/  IMAD R249, R249, 0x17e, RZ ;  /* 0x0000017ef9f97824 */ /* 0x002fe200078e02ff */
[----:B----4-:R-:W-:-:S06]  /*40110*/  IADD3 R66, P6, R81, R2, RZ ;  /* 0x0000000251427210 */ /* 0x010fcc0007fde0ff */
[----:B------:R-:W1:Y:S01]  /*40120*/  LDC R75, c[0x0][0x278] ;  /* 0x00009e00ff4b7b82 */ /* 0x000e620000000800 */
[----:B------:R-:W-:-:S07]  /*40130*/  LEA.HI.X.SX32 R67, R249, R3, 0x1, P6 ;  /* 0x00000003f9437211 */ /* 0x000fce00030f0eff */
[----:B------:R-:W4:Y:S01]  /*40140*/  LDC R249, c[0x0][0x278] ;  /* 0x00009e00fff97b82 */ /* 0x000f220000000800 */
[----:B------:R-:W-:-:S05]  /*40150*/  IMAD R65, R78, 0x2f8, RZ ;  /* 0x000002f84e417824 */ /* 0x000fca00078e02ff */
[-C--:B------:R-:W-:Y:S02]  /*40160*/  IADD3 R64, P4, R65, R2.reuse, RZ ;  /* 0x0000000241407210 */ /* 0x080fe40007f9e0ff */
[----:B------:R-:W1:Y:S02]  /*40170*/  LDC R72, c[0x0][0x278] ;  /* 0x00009e00ff487b82 */ /* 0x000e640000000800 */
[----:B------:R-:W-:Y:S01]  /*40180*/  LEA.HI.X.SX32 R65, R251, R3, 0x1, P4 ;  /* 0x00000003fb417211 */ /* 0x000fe200020f0eff */
[----:B------:R3:W-:Y:S05]  /*40190*/  STG.E.U16 desc[UR60][R68.64], R53 ;  /* 0x0000003544007986 */ /* 0x0007ea000c10153c */
[----:B------:R-:W1:Y:S01]  /*401a0*/  LDC R76, c[0x0][0x278] ;  /* 0x00009e00ff4c7b82 */ /* 0x000e620000000800 */
[----:B----4-:R-:W-:Y:S01]  /*401b0*/  IMAD R251, R249, 0x180, RZ ;  /* 0x00000180f9fb7824 */ /* 0x010fe200078e02ff */
[----:B------:R-:W-:-:S06]  /*401c0*/  IADD3 R52, P5, R79, R2, RZ ;  /* 0x000000024f347210 */ /* 0x000fcc0007fbe0ff */
[----:B------:R-:W4:Y:S01]  /*401d0*/  LDC R249, c[0x0][0x278] ;  /* 0x00009e00fff97b82 */ /* 0x000f220000000800 */
[----:B---3--:R-:W-:Y:S01]  /*401e0*/  IMAD R53, R74, 0x17d, RZ ;  /* 0x0000017d4a357824 */ /* 0x008fe200078e02ff */
[----:B------:R-:W-:Y:S01]  /*401f0*/  PRMT R78, R54, 0x7632, R78 ;  /* 0x00007632364e7816 */ /* 0x000fe2000000004e */
[----:B0-----:R-:W-:-:S03]  /*40200*/  IMAD R77, R77, 0x304, RZ ;  /* 0x000003044d4d7824 */ /* 0x001fc600078e02ff */
[----:B------:R-:W-:Y:S01]  /*40210*/  LEA.HI.X.SX32 R53, R53, R3, 0x1, P5 ;  /* 0x0000000335357211 */ /* 0x000fe200028f0eff */
[----:B------:R0:W-:Y:S01]  /*40220*/  STG.E.U16 desc[UR60][R70.64], R83 ;  /* 0x0000005346007986 */ /* 0x0001e2000c10153c */
[----:B------:R-:W3:Y:S03]  /*40230*/  LDC R68, c[0x0][0x278] ;  /* 0x00009e00ff447b82 */ /* 0x000ee60000000800 */
[----:B------:R-:W-:Y:S01]  /*40240*/  STG.E.U16 desc[UR60][R64.64], R54 ;  /* 0x0000003640007986 */ /* 0x000fe2000c10153c */
[----:B--2---:R-:W-:-:S03]  /*40250*/  IMAD R79, R73, 0x2fe, RZ ;  /* 0x000002fe494f7824 */ /* 0x004fc600078e02ff */
[----:B------:R-:W-:Y:S01]  /*40260*/  STG.E.U16 desc[UR60][R52.64], R78 ;  /* 0x0000004e34007986 */ /* 0x000fe2000c10153c */
[----:B------:R-:W2:Y:S03]  /*40270*/  LDC R73, c[0x0][0x278] ;  /* 0x00009e00ff497b82 */ /* 0x000ea60000000800 */
[----:B------:R1:W-:Y:S01]  /*40280*/  STG.E.U16 desc[UR60][R66.64], R55 ;  /* 0x0000003742007986 */ /* 0x0003e2000c10153c */
[----:B----4-:R-:W-:-:S04]  /*40290*/  IMAD R249, R249, 0x182, RZ ;  /* 0x00000182f9f97824 */ /* 0x010fc800078e02ff */
[----:B0-----:R-:W0:Y:S01]  /*402a0*/  LDC R71, c[0x0][0x278] ;  /* 0x00009e00ff477b82 */ /* 0x001e220000000800 */
[----:B-1----:R-:W-:Y:S01]  /*402b0*/  IADD3 R66, P6, R77, R2, RZ ;  /* 0x000000024d427210 */ /* 0x002fe20007fde0ff */
[----:B------:R-:W-:Y:S01]  /*402c0*/  IMAD R75, R75, 0x300, RZ ;  /* 0x000003004b4b7824 */ /* 0x000fe200078e02ff */
[----:B------:R-:W-:-:S05]  /*402d0*/  PRMT R80, R55, 0x7632, R80 ;  /* 0x0000763237507816 */ /* 0x000fca0000000050 */
[----:B------:R-:W1:Y:S01]  /*402e0*/  LDC R69, c[0x0][0x278] ;  /* 0x00009e00ff457b82 */ /* 0x000e620000000800 */
[----:B------:R-:W-:-:S07]  /*402f0*/  LEA.HI.X.SX32 R67, R249, R3, 0x1, P6 ;  /* 0x00000003f9437211 */ /* 0x000fce00030f0eff */
[----:B------:R-:W4:Y:S01]  /*40300*/  LDC R249, c[0x0][0x278] ;  /* 0x00009e00fff97b82 */ /* 0x000f220000000800 */
[----:B------:R-:W-:Y:S01]  /*40310*/  IMAD R65, R72, 0x17f, RZ ;  /* 0x0000017f48417824 */ /* 0x000fe200078e02ff */
[-C--:B------:R-:W-:Y:S01]  /*40320*/  IADD3 R52, P5, R79, R2.reuse, RZ ;  /* 0x000000024f347210 */ /* 0x080fe20007fbe0ff */
[----:B------:R-:W-:Y:S01]  /*40330*/  IMAD R79, R76, 0x302, RZ ;  /* 0x000003024c4f7824 */ /* 0x000fe200078e02ff */
[-C--:B------:R-:W-:Y:S02]  /*40340*/  IADD3 R54, P4, R75, R2.reuse, RZ ;  /* 0x000000024b367210 */ /* 0x080fe40007f9e0ff */
[-C--:B------:R-:W-:Y:S01]  /*40350*/  LEA.HI.X.SX32 R53, R65, R3.reuse, 0x1, P5 ;  /* 0x0000000341357211 */ /* 0x080fe200028f0eff */
[----:B---3--:R-:W-:Y:S01]  /*40360*/  IMAD R65, R68, 0x181, RZ ;  /* 0x0000018144417824 */ /* 0x008fe200078e02ff */
[-C--:B------:R-:W-:Y:S01]  /*40370*/  LEA.HI.X.SX32 R55, R251, R3.reuse, 0x1, P4 ;  /* 0x00000003fb377211 */ /* 0x080fe200020f0eff */
[----:B--2---:R-:W-:Y:S01]  /*40380*/  IMAD R73, R73, 0x308, RZ ;  /* 0x0000030849497824 */ /* 0x004fe200078e02ff */
[----:B------:R-:W-:Y:S01]  /*40390*/  IADD3 R64, P5, R79, R2, RZ ;  /* 0x000000024f407210 */ /* 0x000fe20007fbe0ff */
[----:B------:R-:W-:Y:S01]  /*403a0*/  STG.E.U16 desc[UR60][R52.64], R80 ;  /* 0x0000005034007986 */ /* 0x000fe2000c10153c */
[----:B------:R-:W2:Y:S02]  /*403b0*/  LDC R72, c[0x0][0x278] ;  /* 0x00009e00ff487b82 */ /* 0x000ea40000000800 */
[----:B------:R-:W-:Y:S01]  /*403c0*/  LEA.HI.X.SX32 R65, R65, R3, 0x1, P5 ;  /* 0x0000000341417211 */ /* 0x000fe200028f0eff */
[----:B------:R3:W-:Y:S01]  /*403d0*/  STG.E.U16 desc[UR60][R54.64], R60 ;  /* 0x0000003c36007986 */ /* 0x0007e2000c10153c */
[----:B0-----:R-:W-:Y:S01]  /*403e0*/  IMAD R77, R71, 0x306, RZ ;  /* 0x00000306474d7824 */ /* 0x001fe200078e02ff */
[----:B------:R-:W-:-:S03]  /*403f0*/  PRMT R78, R60, 0x7632, R78 ;  /* 0x000076323c4e7816 */ /* 0x000fc6000000004e */
[----:B------:R-:W0:Y:S01]  /*40400*/  LDC R74, c[0x0][0x278] ;  /* 0x00009e00ff4a7b82 */ /* 0x000e220000000800 */
[----:B----4-:R-:W-:Y:S01]  /*40410*/  IMAD R249, R249, 0x184, RZ ;  /* 0x00000184f9f97824 */ /* 0x010fe200078e02ff */
[-C--:B---3--:R-:W-:Y:S01]  /*40420*/  IADD3 R54, P5, R73, R2.reuse, RZ ;  /* 0x0000000249367210 */ /* 0x088fe20007fbe0ff */
[----:B-1----:R-:W-:Y:S01]  /*40430*/  IMAD R53, R69, 0x183, RZ ;  /* 0x0000018345357824 */ /* 0x002fe200078e02ff */
[----:B------:R-:W-:Y:S01]  /*40440*/  IADD3 R52, P4, R77, R2, RZ ;  /* 0x000000024d347210 */ /* 0x000fe20007f9e0ff */
[----:B------:R1:W-:Y:S01]  /*40450*/  STG.E.U16 desc[UR60][R64.64], R78 ;  /* 0x0000004e40007986 */ /* 0x0003e2000c10153c */
[-C--:B------:R-:W-:Y:S02]  /*40460*/  LEA.HI.X.SX32 R55, R249, R3.reuse, 0x1, P5 ;  /* 0x00000003f9377211 */ /* 0x080fe400028f0eff */
[----:B------:R-:W3:Y:S08]  /*40470*/  LDC R70, c[0x0][0x278] ;  /* 0x00009e00ff467b82 */ /* 0x000ef00000000800 */
[----:B------:R-:W4:Y:S01]  /*40480*/  LDC R249, c[0x0][0x278] ;  /* 0x00009e00fff97b82 */ /* 0x000f220000000800 */
[----:B------:R-:W-:Y:S01]  /*40490*/  LEA.HI.X.SX32 R53, R53, R3, 0x1, P4 ;  /* 0x0000000335357211 */ /* 0x000fe200020f0eff */
[----:B--2---:R-:W-:Y:S01]  /*404a0*/  IMAD R77, R72, 0x30c, RZ ;  /* 0x0000030c484d7824 */ /* 0x004fe200078e02ff */
[----:B-1----:R-:W-:Y:S01]  /*404b0*/  PRMT R64, R61, 0x7632, R64 ;  /* 0x000076323d407816 */ /* 0x002fe20000000040 */
[----:B------:R-:W-:Y:S04]  /*404c0*/  STG.E.U16 desc[UR60][R66.64], R61 ;  /* 0x0000003d42007986 */ /* 0x000fe8000c10153c */
[----:B------:R1:W-:Y:S01]  /*404d0*/  STG.E.U16 desc[UR60][R52.64], R64 ;  /* 0x0000004034007986 */ /* 0x0003e2000c10153c */
[----:B------:R-:W2:Y:S01]  /*404e0*/  LDC R76, c[0x0][0x278] ;  /* 0x00009e00ff4c7b82 */ /* 0x000ea20000000800 */
[----:B0-----:R-:W-:-:S02]  /*404f0*/  IMAD R79, R74, 0x30a, RZ ;  /* 0x0000030a4a4f7824 */ /* 0x001fc400078e02ff */
[----:B---3--:R-:W-:-:S05]  /*40500*/  IMAD R65, R70, 0x185, RZ ;  /* 0x0000018546417824 */ /* 0x008fca00078e02ff */
[----:B------:R-:W0:Y:S01]  /*40510*/  LDC R69, c[0x0][0x278] ;  /* 0x00009e00ff457b82 */ /* 0x000e220000000800 */
[-C--:B-1----:R-:W-:Y:S01]  /*40520*/  IADD3 R52, P5, R77, R2.reuse, RZ ;  /* 0x000000024d347210 */ /* 0x082fe20007fbe0ff */
[----:B----4-:R-:W-:Y:S01]  /*40530*/  IMAD R249, R249, 0x186, RZ ;  /* 0x00000186f9f97824 */ /* 0x010fe200078e02ff */
[----:B------:R-:W-:Y:S01]  /*40540*/  IADD3 R60, P6, R79, R2, RZ ;  /* 0x000000024f3c7210 */ /* 0x000fe20007fde0ff */
[----:B------:R2:W-:Y:S01]  /*40550*/  STG.E.U16 desc[UR60][R54.64], R62 ;  /* 0x0000003e36007986 */ /* 0x0005e2000c10153c */
[----:B------:R-:W-:-:S03]  /*40560*/  PRMT R74, R62, 0x7632, R74 ;  /* 0x000076323e4a7816 */ /* 0x000fc6000000004a */
[----:B------:R-:W1:Y:S01]  /*40570*/  LDC R75, c[0x0][0x278] ;  /* 0x00009e00ff4b7b82 */ /* 0x000e620000000800 */
[----:B------:R-:W-:-:S07]  /*40580*/  LEA.HI.X.SX32 R53, R249, R3, 0x1, P5 ;  /* 0x00000003f9357211 */ /* 0x000fce00028f0eff */
[----:B------:R-:W3:Y:S01]  /*40590*/  LDC R249, c[0x0][0x278] ;  /* 0x00009e00fff97b82 */ /* 0x000ee20000000800 */
[----:B------:R-:W-:Y:S01]  /*405a0*/  LEA.HI.X.SX32 R61, R65, R3, 0x1, P6 ;  /* 0x00000003413d7211 */ /* 0x000fe200030f0eff */
[----:B--2---:R-:W-:-:S04]  /*405b0*/  IMAD R55, R76, 0x310, RZ ;  /* 0x000003104c377824 */ /* 0x004fc800078e02ff */
[----:B------:R2:W-:Y:S02]  /*405c0*/  STG.E.U16 desc[UR60][R60.64], R74 ;  /* 0x0000004a3c007986 */ /* 0x0005e4000c10153c */
[----:B------:R-:W4:Y:S08]  /*405d0*/  LDC R68, c[0x0][0x278] ;  /* 0x00009e00ff447b82 */ /* 0x000f300000000800 */
[----:B------:R-:W4:Y:S01]  /*405e0*/  LDC R71, c[0x0][0x278] ;  /* 0x00009e00ff477b82 */ /* 0x000f220000000800 */
[----:B--2---:R-:W-:Y:S01]  /*405f0*/  IADD3 R60, P5, R55, R2, RZ ;  /* 0x00000002373c7210 */ /* 0x004fe20007fbe0ff */
[----:B---3--:R-:W-:-:S06]  /*40600*/  IMAD R249, R249, 0x188, RZ ;  /* 0x00000188f9f97824 */ /* 0x008fcc00078e02ff */
[----:B------:R-:W2:Y:S01]  /*40610*/  LDC R72, c[0x0][0x278] ;  /* 0x00009e00ff487b82 */ /* 0x000ea20000000800 */
[----:B------:R-:W-:-:S07]  /*40620*/  LEA.HI.X.SX32 R61, R249, R3, 0x1, P5 ;  /* 0x00000003f93d7211 */ /* 0x000fce00028f0eff */
[----:B------:R-:W3:Y:S01]  /*40630*/  LDC R249, c[0x0][0x278] ;  /* 0x00009e00fff97b82 */ /* 0x000ee20000000800 */
[----:B------:R0:W-:Y:S01]  /*40640*/  STG.E.U16 desc[UR60][R52.64], R63 ;  /* 0x0000003f34007986 */ /* 0x0001e2000c10153c */
[----:B-1----:R-:W-:Y:S01]  /*40650*/  IMAD R75, R75, 0x30e, RZ ;  /* 0x0000030e4b4b7824 */ /* 0x002fe200078e02ff */
[----:B------:R-:W-:-:S05]  /*40660*/  PRMT R76, R63, 0x7632, R76 ;  /* 0x000076323f4c7816 */ /* 0x000fca000000004c */
[----:B------:R-:W1:Y:S01]  /*40670*/  LDC R67, c[0x0][0x278] ;  /* 0x00009e00ff437b82 */ /* 0x000e620000000800 */
[----:B0-----:R-:W-:-:S07]  /*40680*/  IMAD R53, R69, 0x314, RZ ;  /* 0x0000031445357824 */ /* 0x001fce00078e02ff */
[----:B------:R-:W0:Y:S01]  /*40690*/  LDC R70, c[0x0][0x278] ;  /* 0x00009e00ff467b82 */ /* 0x000e220000000800 */
[-C--:B------:R-:W-:Y:S01]  /*406a0*/  IADD3 R52, P5, R53, R2.reuse, RZ ;  /* 0x0000000235347210 */ /* 0x080fe20007fbe0ff */
[----:B---3--:R-:W-:Y:S01]  /*406b0*/  IMAD R249, R249, 0x18a, RZ ;  /* 0x0000018af9f97824 */ /* 0x008fe200078e02ff */
[----:B------:R-:W-:Y:S01]  /*406c0*/  IADD3 R54, P4, R75, R2, RZ ;  /* 0x000000024b367210 */ /* 0x000fe20007f9e0ff */
[----:B----4-:R-:W-:-:S04]  /*406d0*/  IMAD R65, R68, 0x187, RZ ;  /* 0x0000018744417824 */ /* 0x010fc800078e02ff */
[----:B------:R-:W3:Y:S01]  /*406e0*/  LDC R66, c[0x0][0x278] ;  /* 0x00009e00ff427b82 */ /* 0x000ee20000000800 */
[----:B------:R-:W-:-:S07]  /*406f0*/  LEA.HI.X.SX32 R53, R249, R3, 0x1, P5 ;  /* 0x00000003f9357211 */ /* 0x000fce00028f0eff */
[----:B------:R-:W4:Y:S01]  /*40700*/  LDC R249, c[0x0][0x278] ;  /* 0x00009e00fff97b82 */ /* 0x000f220000000800 */
[----:B------:R-:W-:Y:S01]  /*40710*/  LEA.HI.X.SX32 R55, R65, R3, 0x1, P4 ;  /* 0x0000000341377211 */ /* 0x000fe200020f0eff */
[----:B------:R-:W-:-:S04]  /*40720*/  IMAD R71, R71, 0x312, RZ ;  /* 0x0000031247477824 */ /* 0x000fc800078e02ff */
[----:B------:R-:W-:Y:S02]  /*40730*/  STG.E.U16 desc[UR60][R54.64], R76 ;  /* 0x0000004c36007986 */ /* 0x000fe4000c10153c */
[----:B------:R-:W3:Y:S02]  /*40740*/  LDC R74, c[0x0][0x278] ;  /* 0x00009e00ff4a7b82 */ /* 0x000ee40000000800 */
[----:B------:R2:W-:Y:S01]  /*40750*/  STG.E.U16 desc[UR60][R60.64], R56 ;  /* 0x000000383c007986 */ /* 0x0005e2000c10153c */
[----:B------:R-:W-:-:S05]  /*40760*/  IADD3 R64, P6, R71, R2, RZ ;  /* 0x0000000247407210 */ /* 0x000fca0007fde0ff */
[----:B------:R-:W3:Y:S01]  /*40770*/  LDC R71, c[0x0][0x278] ;  /* 0x00009e00ff477b82 */ /* 0x000ee20000000800 */
[----:B--2---:R-:W-:Y:S02]  /*40780*/  IMAD R61, R72, 0x318, RZ ;  /* 0x00000318483d7824 */ /* 0x004fe400078e02ff */
[----:B----4-:R-:W-:Y:S01]  /*40790*/  IMAD R249, R249, 0x18c, RZ ;  /* 0x0000018cf9f97824 */ /* 0x010fe200078e02ff */
[----:B------:R-:W-:Y:S01]  /*407a0*/  PRMT R77, R56, 0x7632, R77 ;  /* 0x00007632384d7816 */ /* 0x000fe2000000004d */
[----:B-1----:R-:W-:Y:S01]  /*407b0*/  IMAD R67, R67, 0x189, RZ ;  /* 0x0000018943437824 */ /* 0x002fe200078e02ff */
[----:B------:R-:W-:Y:S01]  /*407c0*/  IADD3 R60, P5, R61, R2, RZ ;  /* 0x000000023d3c7210 */ /* 0x000fe20007fbe0ff */
[----:B0-----:R-:W-:Y:S01]  /*407d0*/  IMAD R63, R70, 0x316, RZ ;  /* 0x00000316463f7824 */ /* 0x001fe200078e02ff */
[----:B------:R-:W0:Y:S02]  /*407e0*/  LDC R69, c[0x0][0x278] ;  /* 0x00009e00ff457b82 */ /* 0x000e240000000800 */
[----:B------:R-:W-:-:S06]  /*407f0*/  LEA.HI.X.SX32 R61, R249, R3, 0x1, P5 ;  /* 0x00000003f93d7211 */ /* 0x000fcc00028f0eff */
[----:B------:R-:W1:Y:S01]  /*40800*/  LDC R249, c[0x0][0x278] ;  /* 0x00009e00fff97b82 */ /* 0x000e620000000800 */
[-C--:B------:R-:W-:Y:S01]  /*40810*/  LEA.HI.X.SX32 R65, R67, R3.reuse, 0x1, P6 ;  /* 0x0000000343417211 */ /* 0x080fe200030f0eff */
[----:B---3--:R-:W-:Y:S01]  /*40820*/  IMAD R55, R66, 0x18b, RZ ;  /* 0x0000018b42377824 */ /* 0x008fe200078e02ff */
[-C--:B------:R-:W-:Y:S01]  /*40830*/  IADD3 R54, P4, R63, R2.reuse, RZ ;  /* 0x000000023f367210 */ /* 0x080fe20007f9e0ff */
[----:B------:R-:W-:Y:S01]  /*40840*/  IMAD R71, R71, 0x31c, RZ ;  /* 0x0000031c47477824 */ /* 0x000fe200078e02ff */
[----:B------:R-:W-:Y:S01]  /*40850*/  PRMT R56, R57, 0x7632, R56 ;  /* 0x0000763239387816 */ /* 0x000fe20000000038 */
[----:B------:R-:W-:Y:S01]  /*40860*/  STG.E.U16 desc[UR60][R64.64], R77 ;  /* 0x0000004d40007986 */ /* 0x000fe2000c10153c */
[----:B------:R-:W-:Y:S01]  /*40870*/  LEA.HI.X.SX32 R55, R55, R3, 0x1, P4 ;  /* 0x0000000337377211 */ /* 0x000fe200020f0eff */
[----:B------:R-:W2:Y:S02]  /*40880*/  LDC R67, c[0x0][0x278] ;  /* 0x00009e00ff437b82 */ /* 0x000ea40000000800 */
[----:B------:R3:W-:Y:S04]  /*40890*/  STG.E.U16 desc[UR60][R52.64], R57 ;  /* 0x0000003934007986 */ /* 0x0007e8000c10153c */
[----:B------:R4:W-:Y:S01]  /*408a0*/  STG.E.U16 desc[UR60][R54.64], R56 ;  /* 0x0000003836007986 */ /* 0x0009e2000c10153c */
[----:B0-----:R-:W-:Y:S01]  /*408b0*/  IMAD R69, R69, 0x320, RZ ;  /* 0x0000032045457824 */ /* 0x001fe200078e02ff */
[----:B------:R-:W0:Y:S01]  /*408c0*/  LDC R73, c[0x0][0x278] ;  /* 0x00009e00ff497b82 */ /* 0x000e220000000800 */
[----:B---3--:R-:W-:Y:S01]  /*408d0*/  IMAD R53, R74, 0x31e, RZ ;  /* 0x0000031e4a357824 */ /* 0x008fe200078e02ff */
[----:B------:R-:W-:Y:S01]  /*408e0*/  IADD3 R52, P5, R71, R2, RZ ;  /* 0x0000000247347210 */ /* 0x000fe20007fbe0ff */
[----:B-1----:R-:W-:-:S05]  /*408f0*/  IMAD R249, R249, 0x18e, RZ ;  /* 0x0000018ef9f97824 */ /* 0x002fca00078e02ff */
[----:B------:R-:W1:Y:S01]  /*40900*/  LDC R62, c[0x0][0x278] ;  /* 0x00009e00ff3e7b82 */ /* 0x000e620000000800 */
[----:B----4-:R-:W-:Y:S02]  /*40910*/  IADD3 R54, P4, R53, R2, RZ ;  /* 0x0000000235367210 */ /* 0x010fe40007f9e0ff */
[----:B------:R-:W-:-:S05]  /*40920*/  LEA.HI.X.SX32 R53, R249, R3, 0x1, P5 ;  /* 0x00000003f9357211 */ /* 0x000fca00028f0eff */
[----:B------:R-:W3:Y:S01]  /*40930*/  LDC R249, c[0x0][0x278] ;  /* 0x00009e00fff97b82 */ /* 0x000ee20000000800 */
[----:B--2---:R-:W-:Y:S01]  /*40940*/  IMAD R57, R67, 0x18f, RZ ;  /* 0x0000018f43397824 */ /* 0x004fe200078e02ff */
[----:B------:R-:W-:-:S04]  /*40950*/  IADD3 R56, P5, R69, R2, RZ ;  /* 0x0000000245387210 */ /* 0x000fc80007fbe0ff */
[----:B------:R-:W-:Y:S02]  /*40960*/  LEA.HI.X.SX32 R55, R57, R3, 0x1, P4 ;  /* 0x0000000339377211 */ /* 0x000fe400020f0eff */
[----:B------:R-:W2:Y:S08]  /*40970*/  LDC R75, c[0x0][0x278] ;  /* 0x00009e00ff4b7b82 */ /* 0x000eb00000000800 */
[----:B------:R-:W4:Y:S01]  /*40980*/  LDC R68, c[0x0][0x278] ;  /* 0x00009e00ff447b82 */ /* 0x000f220000000800 */
[----:B---3--:R-:W-:-:S07]  /*40990*/  IMAD R249, R249, 0x190, RZ ;  /* 0x00000190f9f97824 */ /* 0x008fce00078e02ff */
[----:B------:R-:W3:Y:S01]  /*409a0*/  LDC R70, c[0x0][0x278] ;  /* 0x00009e00ff467b82 */ /* 0x000ee20000000800 */
[----:B------:R-:W-:-:S07]  /*409b0*/  LEA.HI.X.SX32 R57, R249, R3, 0x1, P5 ;  /* 0x00000003f9397211 */ /* 0x000fce00028f0eff */
[----:B------:R-:W2:Y:S01]  /*409c0*/  LDC R249, c[0x0][0x278] ;  /* 0x00009e00fff97b82 */ /* 0x000ea20000000800 */
[----:B0-----:R-:W-:Y:S02]  /*409d0*/  IMAD R73, R73, 0x31a, RZ ;  /* 0x0000031a49497824 */ /* 0x001fe400078e02ff */
[----:B-1----:R-:W-:-:S03]  /*409e0*/  IMAD R63, R62, 0x18d, RZ ;  /* 0x0000018d3e3f7824 */ /* 0x002fc600078e02ff */
[----:B------:R-:W-:Y:S02]  /*409f0*/  IADD3 R62, P6, R73, R2, RZ ;  /* 0x00000002493e7210 */ /* 0x000fe40007fde0ff */
[----:B------:R-:W-:Y:S01]  /*40a00*/  PRMT R72, R58, 0x7632, R72 ;  /* 0x000076323a487816 */ /* 0x000fe20000000048 */
[----:B------:R-:W0:Y:S01]  /*40a10*/  LDC R65, c[0x0][0x278] ;  /* 0x00009e00ff417b82 */ /* 0x000e220000000800 */
[----:B------:R-:W-:-:S07]  /*40a20*/  LEA.HI.X.SX32 R63, R63, R3, 0x1, P6 ;  /* 0x000000033f3f7211 */ /* 0x000fce00030f0eff */
[----:B------:R-:W1:Y:S01]  /*40a30*/  LDC R66, c[0x0][0x278] ;  /* 0x00009e00ff427b82 */ /* 0x000e620000000800 */
[----:B--2---:R-:W-:-:S07]  /*40a40*/  IMAD R251, R249, 0x192, RZ ;  /* 0x00000192f9fb7824 */ /* 0x004fce00078e02ff */
[----:B------:R-:W2:Y:S08]  /*40a50*/  LDC R64, c[0x0][0x278] ;  /* 0x00009e00ff407b82 */ /* 0x000eb00000000800 */
[----:B------:R-:W1:Y:S01]  /*40a60*/  LDC R249, c[0x0][0x278] ;  /* 0x00009e00fff97b82 */ /* 0x000e620000000800 */
[----:B------:R-:W-:Y:S01]  /*40a70*/  IMAD R75, R75, 0x322, RZ ;  /* 0x000003224b4b7824 */ /* 0x000fe200078e02ff */
[----:B------:R4:W-:Y:S04]  /*40a80*/  STG.E.U16 desc[UR60][R60.64], R58 ;  /* 0x0000003a3c007986 */ /* 0x0009e8000c10153c */
[----:B------:R3:W-:Y:S04]  /*40a90*/  STG.E.U16 desc[UR60][R62.64], R72 ;  /* 0x000000483e007986 */ /* 0x0007e8000c10153c */
[----:B------:R3:W-:Y:S01]  /*40aa0*/  STG.E.U16 desc[UR60][R52.64], R59 ;  /* 0x0000003b34007986 */ /* 0x0007e2000c10153c */
[----:B----4-:R-:W-:Y:S01]  /*40ab0*/  IMAD R61, R68, 0x191, RZ ;  /* 0x00000191443d7824 */ /* 0x010fe200078e02ff */
[----:B------:R-:W-:Y:S01]  /*40ac0*/  PRMT R68, R59, 0x7632, R68 ;  /* 0x000076323b447816 */ /* 0x000fe20000000044 */
[----:B0-----:R-:W-:Y:S01]  /*40ad0*/  IMAD R67, R65, 0x324, RZ ;  /* 0x0000032441437824 */ /* 0x001fe200078e02ff */
[-C--:B------:R-:W-:Y:S01]  /*40ae0*/  IADD3 R60, P6, R75, R2.reuse, RZ ;  /* 0x000000024b3c7210 */ /* 0x080fe20007fde0ff */
[----:B---3--:R-:W0:Y:S01]  /*40af0*/  LDC R62, c[0x0][0x278] ;  /* 0x00009e00ff3e7b82 */ /* 0x008e220000000800 */
[----:B------:R-:W-:Y:S01]  /*40b00*/  IMAD R59, R70, 0x328, RZ ;  /* 0x00000328463b7824 */ /* 0x000fe200078e02ff */
[----:B------:R-:W-:Y:S01]  /*40b10*/  STG.E.U16 desc[UR60][R54.64], R68 ;  /* 0x0000004436007986 */ /* 0x000fe2000c10153c */
[----:B------:R-:W-:Y:S01]  /*40b20*/  LEA.HI.X.SX32 R61, R61, R3, 0x1, P6 ;  /* 0x000000033d3d7211 */ /* 0x000fe200030f0eff */
[----:B-1----:R-:W-:Y:S01]  /*40b30*/  IMAD R249, R249, 0x194, RZ ;  /* 0x00000194f9f97824 */ /* 0x002fe200078e02ff */
[----:B------:R-:W-:Y:S01]  /*40b40*/  PRMT R69, R48, 0x7632, R69 ;  /* 0x0000763230457816 */ /* 0x000fe20000000045 */
[----:B------:R1:W-:Y:S01]  /*40b50*/  STG.E.U16 desc[UR60][R56.64], R48 ;  /* 0x0000003038007986 */ /* 0x0003e2000c10153c */
[----:B------:R-:W-:Y:S01]  /*40b60*/  IMAD R53, R66, 0x326, RZ ;  /* 0x0000032642357824 */ /* 0x000fe200078e02ff */
[-C--:B------:R-:W-:Y:S01]  /*40b70*/  IADD3 R52, P4, R67, R2.reuse, RZ ;  /* 0x0000000243347210 */ /* 0x080fe20007f9e0ff */
[----:B------:R-:W3:Y:S08]  /*40b80*/  LDC R66, c[0x0][0x278] ;  /* 0x00009e00ff427b82 */ /* 0x000ef00000000800 */
[----:B------:R-:W4:Y:S01]  /*40b90*/  LDC R58, c[0x0][0x278] ;  /* 0x00009e00ff3a7b82 */ /* 0x000f220000000800 */
[----:B-1----:R-:W-:-:S04]  /*40ba0*/  IADD3 R56, P6, R59, R2, RZ ;  /* 0x000000023b387210 */ /* 0x002fc80007fde0ff */
[----:B------:R-:W-:-:S03]  /*40bb0*/  LEA.HI.X.SX32 R57, R249, R3, 0x1, P6 ;  /* 0x00000003f9397211 */ /* 0x000fc600030f0eff */
[----:B------:R-:W1:Y:S01]  /*40bc0*/  LDC R249, c[0x0][0x278] ;  /* 0x00009e00fff97b82 */ /* 0x000e620000000800 */
[----:B------:R-:W-:Y:S02]  /*40bd0*/  IADD3 R54, P5, R53, R2, RZ ;  /* 0x0000000235367210 */ /* 0x000fe40007fbe0ff */
[-C--:B------:R-:W-:Y:S01]  /*40be0*/  LEA.HI.X.SX32 R53, R251, R3.reuse, 0x1, P4 ;  /* 0x00000003fb357211 */ /* 0x080fe200020f0eff */
[----:B--2---:R-:W-:Y:S01]  /*40bf0*/  IMAD R55, R64, 0x193, RZ ;  /* 0x0000019340377824 */ /* 0x004fe200078e02ff */
[----:B------:R-:W-:Y:S01]  /*40c00*/  PRMT R48, R49, 0x7632, R48 ;  /* 0x0000763231307816 */ /* 0x000fe20000000030 */
[----:B------:R0:W-:Y:S02]  /*40c10*/  STG.E.U16 desc[UR60][R60.64], R69 ;  /* 0x000000453c007986 */ /* 0x0001e4000c10153c */
[----:B------:R-:W2:Y:S01]  /*40c20*/  LDC R63, c[0x0][0x278] ;  /* 0x00009e00ff3f7b82 */ /* 0x000ea20000000800 */
[----:B------:R-:W-:-:S07]  /*40c30*/  LEA.HI.X.SX32 R55, R55, R3, 0x1, P5 ;  /* 0x0000000337377211 */ /* 0x000fce00028f0eff */
[----:B------:R-:W4:Y:S01]  /*40c40*/  LDC R65, c[0x0][0x278] ;  /* 0x00009e00ff417b82 */ /* 0x000f220000000800 */
[----:B-1----:R-:W-:-:S07]  /*40c50*/  IMAD R251, R249, 0x196, RZ ;  /* 0x00000196f9fb7824 */ /* 0x002fce00078e02ff */
[----:B------:R-:W1:Y:S08]  /*40c60*/  LDC R59, c[0x0][0x278] ;  /* 0x00009e00ff3b7b82 */ /* 0x000e700000000800 */
[----:B------:R-:W2:Y:S01]  /*40c70*/  LDC R249, c[0x0][0x278] ;  /* 0x00009e00fff97b82 */ /* 0x000ea20000000800 */
[----:B------:R-:W-:Y:S04]  /*40c80*/  STG.E.U16 desc[UR60][R52.64], R49 ;  /* 0x0000003134007986 */ /* 0x000fe8000c10153c */
[----:B------:R-:W-:Y:S01]  /*40c90*/  STG.E.U16 desc[UR60][R54.64], R48 ;  /* 0x0000003036007986 */ /* 0x000fe2000c10153c */
[----:B0-----:R-:W-:-:S02]  /*40ca0*/  IMAD R69, R62, 0x32a, RZ ;  /* 0x0000032a3e457824 */ /* 0x001fc400078e02ff */
[----:B------:R-:W0:Y:S01]  /*40cb0*/  LDC R62, c[0x0][0x278] ;  /* 0x00009e00ff3e7b82 */ /* 0x000e220000000800 */
[----:B------:R3:W-:Y:S01]  /*40cc0*/  STG.E.U16 desc[UR60][R56.64], R50 ;  /* 0x0000003238007986 */ /* 0x0007e2000c10153c */
[----:B------:R-:W-:-:S06]  /*40cd0*/  PRMT R68, R50, 0x7632, R68 ;  /* 0x0000763232447816 */ /* 0x000fcc0000000044 */
[----:B------:R-:W0:Y:S01]  /*40ce0*/  LDC R64, c[0x0][0x278] ;  /* 0x00009e00ff407b82 */ /* 0x000e220000000800 */
[----:B---3--:R-:W-:Y:S02]  /*40cf0*/  IMAD R57, R66, 0x330, RZ ;  /* 0x0000033042397824 */ /* 0x008fe400078e02ff */
[----:B--2---:R-:W-:-:S05]  /*40d00*/  IMAD R249, R249, 0x198, RZ ;  /* 0x00000198f9f97824 */ /* 0x004fca00078e02ff */
[----:B------:R-:W2:Y:S01]  /*40d10*/  LDC R60, c[0x0][0x278] ;  /* 0x00009e00ff3c7b82 */ /* 0x000ea20000000800 */
[----:B------:R-:W-:-:S04]  /*40d20*/  IADD3 R56, P6, R57, R2, RZ ;  /* 0x0000000239387210 */ /* 0x000fc80007fde0ff */
[----:B------:R-:W-:-:S03]  /*40d30*/  LEA.HI.X.SX32 R57, R249, R3, 0x1, P6 ;  /* 0x00000003f9397211 */ /* 0x000fc600030f0eff */
[----:B------:R-:W3:Y:S01]  /*40d40*/  LDC R249, c[0x0][0x278] ;  /* 0x00009e00fff97b82 */ /* 0x000ee20000000800 */
[----:B------:R-:W-:Y:S01]  /*40d50*/  IMAD R63, R63, 0x32c, RZ ;  /* 0x0000032c3f3f7824 */ /* 0x000fe200078e02ff */
[-C--:B------:R-:W-:Y:S01]  /*40d60*/  IADD3 R48, P5, R69, R2.reuse, RZ ;  /* 0x0000000245307210 */ /* 0x080fe20007fbe0ff */
[----:B----4-:R-:W-:Y:S02]  /*40d70*/  IMAD R49, R58, 0x195, RZ ;  /* 0x000001953a317824 */ /* 0x010fe400078e02ff */
[----:B------:R-:W-:Y:S01]  /*40d80*/  IMAD R65, R65, 0x32e, RZ ;  /* 0x0000032e41417824 */ /* 0x000fe200078e02ff */
[-C--:B------:R-:W-:Y:S01]  /*40d90*/  IADD3 R52, P4, R63, R2.reuse, RZ ;  /* 0x000000023f347210 */ /* 0x080fe20007f9e0ff */
[----:B-1----:R-:W-:Y:S01]  /*40da0*/  IMAD R55, R59, 0x197, RZ ;  /* 0x000001973b377824 */ /* 0x002fe200078e02ff */
[----:B------:R-:W-:Y:S01]  /*40db0*/  LEA.HI.X.SX32 R49, R49, R3, 0x1, P5 ;  /* 0x0000000331317211 */ /* 0x000fe200028f0eff */
[----:B------:R-:W1:Y:S01]  /*40dc0*/  LDC R67, c[0x0][0x278] ;  /* 0x00009e00ff437b82 */ /* 0x000e620000000800 */
[----:B------:R-:W-:-:S02]  /*40dd0*/  IADD3 R54, P5, R65, R2, RZ ;  /* 0x0000000241367210 */ /* 0x000fc40007fbe0ff */
[-C--:B------:R-:W-:Y:S01]  /*40de0*/  LEA.HI.X.SX32 R53, R251, R3.reuse, 0x1, P4 ;  /* 0x00000003fb357211 */ /* 0x080fe200020f0eff */
[----:B0-----:R-:W-:Y:S01]  /*40df0*/  IMAD R71, R62, 0x334, RZ ;  /* 0x000003343e477824 */ /* 0x001fe200078e02ff */
[----:B------:R-:W-:Y:S02]  /*40e00*/  LEA.HI.X.SX32 R55, R55, R3, 0x1, P5 ;  /* 0x0000000337377211 */ /* 0x000fe400028f0eff */
[----:B------:R-:W-:Y:S01]  /*40e10*/  PRMT R50, R51, 0x7632, R50 ;  /* 0x0000763233327816 */ /* 0x000fe20000000032 */
[----:B------:R-:W-:Y:S01]  /*40e20*/  STG.E.U16 desc[UR60][R48.64], R68 ;  /* 0x0000004430007986 */ /* 0x000fe2000c10153c */
[----:B------:R-:W0:Y:S03]  /*40e30*/  LDC R59, c[0x0][0x278] ;  /* 0x00009e00ff3b7b82 */ /* 0x000e260000000800 */
[----:B------:R-:W-:Y:S01]  /*40e40*/  STG.E.U16 desc[UR60][R52.64], R51 ;  /* 0x0000003334007986 */ /* 0x000fe2000c10153c */
[----:B---3--:R-:W-:-:S03]  /*40e50*/  IMAD R249, R249, 0x19a, RZ ;  /* 0x0000019af9f97824 */ /* 0x008fc600078e02ff */
[----:B------:R3:W-:Y:S01]  /*40e60*/  STG.E.U16 desc[UR60][R54.64], R50 ;  /* 0x0000003236007986 */ /* 0x0007e2000c10153c */
[----:B------:R-:W-:Y:S01]  /*40e70*/  IMAD R69, R64, 0x332, RZ ;  /* 0x0000033240457824 */ /* 0x000fe200078e02ff */
[----:B------:R-:W4:Y:S01]  /*40e80*/  LDC R61, c[0x0][0x278] ;  /* 0x00009e00ff3d7b82 */ /* 0x000f220000000800 */
[----:B-1----:R-:W-:-:S07]  /*40e90*/  IMAD R67, R67, 0x336, RZ ;  /* 0x0000033643437824 */ /* 0x002fce00078e02ff */
[----:B------:R-:W1:Y:S01]  /*40ea0*/  LDC R65, c[0x0][0x278] ;  /* 0x00009e00ff417b82 */ /* 0x000e620000000800 */
[----:B---3--:R-:W-:-:S04]  /*40eb0*/  IADD3 R50, P5, R71, R2, RZ ;  /* 0x0000000247327210 */ /* 0x008fc80007fbe0ff */
[----:B------:R-:W-:-:S03]  /*40ec0*/  LEA.HI.X.SX32 R51, R249, R3, 0x1, P5 ;  /* 0x00000003f9337211 */ /* 0x000fc600028f0eff */
[----:B------:R-:W3:Y:S01]  /*40ed0*/  LDC R249, c[0x0][0x278] ;  /* 0x00009e00fff97b82 */ /* 0x000ee20000000800 */
[----:B--2---:R-:W-:Y:S01]  /*40ee0*/  IMAD R49, R60, 0x199, RZ ;  /* 0x000001993c317824 */ /* 0x004fe200078e02ff */
[-C--:B------:R-:W-:Y:S01]  /*40ef0*/  IADD3 R48, P4, R69, R2.reuse, RZ ;  /* 0x0000000245307210 */ /* 0x080fe20007f9e0ff */
[----:B------:R2:W-:Y:S01]  /*40f00*/  STG.E.U16 desc[UR60][R56.64], R44 ;  /* 0x0000002c38007986 */ /* 0x0005e2000c10153c */
[----:B------:R-:W-:Y:S01]  /*40f10*/  IADD3 R52, P6, R67, R2, RZ ;  /* 0x0000000243347210 */ /* 0x000fe20007fde0ff */
[----:B0-----:R-:W-:Y:S01]  /*40f20*/  IMAD R67, R59, 0x338, RZ ;  /* 0x000003383b437824 */ /* 0x001fe200078e02ff */
[----:B------:R-:W-:Y:S02]  /*40f30*/  LEA.HI.X.SX32 R49, R49, R3, 0x1, P4 ;  /* 0x0000000331317211 */ /* 0x000fe400020f0eff */
[----:B------:R-:W-:Y:S01]  /*40f40*/  PRMT R62, R45, 0x7632, R62 ;  /* 0x000076322d3e7816 */ /* 0x000fe2000000003e */
[----:B------:R-:W0:Y:S01]  /*40f50*/  LDC R64, c[0x0][0x278] ;  /* 0x00009e00ff407b82 */ /* 0x000e220000000800 */
[----:B--2---:R-:W-:Y:S01]  /*40f60*/  PRMT R44, R44, 0x7632, R44 ;  /* 0x000076322c2c7816 */ /* 0x004fe2000000002c */
[----:B----4-:R-:W-:-:S06]  /*40f70*/  IMAD R53, R61, 0x19b, RZ ;  /* 0x0000019b3d357824 */ /* 0x010fcc00078e02ff */
[----:B------:R-:W2:Y:S01]  /*40f80*/  LDC R63, c[0x0][0x278] ;  /* 0x00009e00ff3f7b82 */ /* 0x000ea20000000800 */
[----:B------:R4:W-:Y:S01]  /*40f90*/  STG.E.U16 desc[UR60][R48.64], R44 ;  /* 0x0000002c30007986 */ /* 0x0009e2000c10153c */
[----:B---3--:R-:W-:-:S03]  /*40fa0*/  IMAD R249, R249, 0x19c, RZ ;  /* 0x0000019cf9f97824 */ /* 0x008fc600078e02ff */
[----:B------:R3:W-:Y:S01]  /*40fb0*/  STG.E.U16 desc[UR60][R50.64], R45 ;  /* 0x0000002d32007986 */ /* 0x0007e2000c10153c */
[----:B-1----:R-:W-:Y:S02]  /*40fc0*/  IMAD R65, R65, 0x33c, RZ ;  /* 0x0000033c41417824 */ /* 0x002fe400078e02ff */
[----:B------:R-:W1:Y:S01]  /*40fd0*/  LDC R57, c[0x0][0x278] ;  /* 0x00009e00ff397b82 */ /* 0x000e620000000800 */
[----:B----4-:R-:W-:-:S07]  /*40fe0*/  IADD3 R44, P5, R67, R2, RZ ;  /* 0x00000002432c7210 */ /* 0x010fce0007fbe0ff */
[----:B------:R-:W4:Y:S01]  /*40ff0*/  LDC R58, c[0x0][0x278] ;  /* 0x00009e00ff3a7b82 */ /* 0x000f220000000800 */
[----:B---3--:R-:W-:-:S07]  /*41000*/  LEA.HI.X.SX32 R45, R249, R3, 0x1, P5 ;  /* 0x00000003f92d7211 */ /* 0x008fce00028f0eff */
[----:B------:R-:W3:Y:S01]  /*41010*/  LDC R249, c[0x0][0x278] ;  /* 0x00009e00fff97b82 */ /* 0x000ee20000000800 */
[----:B------:R-:W-:Y:S01]  /*41020*/  LEA.HI.X.SX32 R53, R53, R3, 0x1, P6 ;  /* 0x0000000335357211 */ /* 0x000fe200030f0eff */
[----:B0-----:R-:W-:Y:S01]  /*41030*/  IMAD R51, R64, 0x33e, RZ ;  /* 0x0000033e40337824 */ /* 0x001fe200078e02ff */
[----:B------:R-:W-:-:S03]  /*41040*/  IADD3 R50, P5, R65, R2, RZ ;  /* 0x0000000241327210 */ /* 0x000fc60007fbe0ff */
[----:B------:R0:W-:Y:S02]  /*41050*/  STG.E.U16 desc[UR60][R52.64], R62 ;  /* 0x0000003e34007986 */ /* 0x0001e4000c10153c */
[----:B------:R-:W1:Y:S08]  /*41060*/  LDC R60, c[0x0][0x278] ;  /* 0x00009e00ff3c7b82 */ /* 0x000e700000000800 */
[----:B------:R-:W1:Y:S01]  /*41070*/  LDC R59, c[0x0][0x278] ;  /* 0x00009e00ff3b7b82 */ /* 0x000e620000000800 */
[----:B0-----:R-:W-:Y:S01]  /*41080*/  IADD3 R52, P6, R51, R2, RZ ;  /* 0x0000000233347210 */ /* 0x001fe20007fde0ff */
[----:B---3--:R-:W-:-:S06]  /*41090*/  IMAD R249, R249, 0x19e, RZ ;  /* 0x0000019ef9f97824 */ /* 0x008fcc00078e02ff */
[----:B------:R-:W0:Y:S01]  /*410a0*/  LDC R54, c[0x0][0x278] ;  /* 0x00009e00ff367b82 */ /* 0x000e220000000800 */
[----:B------:R-:W-:-:S07]  /*410b0*/  LEA.HI.X.SX32 R51, R249, R3, 0x1, P5 ;  /* 0x00000003f9337211 */ /* 0x000fce00028f0eff */
[----:B------:R-:W3:Y:S01]  /*410c0*/  LDC R249, c[0x0][0x278] ;  /* 0x00009e00fff97b82 */ /* 0x000ee20000000800 */
[----:B--2---:R-:W-:Y:S01]  /*410d0*/  IMAD R63, R63, 0x33a, RZ ;  /* 0x0000033a3f3f7824 */ /* 0x004fe200078e02ff */
[----:B------:R2:W-:Y:S01]  /*410e0*/  STG.E.U16 desc[UR60][R44.64], R46 ;  /* 0x0000002e2c007986 */ /* 0x0005e2000c10153c */
[----:B----4-:R-:W-:-:S03]  /*410f0*/  IMAD R49, R58, 0x19d, RZ ;  /* 0x0000019d3a317824 */ /* 0x010fc600078e02ff */
[-C--:B------:R-:W-:Y:S01]  /*41100*/  IADD3 R48, P4, R63, R2.reuse, RZ ;  /* 0x000000023f307210 */ /* 0x080fe20007f9e0ff */
[----:B-1----:R-:W-:Y:S01]  /*41110*/  IMAD R63, R57, 0x340, RZ ;  /* 0x00000340393f7824 */ /* 0x002fe200078e02ff */
[----:B------:R-:W-:Y:S01]  /*41120*/  PRMT R64, R46, 0x7632, R64 ;  /* 0x000076322e407816 */ /* 0x000fe20000000040 */
[----:B------:R-:W-:Y:S01]  /*41130*/  IMAD R59, R59, 0x344, RZ ;  /* 0x000003443b3b7824 */ /* 0x000fe200078e02ff */
[----:B------:R-:W-:Y:S01]  /*41140*/  LEA.HI.X.SX32 R49, R49, R3, 0x1, P4 ;  /* 0x0000000331317211 */ /* 0x000fe200020f0eff */
[----:B------:R-:W1:Y:S01]  /*41150*/  LDC R55, c[0x0][0x278] ;  /* 0x00009e00ff377b82 */ /* 0x000e620000000800 */
[----:B--2---:R-:W-:Y:S01]  /*41160*/  IMAD R45, R60, 0x342, RZ ;  /* 0x000003423c2d7824 */ /* 0x004fe200078e02ff */
[----:B------:R-:W-:-:S04]  /*41170*/  IADD3 R44, P5, R63, R2, RZ ;  /* 0x000000023f2c7210 */ /* 0x000fc80007fbe0ff */
[----:B------:R-:W-:Y:S02]  /*41180*/  IADD3 R46, P4, R45, R2, RZ ;  /* 0x000000022d2e7210 */ /* 0x000fe40007f9e0ff */
[----:B------:R-:W2:Y:S01]  /*41190*/  LDC R61, c[0x0][0x278] ;  /* 0x00009e00ff3d7b82 */ /* 0x000ea20000000800 */
[----:B---3--:R-:W-:-:S07]  /*411a0*/  IMAD R249, R249, 0x1a0, RZ ;  /* 0x000001a0f9f97824 */ /* 0x008fce00078e02ff */
[----:B------:R-:W3:Y:S01]  /*411b0*/  LDC R56, c[0x0][0x278] ;  /* 0x00009e00ff387b82 */ /* 0x000ee20000000800 */
[----:B------:R-:W-:-:S07]  /*411c0*/  LEA.HI.X.SX32 R45, R249, R3, 0x1, P5 ;  /* 0x00000003f92d7211 */ /* 0x000fce00028f0eff */
[----:B------:R-:W4:Y:S01]  /*411d0*/  LDC R249, c[0x0][0x278] ;  /* 0x00009e00fff97b82 */ /* 0x000f220000000800 */
[----:B------:R0:W-:Y:S07]  /*411e0*/  STG.E.U16 desc[UR60][R48.64], R64 ;  /* 0x0000004030007986 */ /* 0x0001ee000c10153c */
[----:B------:R-:W3:Y:S01]  /*411f0*/  LDC R62, c[0x0][0x278] ;  /* 0x00009e00ff3e7b82 */ /* 0x000ee20000000800 */
[----:B0-----:R-:W-:Y:S01]  /*41200*/  IADD3 R48, P5, R59, R2, RZ ;  /* 0x000000023b307210 */ /* 0x001fe20007fbe0ff */
[----:B------:R-:W-:Y:S01]  /*41210*/  IMAD R53, R54, 0x19f, RZ ;  /* 0x0000019f36357824 */ /* 0x000fe200078e02ff */
[----:B------:R-:W-:-:S05]  /*41220*/  PRMT R65, R47, 0x7632, R65 ;  /* 0x000076322f417816 */ /* 0x000fca0000000041 */
[----:B------:R-:W0:Y:S01]  /*41230*/  LDC R58, c[0x0][0x278] ;  /* 0x00009e00ff3a7b82 */ /* 0x000e220000000800 */
[----:B----4-:R-:W-:-:S07]  /*41240*/  IMAD R249, R249, 0x1a2, RZ ;  /* 0x000001a2f9f97824 */ /* 0x010fce00078e02ff */
[----:B------:R-:W4:Y:S01]  /*41250*/  LDC R57, c[0x0][0x278] ;  /* 0x00009e00ff397b82 */ /* 0x000f220000000800 */
[----:B------:R-:W-:-:S07]  /*41260*/  LEA.HI.X.SX32 R49, R249, R3, 0x1, P5 ;  /* 0x00000003f9317211 */ /* 0x000fce00028f0eff */
[----:B------:R-:W3:Y:S01]  /*41270*/  LDC R249, c[0x0][0x278] ;  /* 0x00009e00fff97b82 */ /* 0x000ee20000000800 */
[----:B-1----:R-:W-:Y:S02]  /*41280*/  IMAD R55, R55, 0x1a1, RZ ;  /* 0x000001a137377824 */ /* 0x002fe400078e02ff */
[----:B--2---:R-:W-:Y:S01]  /*41290*/  IMAD R61, R61, 0x346, RZ ;  /* 0x000003463d3d7824 */ /* 0x004fe200078e02ff */
[----:B------:R-:W-:Y:S01]  /*412a0*/  LEA.HI.X.SX32 R53, R53, R3, 0x1, P6 ;  /* 0x0000000335357211 */ /* 0x000fe200030f0eff */
[----:B------:R1:W-:Y:S01]  /*412b0*/  STG.E.U16 desc[UR60][R50.64], R47 ;  /* 0x0000002f32007986 */ /* 0x0003e2000c10153c */
[----:B------:R-:W-:Y:S02]  /*412c0*/  PRMT R60, R32, 0x7632, R60 ;  /* 0x00007632203c7816 */ /* 0x000fe4000000003c */
[----:B------:R-:W2:Y:S01]  /*412d0*/  LDC R54, c[0x0][0x278] ;  /* 0x00009e00ff367b82 */ /* 0x000ea20000000800 */
[----:B---3--:R-:W-:-:S07]  /*412e0*/  IMAD R251, R249, 0x1a4, RZ ;  /* 0x000001a4f9fb7824 */ /* 0x008fce00078e02ff */
[----:B------:R-:W3:Y:S01]  /*412f0*/  LDC R249, c[0x0][0x278] ;  /* 0x00009e00fff97b82 */ /* 0x000ee20000000800 */
[----:B-1----:R-:W-:Y:S01]  /*41300*/  IMAD R51, R56, 0x1a3, RZ ;  /* 0x000001a338337824 */ /* 0x002fe200078e02ff */
[-C--:B------:R-:W-:Y:S01]  /*41310*/  IADD3 R50, P6, R61, R2.reuse, RZ ;  /* 0x000000023d327210 */ /* 0x080fe20007fde0ff */
[----:B------:R-:W-:Y:S01]  /*41320*/  IMAD R61, R62, 0x34c, RZ ;  /* 0x0000034c3e3d7824 */ /* 0x000fe200078e02ff */
[-C--:B------:R-:W-:Y:S01]  /*41330*/  LEA.HI.X.SX32 R47, R55, R3.reuse, 0x1, P4 ;  /* 0x00000003372f7211 */ /* 0x080fe200020f0eff */
[----:B------:R1:W-:Y:S01]  /*41340*/  STG.E.U16 desc[UR60][R52.64], R65 ;  /* 0x0000004134007986 */ /* 0x0003e2000c10153c */
[----:B------:R-:W-:Y:S01]  /*41350*/  LEA.HI.X.SX32 R51, R51, R3, 0x1, P6 ;  /* 0x0000000333337211 */ /* 0x000fe200030f0eff */
[----:B----4-:R-:W-:Y:S01]  /*41360*/  IMAD R59, R57, 0x34a, RZ ;  /* 0x0000034a393b7824 */ /* 0x010fe200078e02ff */
[----:B------:R-:W-:Y:S01]  /*41370*/  PRMT R63, R33, 0x7632, R63 ;  /* 0x00007632213f7816 */ /* 0x000fe2000000003f */
[----:B------:R-:W-:Y:S01]  /*41380*/  STG.E.U16 desc[UR60][R44.64], R32 ;  /* 0x000000202c007986 */ /* 0x000fe2000c10153c */
[----:B------:R-:W4:Y:S03]  /*41390*/  LDC R57, c[0x0][0x278] ;  /* 0x00009e00ff397b82 */ /* 0x000f260000000800 */
[----:B------:R0:W-:Y:S05]  /*413a0*/  STG.E.U16 desc[UR60][R46.64], R60 ;  /* 0x0000003c2e007986 */ /* 0x0001ea000c10153c */
[----:B-1----:R-:W1:Y:S01]  /*413b0*/  LDC R53, c[0x0][0x278] ;  /* 0x00009e00ff357b82 */ /* 0x002e620000000800 */
[----:B---3--:R-:W-:Y:S01]  /*413c0*/  IMAD R249, R249, 0x1a6, RZ ;  /* 0x000001a6f9f97824 */ /* 0x008fe200078e02ff */
[----:B0-----:R-:W-:-:S06]  /*413d0*/  IADD3 R46, P6, R61, R2, RZ ;  /* 0x000000023d2e7210 */ /* 0x001fcc0007fde0ff */
[----:B------:R-:W0:Y:S01]  /*413e0*/  LDC R55, c[0x0][0x278] ;  /* 0x00009e00ff377b82 */ /* 0x000e220000000800 */
[----:B------:R-:W-:-:S07]  /*413f0*/  LEA.HI.X.SX32 R47, R249, R3, 0x1, P6 ;  /* 0x00000003f92f7211 */ /* 0x000fce00030f0eff */
[----:B------:R-:W3:Y:S01]  /*41400*/  LDC R249, c[0x0][0x278] ;  /* 0x00009e00fff97b82 */ /* 0x000ee20000000800 */
[----:B------:R-:W-:-:S05]  /*41410*/  IMAD R45, R58, 0x348, RZ ;  /* 0x000003483a2d7824 */ /* 0x000fca00078e02ff */
[-C--:B------:R-:W-:Y:S02]  /*41420*/  IADD3 R44, P4, R45, R2.reuse, RZ ;  /* 0x000000022d2c7210 */ /* 0x080fe40007f9e0ff */
[----:B------:R-:W0:Y:S02]  /*41430*/  LDC R52, c[0x0][0x278] ;  /* 0x00009e00ff347b82 */ /* 0x000e240000000800 */
[----:B------:R-:W-:Y:S01]  /*41440*/  LEA.HI.X.SX32 R45, R251, R3, 0x1, P4 ;  /* 0x00000003fb2d7211 */ /* 0x000fe200020f0eff */
[----:B------:R2:W-:Y:S05]  /*41450*/  STG.E.U16 desc[UR60][R48.64], R33 ;  /* 0x0000002130007986 */ /* 0x0005ea000c10153c */
[----:B------:R-:W0:Y:S01]  /*41460*/  LDC R56, c[0x0][0x278] ;  /* 0x00009e00ff387b82 */ /* 0x000e220000000800 */
[----:B---3--:R-:W-:Y:S01]  /*41470*/  IMAD R251, R249, 0x1a8, RZ ;  /* 0x000001a8f9fb7824 */ /* 0x008fe200078e02ff */
[----:B------:R-:W-:-:S06]  /*41480*/  IADD3 R32, P5, R59, R2, RZ ;  /* 0x000000023b207210 */ /* 0x000fcc0007fbe0ff */
[----:B------:R-:W3:Y:S01]  /*41490*/  LDC R249, c[0x0][0x278] ;  /* 0x00009e00fff97b82 */ /* 0x000ee20000000800 */
[----:B--2---:R-:W-:Y:S01]  /*414a0*/  IMAD R33, R54, 0x1a5, RZ ;  /* 0x000001a536217824 */ /* 0x004fe200078e02ff */
[----:B------:R-:W-:Y:S01]  /*414b0*/  PRMT R58, R34, 0x7632, R58 ;  /* 0x00007632223a7816 */ /* 0x000fe2000000003a */
[----:B----4-:R-:W-:-:S03]  /*414c0*/  IMAD R57, R57, 0x354, RZ ;  /* 0x0000035439397824 */ /* 0x010fc600078e02ff */
[----:B------:R-:W-:Y:S01]  /*414d0*/  LEA.HI.X.SX32 R33, R33, R3, 0x1, P5 ;  /* 0x0000000321217211 */ /* 0x000fe200028f0eff */
[----:B------:R2:W-:Y:S01]  /*414e0*/  STG.E.U16 desc[UR60][R50.64], R63 ;  /* 0x0000003f32007986 */ /* 0x0005e2000c10153c */
[----:B------:R-:W4:Y:S03]  /*414f0*/  LDC R48, c[0x0][0x278] ;  /* 0x00009e00ff307b82 */ /* 0x000f260000000800 */
[----:B------:R-:W-:Y:S01]  /*41500*/  STG.E.U16 desc[UR60][R44.64], R34 ;  /* 0x000000222c007986 */ /* 0x000fe2000c10153c */
[----:B-1----:R-:W-:-:S03]  /*41510*/  IMAD R59, R53, 0x34e, RZ ;  /* 0x0000034e353b7824 */ /* 0x002fc600078e02ff */
[----:B------:R-:W-:Y:S01]  /*41520*/  STG.E.U16 desc[UR60][R32.64], R58 ;  /* 0x0000003a20007986 */ /* 0x000fe2000c10153c */
[----:B------:R-:W1:Y:S03]  /*41530*/  LDC R53, c[0x0][0x278] ;  /* 0x00009e00ff357b82 */ /* 0x000e660000000800 */
[----:B------:R0:W-:Y:S01]  /*41540*/  STG.E.U16 desc[UR60][R46.64], R35 ;  /* 0x000000232e007986 */ /* 0x0001e2000c10153c */
[----:B---3--:R-:W-:-:S04]  /*41550*/  IMAD R249, R249, 0x1aa, RZ ;  /* 0x000001aaf9f97824 */ /* 0x008fc800078e02ff */
[----:B--2---:R-:W2:Y:S01]  /*41560*/  LDC R51, c[0x0][0x278] ;  /* 0x00009e00ff337b82 */ /* 0x004ea20000000800 */
[----:B0-----:R-:W-:Y:S01]  /*41570*/  IADD3 R46, P6, R57, R2, RZ ;  /* 0x00000002392e7210 */ /* 0x001fe20007fde0ff */
[----:B------:R-:W-:Y:S01]  /*41580*/  IMAD R55, R55, 0x350, RZ ;  /* 0x0000035037377824 */ /* 0x000fe200078e02ff */
[----:B------:R-:W-:-:S05]  /*41590*/  PRMT R60, R35, 0x7632, R60 ;  /* 0x00007632233c7816 */ /* 0x000fca000000003c */
[----:B------:R-:W0:Y:S01]  /*415a0*/  LDC R49, c[0x0][0x278] ;  /* 0x00009e00ff317b82 */ /* 0x000e220000000800 */
[----:B------:R-:W-:-:S07]  /*415b0*/  LEA.HI.X.SX32 R47, R249, R3, 0x1, P6 ;  /* 0x00000003f92f7211 */ /* 0x000fce00030f0eff */
[----:B------:R-:W3:Y:S01]  /*415c0*/  LDC R249, c[0x0][0x278] ;  /* 0x00009e00fff97b82 */ /* 0x000ee20000000800 */
[----:B------:R-:W-:Y:S01]  /*415d0*/  IMAD R45, R52, 0x1a7, RZ ;  /* 0x000001a7342d7824 */ /* 0x000fe200078e02ff */
[-C--:B------:R-:W-:Y:S01]  /*415e0*/  IADD3 R32, P5, R59, R2.reuse, RZ ;  /* 0x000000023b207210 */ /* 0x080fe20007fbe0ff */
[----:B------:R-:W-:Y:S01]  /*415f0*/  IMAD R59, R56, 0x352, RZ ;  /* 0x00000352383b7824 */ /* 0x000fe200078e02ff */
[-C--:B------:R-:W-:Y:S02]  /*41600*/  IADD3 R34, P4, R55, R2.reuse, RZ ;  /* 0x0000000237227210 */ /* 0x080fe40007f9e0ff */
[-C--:B------:R-:W-:Y:S01]  /*41610*/  LEA.HI.X.SX32 R33, R45, R3.reuse, 0x1, P5 ;  /* 0x000000032d217211 */ /* 0x080fe200028f0eff */
[----:B----4-:R-:W-:Y:S01]  /*41620*/  IMAD R45, R48, 0x1a9, RZ ;  /* 0x000001a9302d7824 */ /* 0x010fe200078e02ff */
[-C--:B------:R-:W-:Y:S01]  /*41630*/  LEA.HI.X.SX32 R35, R251, R3.reuse, 0x1, P4 ;  /* 0x00000003fb237211 */ /* 0x080fe200020f0eff */
[----:B-1----:R-:W-:Y:S01]  /*41640*/  IMAD R53, R53, 0x358, RZ ;  /* 0x0000035835357824 */ /* 0x002fe200078e02ff */
[----:B------:R-:W-:Y:S01]  /*41650*/  IADD3 R44, P5, R59, R2, RZ ;  /* 0x000000023b2c7210 */ /* 0x000fe20007fbe0ff */
[----:B------:R-:W-:Y:S01]  /*41660*/  STG.E.U16 desc[UR60][R32.64], R60 ;  /* 0x0000003c20007986 */ /* 0x000fe2000c10153c */
[----:B------:R-:W1:Y:S02]  /*41670*/  LDC R52, c[0x0][0x278] ;  /* 0x00009e00ff347b82 */ /* 0x000e640000000800 */
[----:B------:R-:W-:Y:S01]  /*41680*/  LEA.HI.X.SX32 R45, R45, R3, 0x1, P5 ;  /* 0x000000032d2d7211 */ /* 0x000fe200028f0eff */
[----:B------:R4:W-:Y:S01]  /*41690*/  STG.E.U16 desc[UR60][R34.64], R40 ;  /* 0x0000002822007986 */ /* 0x0009e2000c10153c */
[----:B--2---:R-:W-:Y:S01]  /*416a0*/  IMAD R57, R51, 0x356, RZ ;  /* 0x0000035633397824 */ /* 0x004fe200078e02ff */
[----:B------:R-:W-:-:S03]  /*416b0*/  PRMT R58, R40, 0x7632, R58 ;  /* 0x00007632283a7816 */ /* 0x000fc6000000003a */
[----:B------:R-:W2:Y:S01]  /*416c0*/  LDC R54, c[0x0][0x278] ;  /* 0x00009e00ff367b82 */ /* 0x000ea20000000800 */
[----:B---3--:R-:W-:Y:S01]  /*416d0*/  IMAD R249, R249, 0x1ac, RZ ;  /* 0x000001acf9f97824 */ /* 0x008fe200078e02ff */
[-C--:B----4-:R-:W-:Y:S01]  /*416e0*/  IADD3 R34, P5, R53, R2.reuse, RZ ;  /* 0x0000000235227210 */ /* 0x090fe20007fbe0ff */
[----:B0-----:R-:W-:Y:S01]  /*416f0*/  IMAD R33, R49, 0x1ab, RZ ;  /* 0x000001ab31217824 */ /* 0x001fe200078e02ff */
[----:B------:R-:W-:Y:S01]  /*41700*/  IADD3 R32, P4, R57, R2, RZ ;  /* 0x0000000239207210 */ /* 0x000fe20007f9e0ff */
[----:B------:R0:W-:Y:S01]  /*41710*/  STG.E.U16 desc[UR60][R44.64], R58 ;  /* 0x0000003a2c007986 */ /* 0x0001e2000c10153c */
[-C--:B------:R-:W-:Y:S02]  /*41720*/  LEA.HI.X.SX32 R35, R249, R3.reuse, 0x1, P5 ;  /* 0x00000003f9237211 */ /* 0x080fe400028f0eff */
[----:B------:R-:W3:Y:S08]  /*41730*/  LDC R50, c[0x0][0x278] ;  /* 0x00009e00ff327b82 */ /* 0x000ef00000000800 */
[----:B------:R-:W4:Y:S01]  /*41740*/  LDC R249, c[0x0][0x278] ;  /* 0x00009e00fff97b82 */ /* 0x000f220000000800 */
[----:B------:R-:W-:Y:S01]  /*41750*/  LEA.HI.X.SX32 R33, R33, R3, 0x1, P4 ;  /* 0x0000000321217211 */ /* 0x000fe200020f0eff */
[----:B-1----:R-:W-:Y:S01]  /*41760*/  IMAD R57, R52, 0x35c, RZ ;  /* 0x0000035c34397824 */ /* 0x002fe200078e02ff */
[----:B0-----:R-:W-:Y:S01]  /*41770*/  PRMT R44, R41, 0x7632, R44 ;  /* 0x00007632292c7816 */ /* 0x001fe2000000002c */
[----:B------:R-:W-:Y:S04]  /*41780*/  STG.E.U16 desc[UR60][R46.64], R41 ;  /* 0x000000292e007986 */ /* 0x000fe8000c10153c */
[----:B------:R0:W-:Y:S01]  /*41790*/  STG.E.U16 desc[UR60][R32.64], R44 ;  /* 0x0000002c20007986 */ /* 0x0001e2000c10153c */
[----:B------:R-:W1:Y:S01]  /*417a0*/  LDC R56, c[0x0][0x278] ;  /* 0x00009e00ff387b82 */ /* 0x000e620000000800 */
[----:B--2---:R-:W-:-:S02]  /*417b0*/  IMAD R59, R54, 0x35a, RZ ;  /* 0x0000035a363b7824 */ /* 0x004fc400078e02ff */
[----:B---3--:R-:W-:-:S05]  /*417c0*/  IMAD R45, R50, 0x1ad, RZ ;  /* 0x000001ad322d7824 */ /* 0x008fca00078e02ff */
[----:B------:R-:W2:Y:S01]  /*417d0*/  LDC R49, c[0x0][0x278] ;  /* 0x00009e00ff317b82 */ /* 0x000ea20000000800 */
[-C--:B0-----:R-:W-:Y:S01]  /*417e0*/  IADD3 R32, P5, R57, R2.reuse, RZ ;  /* 0x0000000239207210 */ /* 0x081fe20007fbe0ff */
[----:B----4-:R-:W-:Y:S01]  /*417f0*/  IMAD R249, R249, 0x1ae, RZ ;  /* 0x000001aef9f97824 */ /* 0x010fe200078e02ff */
[----:B------:R-:W-:Y:S01]  /*41800*/  IADD3 R40, P6, R59, R2, RZ ;  /* 0x000000023b287210 */ /* 0x000fe20007fde0ff */
[----:B------:R1:W-:Y:S01]  /*41810*/  STG.E.U16 desc[UR60][R34.64], R42 ;  /* 0x0000002a22007986 */ /* 0x0003e2000c10153c */
[----:B------:R-:W-:-:S03]  /*41820*/  PRMT R54, R42, 0x7632, R54 ;  /* 0x000076322a367816 */ /* 0x000fc60000000036 */
[----:B------:R-:W0:Y:S01]  /*41830*/  LDC R55, c[0x0][0x278] ;  /* 0x00009e00ff377b82 */ /* 0x000e220000000800 */
[----:B------:R-:W-:-:S07]  /*41840*/  LEA.HI.X.SX32 R33, R249, R3, 0x1, P5 ;  /* 0x00000003f9217211 */ /* 0x000fce00028f0eff */
[----:B------:R-:W3:Y:S01]  /*41850*/  LDC R249, c[0x0][0x278] ;  /* 0x00009e00fff97b82 */ /* 0x000ee20000000800 */
[----:B------:R-:W-:Y:S01]  /*41860*/  LEA.HI.X.SX32 R41, R45, R3, 0x1, P6 ;  /* 0x000000032d297211 */ /* 0x000fe200030f0eff */
[----:B-1----:R-:W-:-:S04]  /*41870*/  IMAD R35, R56, 0x360, RZ ;  /* 0x0000036038237824 */ /* 0x002fc800078e02ff */
[----:B------:R1:W-:Y:S02]  /*41880*/  STG.E.U16 desc[UR60][R40.64], R54 ;  /* 0x0000003628007986 */ /* 0x0003e4000c10153c */
[----:B------:R-:W4:Y:S08]  /*41890*/  LDC R48, c[0x0][0x278] ;  /* 0x00009e00ff307b82 */ /* 0x000f300000000800 */
[----:B------:R-:W4:Y:S01]  /*418a0*/  LDC R51, c[0x0][0x278] ;  /* 0x00009e00ff337b82 */ /* 0x000f220000000800 */
[----:B-1----:R-:W-:Y:S01]  /*418b0*/  IADD3 R40, P5, R35, R2, RZ ;  /* 0x0000000223287210 */ /* 0x002fe20007fbe0ff */
[----:B---3--:R-:W-:-:S06]  /*418c0*/  IMAD R249, R249, 0x1b0, RZ ;  /* 0x000001b0f9f97824 */ /* 0x008fcc00078e02ff */
[----:B------:R-:W1:Y:S01]  /*418d0*/  LDC R52, c[0x0][0x278] ;  /* 0x00009e00ff347b82 */ /* 0x000e620000000800 */
[----:B------:R-:W-:-:S07]  /*418e0*/  LEA.HI.X.SX32 R41, R249, R3, 0x1, P5 ;  /* 0x00000003f9297211 */ /* 0x000fce00028f0eff */
[----:B------:R-:W3:Y:S01]  /*418f0*/  LDC R249, c[0x0][0x278] ;  /* 0x00009e00fff97b82 */ /* 0x000ee20000000800 */
[----:B------:R2:W-:Y:S01]  /*41900*/  STG.E.U16 desc[UR60][R32.64], R43 ;  /* 0x0000002b20007986 */ /* 0x0005e2000c10153c */
[----:B0-----:R-:W-:Y:S01]  /*41910*/  IMAD R55, R55, 0x35e, RZ ;  /* 0x0000035e37377824 */ /* 0x001fe200078e02ff */
[----:B------:R-:W-:-:S05]  /*41920*/  PRMT R56, R43, 0x7632, R56 ;  /* 0x000076322b387816 */ /* 0x000fca0000000038 */
[----:B------:R-:W0:Y:S01]  /*41930*/  LDC R47, c[0x0][0x278] ;  /* 0x00009e00ff2f7b82 */ /* 0x000e220000000800 */
[----:B--2---:R-:W-:-:S07]  /*41940*/  IMAD R33, R49, 0x364, RZ ;  /* 0x0000036431217824 */ /* 0x004fce00078e02ff */
[----:B------:R-:W2:Y:S01]  /*41950*/  LDC R50, c[0x0][0x278] ;  /* 0x00009e00ff327b82 */ /* 0x000ea20000000800 */
        /* <DEDUP_REMOVED lines=14> */
[----:B-1----:R-:W-:Y:S02]  /*41a40*/  IMAD R41, R52, 0x368, RZ ;  /* 0x0000036834297824 */ /* 0x002fe400078e02ff */
[----:B----4-:R-:W-:Y:S01]  /*41a50*/  IMAD R249, R249, 0x1b4, RZ ;  /* 0x000001b4f9f97824 */ /* 0x010fe200078e02ff */
[----:B------:R-:W-:Y:S01]  /*41a60*/  PRMT R57, R36, 0x7632, R57 ;  /* 0x0000763224397816 */ /* 0x000fe20000000039 */
[----:B0-----:R-:W-:Y:S01]  /*41a70*/  IMAD R47, R47, 0x1b1, RZ ;  /* 0x000001b12f2f7824 */ /* 0x001fe200078e02ff */
[----:B------:R-:W-:Y:S01]  /*41a80*/  IADD3 R40, P5, R41, R2, RZ ;  /* 0x0000000229287210 */ /* 0x000fe20007fbe0ff */
[----:B--2---:R-:W-:Y:S01]  /*41a90*/  IMAD R43, R50, 0x366, RZ ;  /* 0x00000366322b7824 */ /* 0x004fe200078e02ff */
        /* <DEDUP_REMOVED lines=436> */
[----:B------:R-:W4:Y:S08]  /*435e0*/  LDC R20, c[0x0][0x278] ;  /* 0x00009e00ff147b82 */ /* 0x000f300000000800 */
[----:B------:R-:W4:Y:S01]  /*435f0*/  LDC R19, c[0x0][0x278] ;  /* 0x00009e00ff137b82 */ /* 0x000f220000000800 */
[----:B0-----:R-:W-:Y:S01]  /*43600*/  IADD3 R12, P6, R11, R2, RZ ;  /* 0x000000020b0c7210 */ /* 0x001fe20007fde0ff */
[----:B---3--:R-:W-:-:S06]  /*43610*/  IMAD R249, R249, 0x1ee, RZ ;  /* 0x000001eef9f97824 */ /* 0x008fcc00078e02ff */
[----:B------:R-:W0:Y:S01]  /*43620*/  LDC R14, c[0x0][0x278] ;  /* 0x00009e00ff0e7b82 */ /* 0x000e220000000800 */
[----:B------:R-:W-:-:S07]  /*43630*/  LEA.HI.X.SX32 R11, R249, R3, 0x1, P5 ;  /* 0x00000003f90b7211 */ /* 0x000fce00028f0eff */
[----:B------:R-:W3:Y:S01]  /*43640*/  LDC R249, c[0x0][0x278] ;  /* 0x00009e00fff97b82 */ /* 0x000ee20000000800 */
[----:B--2---:R-:W-:Y:S02]  /*43650*/  IMAD R23, R23, 0x3da, RZ ;  /* 0x000003da17177824 */ /* 0x004fe400078e02ff */
[----:B-1----:R-:W-:-:S03]  /*43660*/  IMAD R9, R18, 0x1ed, RZ ;  /* 0x000001ed12097824 */ /* 0x002fc600078e02ff */
[-C--:B------:R-:W-:Y:S01]  /*43670*/  IADD3 R8, P4, R23, R2.reuse, RZ ;  /* 0x0000000217087210 */ /* 0x080fe20007f9e0ff */
[----:B----4-:R-:W-:Y:S01]  /*43680*/  IMAD R23, R17, 0x3e0, RZ ;  /* 0x000003e011177824 */ /* 0x010fe200078e02ff */
[----:B------:R1:W-:Y:S01]  /*43690*/  STG.E.U16 desc[UR60][R4.64], R6 ;  /* 0x0000000604007986 */ /* 0x0003e2000c10153c */
[----:B------:R-:W-:Y:S01]  /*436a0*/  PRMT R22, R6, 0x7632, R22 ;  /* 0x0000763206167816 */ /* 0x000fe20000000016 */
[----:B------:R-:W-:Y:S01]  /*436b0*/  IMAD R19, R19, 0x3e4, RZ ;  /* 0x000003e413137824 */ /* 0x000fe200078e02ff */
[----:B------:R-:W-:Y:S01]  /*436c0*/  LEA.HI.X.SX32 R9, R9, R3, 0x1, P4 ;  /* 0x0000000309097211 */ /* 0x000fe200020f0eff */
[----:B------:R-:W2:Y:S04]  /*436d0*/  LDC R21, c[0x0][0x278] ;  /* 0x00009e00ff157b82 */ /* 0x000ea80000000800 */
[----:B------:R4:W-:Y:S01]  /*436e0*/  STG.E.U16 desc[UR60][R8.64], R22 ;  /* 0x0000001608007986 */ /* 0x0009e2000c10153c */
[----:B-1----:R-:W-:Y:S01]  /*436f0*/  IMAD R5, R20, 0x3e2, RZ ;  /* 0x000003e214057824 */ /* 0x002fe200078e02ff */
[----:B------:R-:W-:-:S02]  /*43700*/  IADD3 R4, P5, R23, R2, RZ ;  /* 0x0000000217047210 */ /* 0x000fc40007fbe0ff */
[----:B------:R-:W1:Y:S01]  /*43710*/  LDC R15, c[0x0][0x278] ;  /* 0x00009e00ff0f7b82 */ /* 0x000e620000000800 */
[----:B---3--:R-:W-:Y:S01]  /*43720*/  IMAD R249, R249, 0x1f0, RZ ;  /* 0x000001f0f9f97824 */ /* 0x008fe200078e02ff */
[----:B----4-:R-:W-:-:S04]  /*43730*/  IADD3 R8, P4, R5, R2, RZ ;  /* 0x0000000205087210 */ /* 0x010fc80007f9e0ff */
[----:B------:R-:W-:Y:S01]  /*43740*/  LEA.HI.X.SX32 R5, R249, R3, 0x1, P5 ;  /* 0x00000003f9057211 */ /* 0x000fe200028f0eff */
[----:B------:R3:W-:Y:S01]  /*43750*/  STG.E.U16 desc[UR60][R10.64], R7 ;  /* 0x000000070a007986 */ /* 0x0007e2000c10153c */
[----:B------:R-:W4:Y:S08]  /*43760*/  LDC R249, c[0x0][0x278] ;  /* 0x00009e00fff97b82 */ /* 0x000f300000000800 */
[----:B------:R-:W1:Y:S01]  /*43770*/  LDC R16, c[0x0][0x278] ;  /* 0x00009e00ff107b82 */ /* 0x000e620000000800 */
[----:B---3--:R-:W-:-:S07]  /*43780*/  IADD3 R10, P5, R19, R2, RZ ;  /* 0x00000002130a7210 */ /* 0x008fce0007fbe0ff */
[----:B------:R-:W3:Y:S01]  /*43790*/  LDC R17, c[0x0][0x278] ;  /* 0x00009e00ff117b82 */ /* 0x000ee20000000800 */
[----:B----4-:R-:W-:Y:S01]  /*437a0*/  IMAD R249, R249, 0x1f2, RZ ;  /* 0x000001f2f9f97824 */ /* 0x010fe200078e02ff */
[----:B------:R-:W-:Y:S01]  /*437b0*/  PRMT R24, R7, 0x7632, R24 ;  /* 0x0000763207187816 */ /* 0x000fe20000000018 */
[----:B0-----:R-:W-:-:S05]  /*437c0*/  IMAD R13, R14, 0x1ef, RZ ;  /* 0x000001ef0e0d7824 */ /* 0x001fca00078e02ff */
[----:B------:R-:W0:Y:S01]  /*437d0*/  LDC R18, c[0x0][0x278] ;  /* 0x00009e00ff127b82 */ /* 0x000e220000000800 */
[----:B------:R-:W-:-:S07]  /*437e0*/  LEA.HI.X.SX32 R11, R249, R3, 0x1, P5 ;  /* 0x00000003f90b7211 */ /* 0x000fce00028f0eff */
[----:B------:R-:W4:Y:S01]  /*437f0*/  LDC R249, c[0x0][0x278] ;  /* 0x00009e00fff97b82 */ /* 0x000f220000000800 */
[----:B------:R-:W-:Y:S01]  /*43800*/  LEA.HI.X.SX32 R13, R13, R3, 0x1, P6 ;  /* 0x000000030d0d7211 */ /* 0x000fe200030f0eff */
[----:B--2---:R-:W-:Y:S02]  /*43810*/  IMAD R21, R21, 0x3e6, RZ ;  /* 0x000003e615157824 */ /* 0x004fe400078e02ff */
[----:B-1----:R-:W-:Y:S02]  /*43820*/  IMAD R15, R15, 0x1f1, RZ ;  /* 0x000001f10f0f7824 */ /* 0x002fe400078e02ff */
[----:B------:R1:W-:Y:S01]  /*43830*/  STG.E.U16 desc[UR60][R12.64], R24 ;  /* 0x000000180c007986 */ /* 0x0003e2000c10153c */
[----:B------:R-:W-:Y:S01]  /*43840*/  IMAD R7, R16, 0x1f3, RZ ;  /* 0x000001f310077824 */ /* 0x000fe200078e02ff */
[----:B------:R-:W2:Y:S01]  /*43850*/  LDC R6, c[0x0][0x278] ;  /* 0x00009e00ff067b82 */ /* 0x000ea20000000800 */
[----:B------:R-:W-:Y:S01]  /*43860*/  PRMT R22, R245, 0x7632, R22 ;  /* 0x00007632f5167816 */ /* 0x000fe20000000016 */
[----:B---3--:R-:W-:-:S06]  /*43870*/  IMAD R27, R17, 0x3ec, RZ ;  /* 0x000003ec111b7824 */ /* 0x008fcc00078e02ff */
[----:B------:R-:W3:Y:S01]  /*43880*/  LDC R14, c[0x0][0x278] ;  /* 0x00009e00ff0e7b82 */ /* 0x000ee20000000800 */
[----:B----4-:R-:W-:Y:S01]  /*43890*/  IMAD R251, R249, 0x1f4, RZ ;  /* 0x000001f4f9fb7824 */ /* 0x010fe200078e02ff */
[----:B-1----:R-:W-:-:S06]  /*438a0*/  IADD3 R12, P6, R21, R2, RZ ;  /* 0x00000002150c7210 */ /* 0x002fcc0007fde0ff */
[----:B------:R-:W1:Y:S01]  /*438b0*/  LDC R249, c[0x0][0x278] ;  /* 0x00009e00fff97b82 */ /* 0x000e620000000800 */
[-C--:B------:R-:W-:Y:S02]  /*438c0*/  LEA.HI.X.SX32 R9, R15, R3.reuse, 0x1, P4 ;  /* 0x000000030f097211 */ /* 0x080fe400020f0eff */
[----:B------:R-:W-:Y:S02]  /*438d0*/  PRMT R16, R244, 0x7632, R16 ;  /* 0x00007632f4107816 */ /* 0x000fe40000000010 */
[----:B------:R-:W-:Y:S01]  /*438e0*/  LEA.HI.X.SX32 R13, R7, R3, 0x1, P6 ;  /* 0x00000003070d7211 */ /* 0x000fe200030f0eff */
[----:B------:R-:W-:Y:S02]  /*438f0*/  STG.E.U16 desc[UR60][R4.64], R244 ;  /* 0x000000f404007986 */ /* 0x000fe4000c10153c */
[----:B------:R-:W4:Y:S02]  /*43900*/  LDC R20, c[0x0][0x278] ;  /* 0x00009e00ff147b82 */ /* 0x000f240000000800 */
[----:B------:R3:W-:Y:S04]  /*43910*/  STG.E.U16 desc[UR60][R8.64], R16 ;  /* 0x0000001008007986 */ /* 0x0007e8000c10153c */
[----:B------:R3:W-:Y:S01]  /*43920*/  STG.E.U16 desc[UR60][R10.64], R245 ;  /* 0x000000f50a007986 */ /* 0x0007e2000c10153c */
[----:B0-----:R-:W-:Y:S01]  /*43930*/  IMAD R23, R18, 0x3e8, RZ ;  /* 0x000003e812177824 */ /* 0x001fe200078e02ff */
[----:B------:R-:W-:Y:S01]  /*43940*/  PRMT R24, R246, 0x7632, R24 ;  /* 0x00007632f6187816 */ /* 0x000fe20000000018 */
[----:B--2---:R-:W-:Y:S01]  /*43950*/  IMAD R25, R6, 0x3ea, RZ ;  /* 0x000003ea06197824 */ /* 0x004fe200078e02ff */
[----:B------:R0:W-:Y:S01]  /*43960*/  STG.E.U16 desc[UR60][R12.64], R22 ;  /* 0x000000160c007986 */ /* 0x0001e2000c10153c */
[----:B------:R-:W2:Y:S01]  /*43970*/  LDC R17, c[0x0][0x278] ;  /* 0x00009e00ff117b82 */ /* 0x000ea20000000800 */
[----:B-1----:R-:W-:Y:S01]  /*43980*/  IMAD R249, R249, 0x1f6, RZ ;  /* 0x000001f6f9f97824 */ /* 0x002fe200078e02ff */
[-C--:B---3--:R-:W-:Y:S01]  /*43990*/  IADD3 R8, P4, R23, R2.reuse, RZ ;  /* 0x0000000217087210 */ /* 0x088fe20007f9e0ff */
[----:B------:R-:W-:Y:S01]  /*439a0*/  IMAD R11, R14, 0x1f5, RZ ;  /* 0x000001f50e0b7824 */ /* 0x000fe200078e02ff */
[----:B------:R-:W-:-:S04]  /*439b0*/  IADD3 R10, P5, R25, R2, RZ ;  /* 0x00000002190a7210 */ /* 0x000fc80007fbe0ff */
[----:B------:R-:W1:Y:S01]  /*439c0*/  LDC R14, c[0x0][0x278] ;  /* 0x00009e00ff0e7b82 */ /* 0x000e620000000800 */
[----:B------:R-:W3:Y:S01]  /*439d0*/  LDS.128 R4, [R0] ;  /* 0x0000000000047984 */ /* 0x000ee20000000c00 */
[----:B0-----:R-:W-:-:S04]  /*439e0*/  IADD3 R12, P6, R27, R2, RZ ;  /* 0x000000021b0c7210 */ /* 0x001fc80007fde0ff */
[-C--:B------:R-:W-:Y:S02]  /*439f0*/  LEA.HI.X.SX32 R13, R249, R3.reuse, 0x1, P6 ;  /* 0x00000003f90d7211 */ /* 0x080fe400030f0eff */
[----:B------:R-:W0:Y:S01]  /*43a00*/  LDC R249, c[0x0][0x278] ;  /* 0x00009e00fff97b82 */ /* 0x000e220000000800 */
[-C--:B------:R-:W-:Y:S01]  /*43a10*/  LEA.HI.X.SX32 R9, R251, R3.reuse, 0x1, P4 ;  /* 0x00000003fb097211 */ /* 0x080fe200020f0eff */
[----:B----4-:R-:W-:Y:S01]  /*43a20*/  IMAD R27, R20, 0x3f0, RZ ;  /* 0x000003f0141b7824 */ /* 0x010fe200078e02ff */
[----:B------:R-:W-:-:S03]  /*43a30*/  LEA.HI.X.SX32 R11, R11, R3, 0x1, P5 ;  /* 0x000000030b0b7211 */ /* 0x000fc600028f0eff */
[----:B------:R-:W-:Y:S02]  /*43a40*/  STG.E.U16 desc[UR60][R8.64], R246 ;  /* 0x000000f608007986 */ /* 0x000fe4000c10153c */
[----:B------:R-:W4:Y:S02]  /*43a50*/  LDC R15, c[0x0][0x278] ;  /* 0x00009e00ff0f7b82 */ /* 0x000f240000000800 */
[----:B------:R2:W-:Y:S02]  /*43a60*/  STG.E.U16 desc[UR60][R10.64], R24 ;  /* 0x000000180a007986 */ /* 0x0005e4000c10153c */
[----:B--2---:R-:W-:-:S04]  /*43a70*/  IMAD R17, R17, 0x3f4, RZ ;  /* 0x000003f411117824 */ /* 0x004fc800078e02ff */
[----:B------:R-:W2:Y:S01]  /*43a80*/  LDC R19, c[0x0][0x278] ;  /* 0x00009e00ff137b82 */ /* 0x000ea20000000800 */
[----:B------:R-:W-:Y:S01]  /*43a90*/  IADD3 R10, P4, R27, R2, RZ ;  /* 0x000000021b0a7210 */ /* 0x000fe20007f9e0ff */
[----:B0-----:R-:W-:-:S06]  /*43aa0*/  IMAD R251, R249, 0x1f8, RZ ;  /* 0x000001f8f9fb7824 */ /* 0x001fcc00078e02ff */
[----:B------:R-:W0:Y:S01]  /*43ab0*/  LDC R21, c[0x0][0x278] ;  /* 0x00009e00ff157b82 */ /* 0x000e220000000800 */
[----:B------:R-:W-:Y:S02]  /*43ac0*/  LEA.HI.X.SX32 R11, R251, R3, 0x1, P4 ;  /* 0x00000003fb0b7211 */ /* 0x000fe400020f0eff */
[----:B------:R-:W3:Y:S05]  /*43ad0*/  LDL.LU R251, [R1+0xdb8] ;  /* 0x000db80001fb7983 */ /* 0x000eea0000300800 */
[----:B------:R-:W2:Y:S01]  /*43ae0*/  LDC R249, c[0x0][0x278] ;  /* 0x00009e00fff97b82 */ /* 0x000ea20000000800 */
[----:B------:R1:W-:Y:S01]  /*43af0*/  STG.E.U16 desc[UR60][R12.64], R247 ;  /* 0x000000f70c007986 */ /* 0x0003e2000c10153c */
[----:B----4-:R-:W-:-:S06]  /*43b00*/  IMAD R9, R15, 0x1f7, RZ ;  /* 0x000001f70f097824 */ /* 0x010fcc00078e02ff */
[----:B------:R-:W4:Y:S01]  /*43b10*/  LDC R18, c[0x0][0x278] ;  /* 0x00009e00ff127b82 */ /* 0x000f220000000800 */
[----:B-1----:R-:W-:Y:S01]  /*43b20*/  IMAD R13, R14, 0x1f9, RZ ;  /* 0x000001f90e0d7824 */ /* 0x002fe200078e02ff */
[----:B------:R-:W-:-:S06]  /*43b30*/  IADD3 R14, P6, R17, R2, RZ ;  /* 0x00000002110e7210 */ /* 0x000fcc0007fde0ff */
[----:B------:R-:W1:Y:S01]  /*43b40*/  LDC R22, c[0x0][0x278] ;  /* 0x00009e00ff167b82 */ /* 0x000e620000000800 */
[----:B--2---:R-:W-:-:S07]  /*43b50*/  IMAD R249, R249, 0x1fa, RZ ;  /* 0x000001faf9f97824 */ /* 0x004fce00078e02ff */
[----:B------:R-:W2:Y:S01]  /*43b60*/  LDC R0, c[0x0][0x278] ;  /* 0x00009e00ff007b82 */ /* 0x000ea20000000800 */
[----:B------:R-:W-:Y:S02]  /*43b70*/  LEA.HI.X.SX32 R15, R249, R3, 0x1, P6 ;  /* 0x00000003f90f7211 */ /* 0x000fe400030f0eff */
[----:B------:R-:W2:Y:S01]  /*43b80*/  LDL.LU R249, [R1+0xdbc] ;  /* 0x000dbc0001f97983 */ /* 0x000ea20000300800 */
[----:B------:R-:W-:-:S04]  /*43b90*/  IMAD R25, R19, 0x3ee, RZ ;  /* 0x000003ee13197824 */ /* 0x000fc800078e02ff */
[----:B------:R-:W2:Y:S08]  /*43ba0*/  LDC R23, c[0x0][0x278] ;  /* 0x00009e00ff177b82 */ /* 0x000eb00000000800 */
[----:B------:R-:W2:Y:S08]  /*43bb0*/  LDC R19, c[0x0][0x278] ;  /* 0x00009e00ff137b82 */ /* 0x000eb00000000800 */
[----:B------:R-:W2:Y:S01]  /*43bc0*/  LDC R20, c[0x0][0x278] ;  /* 0x00009e00ff147b82 */ /* 0x000ea20000000800 */
[----:B------:R-:W-:Y:S01]  /*43bd0*/  IADD3 R8, P5, R25, R2, RZ ;  /* 0x0000000219087210 */ /* 0x000fe20007fbe0ff */
[----:B0-----:R-:W-:-:S06]  /*43be0*/  IMAD R21, R21, 0x3f2, RZ ;  /* 0x000003f215157824 */ /* 0x001fcc00078e02ff */
[----:B------:R-:W0:Y:S01]  /*43bf0*/  LDC R16, c[0x0][0x278] ;  /* 0x00009e00ff107b82 */ /* 0x000e220000000800 */
[----:B------:R-:W-:-:S07]  /*43c00*/  LEA.HI.X.SX32 R9, R9, R3, 0x1, P5 ;  /* 0x0000000309097211 */ /* 0x000fce00028f0eff */
[----:B------:R-:W0:Y:S01]  /*43c10*/  LDC R17, c[0x0][0x278] ;  /* 0x00009e00ff117b82 */ /* 0x000e220000000800 */
[----:B------:R-:W-:Y:S02]  /*43c20*/  IADD3 R12, P5, R21, R2, RZ ;  /* 0x00000002150c7210 */ /* 0x000fe40007fbe0ff */
[----:B------:R-:W-:Y:S01]  /*43c30*/  PRMT R26, R247, 0x7632, R26 ;  /* 0x00007632f71a7816 */ /* 0x000fe2000000001a */
[----:B----4-:R-:W-:Y:S01]  /*43c40*/  IMAD R21, R18, 0x3f6, RZ ;  /* 0x000003f612157824 */ /* 0x010fe200078e02ff */
[----:B------:R-:W-:Y:S02]  /*43c50*/  LEA.HI.X.SX32 R13, R13, R3, 0x1, P5 ;  /* 0x000000030d0d7211 */ /* 0x000fe400028f0eff */
[----:B---3--:R-:W-:Y:S01]  /*43c60*/  PRMT R24, R4, 0x7632, R24 ;  /* 0x0000763204187816 */ /* 0x008fe20000000018 */
[----:B-1----:R-:W-:Y:S01]  /*43c70*/  IMAD R25, R22, 0x3f8, RZ ;  /* 0x000003f816197824 */ /* 0x002fe200078e02ff */
[----:B------:R1:W-:Y:S01]  /*43c80*/  STG.E.U16 desc[UR60][R8.64], R26 ;  /* 0x0000001a08007986 */ /* 0x0003e2000c10153c */
[----:B--2---:R-:W-:-:S03]  /*43c90*/  IMAD R19, R19, 0x3fa, RZ ;  /* 0x000003fa13137824 */ /* 0x004fc600078e02ff */
[----:B------:R2:W-:Y:S01]  /*43ca0*/  STG.E.U16 desc[UR60][R10.64], R4 ;  /* 0x000000040a007986 */ /* 0x0005e2000c10153c */
[----:B------:R-:W-:Y:S02]  /*43cb0*/  IMAD R23, R23, 0x3fc, RZ ;  /* 0x000003fc17177824 */ /* 0x000fe400078e02ff */
[----:B------:R-:W-:Y:S01]  /*43cc0*/  IMAD R234, R234, 0x1fc, RZ ;  /* 0x000001fceaea7824 */ /* 0x000fe200078e02ff */
[----:B------:R3:W-:Y:S01]  /*43cd0*/  STG.E.U16 desc[UR60][R12.64], R24 ;  /* 0x000000180c007986 */ /* 0x0007e2000c10153c */
[----:B-1----:R-:W-:-:S03]  /*43ce0*/  IMAD R9, R0, 0x1fb, RZ ;  /* 0x000001fb00097824 */ /* 0x002fc600078e02ff */
[----:B------:R1:W-:Y:S01]  /*43cf0*/  STG.E.U16 desc[UR60][R14.64], R5 ;  /* 0x000000050e007986 */ /* 0x0003e2000c10153c */
[-C--:B------:R-:W-:Y:S02]  /*43d00*/  IADD3 R8, P5, R21, R2.reuse, RZ ;  /* 0x0000000215087210 */ /* 0x080fe40007fbe0ff */
[-C--:B--2---:R-:W-:Y:S02]  /*43d10*/  IADD3 R10, P4, R25, R2.reuse, RZ ;  /* 0x00000002190a7210 */ /* 0x084fe40007f9e0ff */
[-C--:B------:R-:W-:Y:S02]  /*43d20*/  LEA.HI.X.SX32 R9, R9, R3.reuse, 0x1, P5 ;  /* 0x0000000309097211 */ /* 0x080fe400028f0eff */
[----:B---3--:R-:W-:Y:S01]  /*43d30*/  PRMT R13, R5, 0x7632, R13 ;  /* 0x00007632050d7816 */ /* 0x008fe2000000000d */
[----:B-1----:R-:W-:Y:S01]  /*43d40*/  IMAD R15, R20, 0x3fe, RZ ;  /* 0x000003fe140f7824 */ /* 0x002fe200078e02ff */
[-C--:B------:R-:W-:Y:S01]  /*43d50*/  IADD3 R4, P5, R19, R2.reuse, RZ ;  /* 0x0000000213047210 */ /* 0x080fe20007fbe0ff */
[----:B0-----:R-:W-:Y:S01]  /*43d60*/  IMAD R5, R16, 0x1fd, RZ ;  /* 0x000001fd10057824 */ /* 0x001fe200078e02ff */
[----:B------:R-:W-:Y:S01]  /*43d70*/  IADD3 R12, P6, R23, R2, RZ ;  /* 0x00000002170c7210 */ /* 0x000fe20007fde0ff */
[----:B------:R-:W-:Y:S01]  /*43d80*/  IMAD R236, R236, 0x1fe, RZ ;  /* 0x000001feecec7824 */ /* 0x000fe200078e02ff */
[----:B------:R-:W-:-:S02]  /*43d90*/  LEA.HI.X.SX32 R11, R234, R3, 0x1, P4 ;  /* 0x00000003ea0b7211 */ /* 0x000fc400020f0eff */
[----:B------:R-:W-:Y:S01]  /*43da0*/  IADD3 R2, P4, R15, R2, RZ ;  /* 0x000000020f027210 */ /* 0x000fe20007f9e0ff */
[----:B------:R-:W-:Y:S01]  /*43db0*/  IMAD R15, R17, 0x1ff, RZ ;  /* 0x000001ff110f7824 */ /* 0x000fe200078e02ff */
[----:B------:R0:W-:Y:S01]  /*43dc0*/  STG.E.U16 desc[UR60][R8.64], R13 ;  /* 0x0000000d08007986 */ /* 0x0001e2000c10153c */
[-C--:B------:R-:W-:Y:S02]  /*43dd0*/  LEA.HI.X.SX32 R5, R5, R3.reuse, 0x1, P5 ;  /* 0x0000000305057211 */ /* 0x080fe400028f0eff */
[----:B------:R-:W-:Y:S02]  /*43de0*/  PRMT R16, R6, 0x7632, R16 ;  /* 0x0000763206107816 */ /* 0x000fe40000000010 */
[----:B------:R-:W-:Y:S01]  /*43df0*/  PRMT R18, R7, 0x7632, R18 ;  /* 0x0000763207127816 */ /* 0x000fe20000000012 */
[----:B------:R1:W-:Y:S01]  /*43e00*/  STG.E.U16 desc[UR60][R10.64], R6 ;  /* 0x000000060a007986 */ /* 0x0003e2000c10153c */
[-C--:B0-----:R-:W-:Y:S02]  /*43e10*/  LEA.HI.X.SX32 R13, R236, R3.reuse, 0x1, P6 ;  /* 0x00000003ec0d7211 */ /* 0x081fe400030f0eff */
[----:B------:R-:W-:Y:S01]  /*43e20*/  LEA.HI.X.SX32 R3, R15, R3, 0x1, P4 ;  /* 0x000000030f037211 */ /* 0x000fe200020f0eff */
[----:B------:R0:W-:Y:S04]  /*43e30*/  STG.E.U16 desc[UR60][R4.64], R16 ;  /* 0x0000001004007986 */ /* 0x0001e8000c10153c */
[----:B------:R2:W-:Y:S04]  /*43e40*/  STG.E.U16 desc[UR60][R12.64], R7 ;  /* 0x000000070c007986 */ /* 0x0005e8000c10153c */
[----:B------:R3:W-:Y:S01]  /*43e50*/  STG.E.U16 desc[UR60][R2.64], R18 ;  /* 0x0000001202007986 */ /* 0x0007e2000c10153c */
[----:B------:R-:W-:-:S02]  /*43e60*/  FSEL R9, R239, -INF , P0 ;  /* 0xff800000ef097808 */ /* 0x000fc40000000000 */
[----:B------:R-:W-:Y:S02]  /*43e70*/  FSEL R8, R237, -INF , P3 ;  /* 0xff800000ed087808 */ /* 0x000fe40001800000 */
[----:B------:R-:W-:Y:S02]  /*43e80*/  FSEL R0, R238, -INF , P2 ;  /* 0xff800000ee007808 */ /* 0x000fe40001000000 */
[----:B------:R-:W-:Y:S01]  /*43e90*/  FSEL R14, R240, -INF , P1 ;  /* 0xff800000f00e7808 */ /* 0x000fe20000800000 */
[----:B-1----:R-:W-:Y:S01]  /*43ea0*/  FFMA R10, R9, 0.69314718246459960938, R243 ;  /* 0x3f317218090a7823 */ /* 0x002fe200000000f3 */
[----:B------:R-:W-:Y:S01]  /*43eb0*/  BAR.SYNC.DEFER_BLOCKING 0x0 ;  /* 0x0000000000007b1d */ /* 0x000fe20000010000 */
[----:B------:R-:W-:Y:S01]  /*43ec0*/  FFMA R11, R8, 0.69314718246459960938, R241 ;  /* 0x3f317218080b7823 */ /* 0x000fe200000000f1 */
[----:B0-----:R-:W-:Y:S01]  /*43ed0*/  FFMA R4, R0, 0.69314718246459960938, R242 ;  /* 0x3f31721800047823 */ /* 0x001fe200000000f2 */
[----:B------:R-:W-:-:S05]  /*43ee0*/  FFMA R5, R14, 0.69314718246459960938, R248 ;  /* 0x3f3172180e057823 */ /* 0x000fca00000000f8 */
[----:B------:R-:W0:Y:S08]  /*43ef0*/  LDC R0, c[0x0][0x27c] ;  /* 0x00009f00ff007b82 */ /* 0x000e300000000800 */
[----:B--2---:R-:W1:Y:S01]  /*43f00*/  LDC.64 R12, c[0x0][0x230] ;  /* 0x00008c00ff0c7b82 */ /* 0x004e620000000a00 */
[C---:B------:R-:W-:Y:S01]  /*43f10*/  SHF.L.U32 R6, R252.reuse, 0x2, RZ ;  /* 0x00000002fc067819 */ /* 0x040fe200000006ff */
[----:B---3--:R-:W-:-:S04]  /*43f20*/  IMAD.HI R3, R252, 0x4, RZ ;  /* 0x00000004fc037827 */ /* 0x008fc800078e02ff */
[----:B0-----:R-:W-:-:S05]  /*43f30*/  IMAD R0, R250, R0, RZ ;  /* 0x00000000fa007224 */ /* 0x001fca00078e02ff */
[C---:B------:R-:W-:Y:S01]  /*43f40*/  SHF.L.U32 R7, R0.reuse, 0x2, RZ ;  /* 0x0000000200077819 */ /* 0x040fe200000006ff */
[----:B------:R-:W-:-:S03]  /*43f50*/  IMAD.HI R0, R0, 0x4, RZ ;  /* 0x0000000400007827 */ /* 0x000fc600078e02ff */
[----:B-1----:R-:W-:-:S04]  /*43f60*/  IADD3 R2, P0, P1, R6, R12, R7 ;  /* 0x0000000c06027210 */ /* 0x002fc8000791e007 */
[----:B------:R-:W-:Y:S01]  /*43f70*/  IADD3.X R3, R3, R13, R0, P0, P1 ;  /* 0x0000000d03037210 */ /* 0x000fe200007e2400 */
[----:B------:R-:W-:Y:S04]  /*43f80*/  STS.64 [R251], R10 ;  /* 0x0000000afb007388 */ /* 0x000fe80000000a00 */
[----:B------:R-:W-:Y:S01]  /*43f90*/  STS.64 [R251+0x100], R4 ;  /* 0x00010004fb007388 */ /* 0x000fe20000000a00 */
[----:B------:R-:W-:Y:S06]  /*43fa0*/  BAR.SYNC.DEFER_BLOCKING 0x0 ;  /* 0x0000000000007b1d */ /* 0x000fec0000010000 */
[----:B------:R-:W0:Y:S04]  /*43fb0*/  LDS R9, [R249] ;  /* 0x00000000f9097984 */ /* 0x000e280000000800 */
[----:B0-----:R-:W-:Y:S01]  /*43fc0*/  STG.E desc[UR60][R2.64], R9 ;  /* 0x0000000902007986 */ /* 0x001fe2000c10193c */
[----:B------:R-:W-:Y:S05]  /*43fd0*/  EXIT ;  /* 0x000000000000794d */ /* 0x000fea0003800000 */
.L_x_2:
[----:B------:R-:W-:-:S00]  /*43fe0*/  BRA `(.L_x_2) ;  /* 0xfffffffc00fc7947 */ /* 0x000fc0000383ffff */
[----:B------:R-:W-:-:S00]  /*43ff0*/  NOP ;  /* 0x0000000000007918 */ /* 0x000fc00000000000 */
        /* <DEDUP_REMOVED lines=8> */
.L_x_3:


//--------------------- .nv.global.init           --------------------------
	.section	.nv.global.init,"aw",@progbits
.nv.global.init:
	.type		_$_str,@object
	.size		_$_str,(.L_0 - _$_str)
_$_str:
        /*0000*/ 	.byte	0x5f, 0x5f, 0x43, 0x55, 0x44, 0x41, 0x5f, 0x46, 0x54, 0x5a, 0x00
.L_0:


//--------------------- .nv.shared.attn_fwd       --------------------------
	.section	.nv.shared.attn_fwd,"aw",@nobits
	.sectionflags	@""
	.align	16
	.zero		1024


//--------------------- .nv.shared.reserved.0     --------------------------
	.section	.nv.shared.reserved.0,"aw",@nobits
	.weak		__nv_reservedSMEM_offset_0_alias
	.size		__nv_reservedSMEM_offset_0_alias, 0, 0
	.other		__nv_reservedSMEM_offset_0_alias,@"STO_CUDA_RESERVED_SHARED STV_DEFAULT"
__nv_reservedSMEM_offset_0_alias:
	.zero		0


//--------------------- .nv.constant0.attn_fwd    --------------------------
	.section	.nv.constant0.attn_fwd,"a",@progbits
	.sectionflags	@""
	.align	4
.nv.constant0.attn_fwd:
	.zero		664


//--------------------- SYMBOLS --------------------------

	.type		.nv.reservedSmem.offset0,@object
	.size		.nv.reservedSmem.offset0,0x4
